//
// Generated by NVIDIA NVVM Compiler
//
// Compiler Build ID: CL-36424714
// Cuda compilation tools, release 13.0, V13.0.88
// Based on NVVM 20.0.0
//

.version 9.0
.target sm_100
.address_size 64

	// .globl	_Z5evictIfLi1ELi1ELi1EEvPT_S1_PKiS3_i
.extern .func  (.param .b32 func_retval0) vprintf
(
	.param .b64 vprintf_param_0,
	.param .b64 vprintf_param_1
)
;
.global .align 1 .b8 $str[26] = {75, 69, 82, 78, 69, 76, 58, 32, 115, 101, 113, 95, 104, 101, 97, 100, 95, 105, 100, 120, 58, 32, 37, 100, 10};
.global .align 1 .b8 $str$1[20] = {77, 65, 88, 95, 80, 65, 82, 65, 76, 76, 69, 76, 95, 75, 86, 58, 32, 37, 100};
.global .align 1 .b8 $str$2[96] = {83, 82, 67, 32, 68, 69, 66, 85, 71, 58, 32, 115, 101, 113, 95, 104, 101, 97, 100, 95, 105, 100, 120, 61, 37, 100, 44, 32, 115, 114, 99, 95, 107, 118, 95, 105, 100, 120, 61, 37, 100, 44, 32, 115, 114, 99, 95, 98, 108, 107, 95, 115, 116, 97, 114, 116, 61, 37, 100, 44, 32, 115, 114, 99, 95, 116, 111, 107, 95, 111, 102, 102, 115, 101, 116, 61, 37, 100, 44, 32, 115, 114, 99, 95, 107, 95, 115, 116, 97, 114, 116, 61, 37, 100, 10};
.global .align 1 .b8 $str$3[103] = {101, 118, 105, 99, 116, 105, 110, 103, 32, 107, 44, 32, 100, 115, 116, 95, 107, 95, 115, 116, 97, 114, 116, 61, 37, 100, 44, 32, 100, 115, 116, 95, 107, 95, 103, 114, 111, 117, 112, 95, 115, 116, 97, 114, 116, 61, 37, 100, 44, 32, 115, 114, 99, 95, 107, 95, 115, 116, 97, 114, 116, 61, 37, 100, 44, 32, 115, 114, 99, 95, 107, 95, 103, 114, 111, 117, 112, 95, 115, 116, 97, 114, 116, 61, 37, 100, 44, 32, 107, 118, 95, 111, 102, 102, 115, 101, 116, 61, 37, 100, 44, 10};
.global .align 1 .b8 $str$4[58] = {101, 118, 105, 99, 116, 105, 110, 103, 32, 118, 44, 32, 100, 115, 116, 95, 118, 95, 115, 116, 97, 114, 116, 61, 37, 100, 44, 32, 115, 114, 99, 95, 118, 95, 115, 116, 97, 114, 116, 61, 37, 100, 44, 32, 107, 118, 95, 111, 102, 102, 115, 101, 116, 61, 37, 100, 10};

.visible .entry _Z5evictIfLi1ELi1ELi1EEvPT_S1_PKiS3_i(
	.param .u64 .ptr .align 1 _Z5evictIfLi1ELi1ELi1EEvPT_S1_PKiS3_i_param_0,
	.param .u64 .ptr .align 1 _Z5evictIfLi1ELi1ELi1EEvPT_S1_PKiS3_i_param_1,
	.param .u64 .ptr .align 1 _Z5evictIfLi1ELi1ELi1EEvPT_S1_PKiS3_i_param_2,
	.param .u64 .ptr .align 1 _Z5evictIfLi1ELi1ELi1EEvPT_S1_PKiS3_i_param_3,
	.param .u32 _Z5evictIfLi1ELi1ELi1EEvPT_S1_PKiS3_i_param_4
)
{
	.local .align 8 .b8 	__local_depot0[24];
	.reg .b64 	%SP;
	.reg .b64 	%SPL;
	.reg .pred 	%p<3>;
	.reg .b32 	%r<33>;
	.reg .b32 	%f<3>;
	.reg .b64 	%rd<32>;

	mov.u64 	%SPL, __local_depot0;
	cvta.local.u64 	%SP, %SPL;
	ld.param.u64 	%rd5, [_Z5evictIfLi1ELi1ELi1EEvPT_S1_PKiS3_i_param_0];
	ld.param.u64 	%rd6, [_Z5evictIfLi1ELi1ELi1EEvPT_S1_PKiS3_i_param_1];
	ld.param.u64 	%rd7, [_Z5evictIfLi1ELi1ELi1EEvPT_S1_PKiS3_i_param_2];
	ld.param.u64 	%rd8, [_Z5evictIfLi1ELi1ELi1EEvPT_S1_PKiS3_i_param_3];
	ld.param.u32 	%r7, [_Z5evictIfLi1ELi1ELi1EEvPT_S1_PKiS3_i_param_4];
	cvta.to.global.u64 	%rd9, %rd8;
	add.u64 	%rd10, %SP, 0;
	add.u64 	%rd1, %SPL, 0;
	mov.u32 	%r8, %ctaid.y;
	mov.u32 	%r9, %ntid.y;
	mov.u32 	%r10, %tid.y;
	mad.lo.s32 	%r1, %r8, %r9, %r10;
	st.local.u32 	[%rd1], %r1;
	mov.u64 	%rd11, $str;
	cvta.global.u64 	%rd12, %rd11;
	{ // callseq 0, 0
	.param .b64 param0;
	st.param.b64 	[param0], %rd12;
	.param .b64 param1;
	st.param.b64 	[param1], %rd10;
	.param .b32 retval0;
	call.uni (retval0), 
	vprintf, 
	(
	param0, 
	param1
	);
	ld.param.b32 	%r11, [retval0];
	} // callseq 0
	mul.wide.u32 	%rd13, %r1, 4;
	add.s64 	%rd14, %rd9, %rd13;
	ld.global.nc.u32 	%r13, [%rd14];
	mov.u32 	%r14, %ctaid.x;
	mov.u32 	%r15, %ntid.x;
	mov.u32 	%r16, %tid.x;
	mad.lo.s32 	%r17, %r14, %r15, %r16;
	mov.u32 	%r18, %nctaid.x;
	mul.lo.s32 	%r2, %r18, %r15;
	mul.lo.s32 	%r19, %r1, %r7;
	shl.b32 	%r20, %r19, 1;
	st.local.u32 	[%rd1], %r2;
	mov.u64 	%rd15, $str$1;
	cvta.global.u64 	%rd16, %rd15;
	{ // callseq 1, 0
	.param .b64 param0;
	st.param.b64 	[param0], %rd16;
	.param .b64 param1;
	st.param.b64 	[param1], %rd10;
	.param .b32 retval0;
	call.uni (retval0), 
	vprintf, 
	(
	param0, 
	param1
	);
	ld.param.b32 	%r21, [retval0];
	} // callseq 1
	add.s32 	%r32, %r17, %r20;
	add.s32 	%r4, %r13, %r20;
	setp.ge.s32 	%p1, %r17, %r13;
	@%p1 bra 	$L__BB0_3;
	cvta.to.global.u64 	%rd2, %rd5;
	cvta.to.global.u64 	%rd3, %rd6;
	cvta.to.global.u64 	%rd4, %rd7;
	mov.u64 	%rd19, $str$2;
$L__BB0_2:
	mul.wide.s32 	%rd17, %r32, 4;
	add.s64 	%rd18, %rd4, %rd17;
	ld.global.nc.u32 	%r23, [%rd18+4];
	ld.global.nc.u32 	%r24, [%rd18];
	st.local.v2.u32 	[%rd1], {%r1, %r23};
	mov.b32 	%r25, 0;
	st.local.v2.u32 	[%rd1+8], {%r23, %r25};
	st.local.u32 	[%rd1+16], %r23;
	cvta.global.u64 	%rd20, %rd19;
	{ // callseq 2, 0
	.param .b64 param0;
	st.param.b64 	[param0], %rd20;
	.param .b64 param1;
	st.param.b64 	[param1], %rd10;
	.param .b32 retval0;
	call.uni (retval0), 
	vprintf, 
	(
	param0, 
	param1
	);
	ld.param.b32 	%r26, [retval0];
	} // callseq 2
	st.local.v2.u32 	[%rd1], {%r24, %r24};
	st.local.v2.u32 	[%rd1+8], {%r23, %r23};
	st.local.u32 	[%rd1+16], %r25;
	mov.u64 	%rd22, $str$3;
	cvta.global.u64 	%rd23, %rd22;
	{ // callseq 3, 0
	.param .b64 param0;
	st.param.b64 	[param0], %rd23;
	.param .b64 param1;
	st.param.b64 	[param1], %rd10;
	.param .b32 retval0;
	call.uni (retval0), 
	vprintf, 
	(
	param0, 
	param1
	);
	ld.param.b32 	%r28, [retval0];
	} // callseq 3
	mul.wide.s32 	%rd24, %r23, 4;
	add.s64 	%rd25, %rd2, %rd24;
	ld.global.f32 	%f1, [%rd25];
	mul.wide.s32 	%rd26, %r24, 4;
	add.s64 	%rd27, %rd2, %rd26;
	st.global.f32 	[%rd27], %f1;
	st.local.v2.u32 	[%rd1], {%r24, %r23};
	st.local.u32 	[%rd1+8], %r25;
	mov.u64 	%rd28, $str$4;
	cvta.global.u64 	%rd29, %rd28;
	{ // callseq 4, 0
	.param .b64 param0;
	st.param.b64 	[param0], %rd29;
	.param .b64 param1;
	st.param.b64 	[param1], %rd10;
	.param .b32 retval0;
	call.uni (retval0), 
	vprintf, 
	(
	param0, 
	param1
	);
	ld.param.b32 	%r30, [retval0];
	} // callseq 4
	add.s64 	%rd30, %rd3, %rd24;
	ld.global.f32 	%f2, [%rd30];
	add.s64 	%rd31, %rd3, %rd26;
	st.global.f32 	[%rd31], %f2;
	add.s32 	%r32, %r32, %r2;
	setp.lt.s32 	%p2, %r32, %r4;
	@%p2 bra 	$L__BB0_2;
$L__BB0_3:
	ret;

}
	// .globl	_Z5evictIfLi2ELi1ELi1EEvPT_S1_PKiS3_i
.visible .entry _Z5evictIfLi2ELi1ELi1EEvPT_S1_PKiS3_i(
	.param .u64 .ptr .align 1 _Z5evictIfLi2ELi1ELi1EEvPT_S1_PKiS3_i_param_0,
	.param .u64 .ptr .align 1 _Z5evictIfLi2ELi1ELi1EEvPT_S1_PKiS3_i_param_1,
	.param .u64 .ptr .align 1 _Z5evictIfLi2ELi1ELi1EEvPT_S1_PKiS3_i_param_2,
	.param .u64 .ptr .align 1 _Z5evictIfLi2ELi1ELi1EEvPT_S1_PKiS3_i_param_3,
	.param .u32 _Z5evictIfLi2ELi1ELi1EEvPT_S1_PKiS3_i_param_4
)
{
	.local .align 8 .b8 	__local_depot1[24];
	.reg .b64 	%SP;
	.reg .b64 	%SPL;
	.reg .pred 	%p<6>;
	.reg .b32 	%r<88>;
	.reg .b32 	%f<13>;
	.reg .b64 	%rd<61>;

	mov.u64 	%SPL, __local_depot1;
	cvta.local.u64 	%SP, %SPL;
	ld.param.u64 	%rd5, [_Z5evictIfLi2ELi1ELi1EEvPT_S1_PKiS3_i_param_1];
	ld.param.u64 	%rd6, [_Z5evictIfLi2ELi1ELi1EEvPT_S1_PKiS3_i_param_3];
	ld.param.u32 	%r10, [_Z5evictIfLi2ELi1ELi1EEvPT_S1_PKiS3_i_param_4];
	cvta.to.global.u64 	%rd1, %rd5;
	cvta.to.global.u64 	%rd7, %rd6;
	add.u64 	%rd8, %SP, 0;
	add.u64 	%rd2, %SPL, 0;
	mov.u32 	%r11, %ctaid.y;
	mov.u32 	%r12, %ntid.y;
	mov.u32 	%r13, %tid.y;
	mad.lo.s32 	%r1, %r11, %r12, %r13;
	st.local.u32 	[%rd2], %r1;
	mov.u64 	%rd9, $str;
	cvta.global.u64 	%rd10, %rd9;
	{ // callseq 5, 0
	.param .b64 param0;
	st.param.b64 	[param0], %rd10;
	.param .b64 param1;
	st.param.b64 	[param1], %rd8;
	.param .b32 retval0;
	call.uni (retval0), 
	vprintf, 
	(
	param0, 
	param1
	);
	ld.param.b32 	%r14, [retval0];
	} // callseq 5
	mul.wide.u32 	%rd11, %r1, 4;
	add.s64 	%rd12, %rd7, %rd11;
	ld.global.nc.u32 	%r16, [%rd12];
	mov.u32 	%r17, %ctaid.x;
	mov.u32 	%r18, %ntid.x;
	mov.u32 	%r19, %tid.x;
	mad.lo.s32 	%r20, %r17, %r18, %r19;
	mov.u32 	%r21, %nctaid.x;
	mul.lo.s32 	%r2, %r21, %r18;
	mul.lo.s32 	%r22, %r1, %r10;
	shl.b32 	%r23, %r22, 1;
	st.local.u32 	[%rd2], %r2;
	mov.u64 	%rd13, $str$1;
	cvta.global.u64 	%rd14, %rd13;
	{ // callseq 6, 0
	.param .b64 param0;
	st.param.b64 	[param0], %rd14;
	.param .b64 param1;
	st.param.b64 	[param1], %rd8;
	.param .b32 retval0;
	call.uni (retval0), 
	vprintf, 
	(
	param0, 
	param1
	);
	ld.param.b32 	%r24, [retval0];
	} // callseq 6
	add.s32 	%r87, %r20, %r23;
	add.s32 	%r4, %r16, %r23;
	setp.ge.s32 	%p1, %r20, %r16;
	@%p1 bra 	$L__BB1_6;
	add.s32 	%r5, %r87, %r2;
	max.s32 	%r26, %r5, %r4;
	setp.lt.s32 	%p2, %r5, %r4;
	selp.u32 	%r27, 1, 0, %p2;
	add.s32 	%r28, %r5, %r27;
	sub.s32 	%r29, %r26, %r28;
	max.u32 	%r30, %r2, 1;
	div.u32 	%r31, %r29, %r30;
	add.s32 	%r6, %r31, %r27;
	and.b32  	%r32, %r6, 1;
	setp.eq.b32 	%p3, %r32, 1;
	@%p3 bra 	$L__BB1_3;
	ld.param.u64 	%rd59, [_Z5evictIfLi2ELi1ELi1EEvPT_S1_PKiS3_i_param_2];
	ld.param.u64 	%rd57, [_Z5evictIfLi2ELi1ELi1EEvPT_S1_PKiS3_i_param_0];
	cvta.to.global.u64 	%rd15, %rd59;
	mul.wide.s32 	%rd16, %r87, 4;
	add.s64 	%rd17, %rd15, %rd16;
	ld.global.nc.u32 	%r33, [%rd17+4];
	shl.b32 	%r34, %r33, 1;
	ld.global.nc.u32 	%r35, [%rd17];
	shl.b32 	%r36, %r35, 1;
	st.local.v2.u32 	[%rd2], {%r1, %r33};
	mov.b32 	%r37, 0;
	st.local.v2.u32 	[%rd2+8], {%r34, %r37};
	st.local.u32 	[%rd2+16], %r34;
	mov.u64 	%rd18, $str$2;
	cvta.global.u64 	%rd19, %rd18;
	{ // callseq 7, 0
	.param .b64 param0;
	st.param.b64 	[param0], %rd19;
	.param .b64 param1;
	st.param.b64 	[param1], %rd8;
	.param .b32 retval0;
	call.uni (retval0), 
	vprintf, 
	(
	param0, 
	param1
	);
	ld.param.b32 	%r38, [retval0];
	} // callseq 7
	st.local.v2.u32 	[%rd2], {%r36, %r36};
	st.local.v2.u32 	[%rd2+8], {%r34, %r34};
	st.local.u32 	[%rd2+16], %r37;
	mov.u64 	%rd21, $str$3;
	cvta.global.u64 	%rd22, %rd21;
	{ // callseq 8, 0
	.param .b64 param0;
	st.param.b64 	[param0], %rd22;
	.param .b64 param1;
	st.param.b64 	[param1], %rd8;
	.param .b32 retval0;
	call.uni (retval0), 
	vprintf, 
	(
	param0, 
	param1
	);
	ld.param.b32 	%r40, [retval0];
	} // callseq 8
	cvta.to.global.u64 	%rd23, %rd57;
	mul.wide.s32 	%rd24, %r34, 4;
	add.s64 	%rd25, %rd23, %rd24;
	ld.global.f32 	%f1, [%rd25];
	mul.wide.s32 	%rd26, %r36, 4;
	add.s64 	%rd27, %rd23, %rd26;
	st.global.f32 	[%rd27], %f1;
	or.b32  	%r42, %r36, 1;
	or.b32  	%r43, %r34, 1;
	st.local.v2.u32 	[%rd2], {%r36, %r42};
	st.local.v2.u32 	[%rd2+8], {%r34, %r43};
	st.local.u32 	[%rd2+16], %r37;
	{ // callseq 9, 0
	.param .b64 param0;
	st.param.b64 	[param0], %rd22;
	.param .b64 param1;
	st.param.b64 	[param1], %rd8;
	.param .b32 retval0;
	call.uni (retval0), 
	vprintf, 
	(
	param0, 
	param1
	);
	ld.param.b32 	%r44, [retval0];
	} // callseq 9
	ld.global.f32 	%f2, [%rd25+4];
	st.global.f32 	[%rd27+4], %f2;
	st.local.v2.u32 	[%rd2], {%r36, %r34};
	st.local.u32 	[%rd2+8], %r37;
	mov.u64 	%rd28, $str$4;
	cvta.global.u64 	%rd29, %rd28;
	{ // callseq 10, 0
	.param .b64 param0;
	st.param.b64 	[param0], %rd29;
	.param .b64 param1;
	st.param.b64 	[param1], %rd8;
	.param .b32 retval0;
	call.uni (retval0), 
	vprintf, 
	(
	param0, 
	param1
	);
	ld.param.b32 	%r46, [retval0];
	} // callseq 10
	add.s64 	%rd30, %rd1, %rd24;
	ld.global.f32 	%f3, [%rd30];
	add.s64 	%rd31, %rd1, %rd26;
	st.global.f32 	[%rd31], %f3;
	st.local.v2.u32 	[%rd2], {%r36, %r34};
	mov.b32 	%r48, 1;
	st.local.u32 	[%rd2+8], %r48;
	{ // callseq 11, 0
	.param .b64 param0;
	st.param.b64 	[param0], %rd29;
	.param .b64 param1;
	st.param.b64 	[param1], %rd8;
	.param .b32 retval0;
	call.uni (retval0), 
	vprintf, 
	(
	param0, 
	param1
	);
	ld.param.b32 	%r49, [retval0];
	} // callseq 11
	ld.global.f32 	%f4, [%rd30+4];
	st.global.f32 	[%rd31+4], %f4;
	mov.u32 	%r87, %r5;
$L__BB1_3:
	setp.eq.s32 	%p4, %r6, 0;
	@%p4 bra 	$L__BB1_6;
	mov.u64 	%rd35, $str$2;
	mov.u64 	%rd38, $str$3;
	mov.u64 	%rd45, $str$4;
	mul.wide.s32 	%rd49, %r2, 4;
	shl.b32 	%r85, %r2, 1;
$L__BB1_5:
	ld.param.u64 	%rd60, [_Z5evictIfLi2ELi1ELi1EEvPT_S1_PKiS3_i_param_2];
	ld.param.u64 	%rd58, [_Z5evictIfLi2ELi1ELi1EEvPT_S1_PKiS3_i_param_0];
	cvta.to.global.u64 	%rd32, %rd60;
	mul.wide.s32 	%rd33, %r87, 4;
	add.s64 	%rd34, %rd32, %rd33;
	ld.global.nc.u32 	%r51, [%rd34+4];
	shl.b32 	%r52, %r51, 1;
	ld.global.nc.u32 	%r53, [%rd34];
	shl.b32 	%r54, %r53, 1;
	st.local.v2.u32 	[%rd2], {%r1, %r51};
	mov.b32 	%r55, 0;
	st.local.v2.u32 	[%rd2+8], {%r52, %r55};
	st.local.u32 	[%rd2+16], %r52;
	cvta.global.u64 	%rd36, %rd35;
	{ // callseq 12, 0
	.param .b64 param0;
	st.param.b64 	[param0], %rd36;
	.param .b64 param1;
	st.param.b64 	[param1], %rd8;
	.param .b32 retval0;
	call.uni (retval0), 
	vprintf, 
	(
	param0, 
	param1
	);
	ld.param.b32 	%r56, [retval0];
	} // callseq 12
	st.local.v2.u32 	[%rd2], {%r54, %r54};
	st.local.v2.u32 	[%rd2+8], {%r52, %r52};
	st.local.u32 	[%rd2+16], %r55;
	cvta.global.u64 	%rd39, %rd38;
	{ // callseq 13, 0
	.param .b64 param0;
	st.param.b64 	[param0], %rd39;
	.param .b64 param1;
	st.param.b64 	[param1], %rd8;
	.param .b32 retval0;
	call.uni (retval0), 
	vprintf, 
	(
	param0, 
	param1
	);
	ld.param.b32 	%r58, [retval0];
	} // callseq 13
	cvta.to.global.u64 	%rd40, %rd58;
	mul.wide.s32 	%rd41, %r52, 4;
	add.s64 	%rd42, %rd40, %rd41;
	ld.global.f32 	%f5, [%rd42];
	mul.wide.s32 	%rd43, %r54, 4;
	add.s64 	%rd44, %rd40, %rd43;
	st.global.f32 	[%rd44], %f5;
	or.b32  	%r60, %r54, 1;
	or.b32  	%r61, %r52, 1;
	st.local.v2.u32 	[%rd2], {%r54, %r60};
	st.local.v2.u32 	[%rd2+8], {%r52, %r61};
	st.local.u32 	[%rd2+16], %r55;
	{ // callseq 14, 0
	.param .b64 param0;
	st.param.b64 	[param0], %rd39;
	.param .b64 param1;
	st.param.b64 	[param1], %rd8;
	.param .b32 retval0;
	call.uni (retval0), 
	vprintf, 
	(
	param0, 
	param1
	);
	ld.param.b32 	%r62, [retval0];
	} // callseq 14
	ld.global.f32 	%f6, [%rd42+4];
	st.global.f32 	[%rd44+4], %f6;
	st.local.v2.u32 	[%rd2], {%r54, %r52};
	st.local.u32 	[%rd2+8], %r55;
	cvta.global.u64 	%rd46, %rd45;
	{ // callseq 15, 0
	.param .b64 param0;
	st.param.b64 	[param0], %rd46;
	.param .b64 param1;
	st.param.b64 	[param1], %rd8;
	.param .b32 retval0;
	call.uni (retval0), 
	vprintf, 
	(
	param0, 
	param1
	);
	ld.param.b32 	%r64, [retval0];
	} // callseq 15
	add.s64 	%rd47, %rd1, %rd41;
	ld.global.f32 	%f7, [%rd47];
	add.s64 	%rd48, %rd1, %rd43;
	st.global.f32 	[%rd48], %f7;
	st.local.v2.u32 	[%rd2], {%r54, %r52};
	mov.b32 	%r66, 1;
	st.local.u32 	[%rd2+8], %r66;
	{ // callseq 16, 0
	.param .b64 param0;
	st.param.b64 	[param0], %rd46;
	.param .b64 param1;
	st.param.b64 	[param1], %rd8;
	.param .b32 retval0;
	call.uni (retval0), 
	vprintf, 
	(
	param0, 
	param1
	);
	ld.param.b32 	%r67, [retval0];
	} // callseq 16
	ld.global.f32 	%f8, [%rd47+4];
	st.global.f32 	[%rd48+4], %f8;
	add.s64 	%rd50, %rd34, %rd49;
	ld.global.nc.u32 	%r69, [%rd50+4];
	shl.b32 	%r70, %r69, 1;
	ld.global.nc.u32 	%r71, [%rd50];
	shl.b32 	%r72, %r71, 1;
	st.local.v2.u32 	[%rd2], {%r1, %r69};
	st.local.v2.u32 	[%rd2+8], {%r70, %r55};
	st.local.u32 	[%rd2+16], %r70;
	{ // callseq 17, 0
	.param .b64 param0;
	st.param.b64 	[param0], %rd36;
	.param .b64 param1;
	st.param.b64 	[param1], %rd8;
	.param .b32 retval0;
	call.uni (retval0), 
	vprintf, 
	(
	param0, 
	param1
	);
	ld.param.b32 	%r73, [retval0];
	} // callseq 17
	st.local.v2.u32 	[%rd2], {%r72, %r72};
	st.local.v2.u32 	[%rd2+8], {%r70, %r70};
	st.local.u32 	[%rd2+16], %r55;
	{ // callseq 18, 0
	.param .b64 param0;
	st.param.b64 	[param0], %rd39;
	.param .b64 param1;
	st.param.b64 	[param1], %rd8;
	.param .b32 retval0;
	call.uni (retval0), 
	vprintf, 
	(
	param0, 
	param1
	);
	ld.param.b32 	%r75, [retval0];
	} // callseq 18
	mul.wide.s32 	%rd51, %r70, 4;
	add.s64 	%rd52, %rd40, %rd51;
	ld.global.f32 	%f9, [%rd52];
	mul.wide.s32 	%rd53, %r72, 4;
	add.s64 	%rd54, %rd40, %rd53;
	st.global.f32 	[%rd54], %f9;
	or.b32  	%r77, %r72, 1;
	or.b32  	%r78, %r70, 1;
	st.local.v2.u32 	[%rd2], {%r72, %r77};
	st.local.v2.u32 	[%rd2+8], {%r70, %r78};
	st.local.u32 	[%rd2+16], %r55;
	{ // callseq 19, 0
	.param .b64 param0;
	st.param.b64 	[param0], %rd39;
	.param .b64 param1;
	st.param.b64 	[param1], %rd8;
	.param .b32 retval0;
	call.uni (retval0), 
	vprintf, 
	(
	param0, 
	param1
	);
	ld.param.b32 	%r79, [retval0];
	} // callseq 19
	ld.global.f32 	%f10, [%rd52+4];
	st.global.f32 	[%rd54+4], %f10;
	st.local.v2.u32 	[%rd2], {%r72, %r70};
	st.local.u32 	[%rd2+8], %r55;
	{ // callseq 20, 0
	.param .b64 param0;
	st.param.b64 	[param0], %rd46;
	.param .b64 param1;
	st.param.b64 	[param1], %rd8;
	.param .b32 retval0;
	call.uni (retval0), 
	vprintf, 
	(
	param0, 
	param1
	);
	ld.param.b32 	%r81, [retval0];
	} // callseq 20
	add.s64 	%rd55, %rd1, %rd51;
	ld.global.f32 	%f11, [%rd55];
	add.s64 	%rd56, %rd1, %rd53;
	st.global.f32 	[%rd56], %f11;
	st.local.v2.u32 	[%rd2], {%r72, %r70};
	st.local.u32 	[%rd2+8], %r66;
	{ // callseq 21, 0
	.param .b64 param0;
	st.param.b64 	[param0], %rd46;
	.param .b64 param1;
	st.param.b64 	[param1], %rd8;
	.param .b32 retval0;
	call.uni (retval0), 
	vprintf, 
	(
	param0, 
	param1
	);
	ld.param.b32 	%r83, [retval0];
	} // callseq 21
	ld.global.f32 	%f12, [%rd55+4];
	st.global.f32 	[%rd56+4], %f12;
	add.s32 	%r87, %r87, %r85;
	setp.lt.s32 	%p5, %r87, %r4;
	@%p5 bra 	$L__BB1_5;
$L__BB1_6:
	ret;

}
	// .globl	_Z5evictIfLi4ELi1ELi1EEvPT_S1_PKiS3_i
.visible .entry _Z5evictIfLi4ELi1ELi1EEvPT_S1_PKiS3_i(
	.param .u64 .ptr .align 1 _Z5evictIfLi4ELi1ELi1EEvPT_S1_PKiS3_i_param_0,
	.param .u64 .ptr .align 1 _Z5evictIfLi4ELi1ELi1EEvPT_S1_PKiS3_i_param_1,
	.param .u64 .ptr .align 1 _Z5evictIfLi4ELi1ELi1EEvPT_S1_PKiS3_i_param_2,
	.param .u64 .ptr .align 1 _Z5evictIfLi4ELi1ELi1EEvPT_S1_PKiS3_i_param_3,
	.param .u32 _Z5evictIfLi4ELi1ELi1EEvPT_S1_PKiS3_i_param_4
)
{
	.local .align 8 .b8 	__local_depot2[24];
	.reg .b64 	%SP;
	.reg .b64 	%SPL;
	.reg .pred 	%p<3>;
	.reg .b32 	%r<56>;
	.reg .b32 	%f<9>;
	.reg .b64 	%rd<34>;

	mov.u64 	%SPL, __local_depot2;
	cvta.local.u64 	%SP, %SPL;
	ld.param.u64 	%rd4, [_Z5evictIfLi4ELi1ELi1EEvPT_S1_PKiS3_i_param_1];
	ld.param.u64 	%rd6, [_Z5evictIfLi4ELi1ELi1EEvPT_S1_PKiS3_i_param_3];
	ld.param.u32 	%r7, [_Z5evictIfLi4ELi1ELi1EEvPT_S1_PKiS3_i_param_4];
	cvta.to.global.u64 	%rd7, %rd6;
	add.u64 	%rd8, %SP, 0;
	add.u64 	%rd1, %SPL, 0;
	mov.u32 	%r8, %ctaid.y;
	mov.u32 	%r9, %ntid.y;
	mov.u32 	%r10, %tid.y;
	mad.lo.s32 	%r1, %r8, %r9, %r10;
	st.local.u32 	[%rd1], %r1;
	mov.u64 	%rd9, $str;
	cvta.global.u64 	%rd10, %rd9;
	{ // callseq 22, 0
	.param .b64 param0;
	st.param.b64 	[param0], %rd10;
	.param .b64 param1;
	st.param.b64 	[param1], %rd8;
	.param .b32 retval0;
	call.uni (retval0), 
	vprintf, 
	(
	param0, 
	param1
	);
	ld.param.b32 	%r11, [retval0];
	} // callseq 22
	mul.wide.u32 	%rd11, %r1, 4;
	add.s64 	%rd12, %rd7, %rd11;
	ld.global.nc.u32 	%r13, [%rd12];
	mov.u32 	%r14, %ctaid.x;
	mov.u32 	%r15, %ntid.x;
	mov.u32 	%r16, %tid.x;
	mad.lo.s32 	%r17, %r14, %r15, %r16;
	mov.u32 	%r18, %nctaid.x;
	mul.lo.s32 	%r2, %r18, %r15;
	mul.lo.s32 	%r19, %r1, %r7;
	shl.b32 	%r20, %r19, 1;
	st.local.u32 	[%rd1], %r2;
	mov.u64 	%rd13, $str$1;
	cvta.global.u64 	%rd14, %rd13;
	{ // callseq 23, 0
	.param .b64 param0;
	st.param.b64 	[param0], %rd14;
	.param .b64 param1;
	st.param.b64 	[param1], %rd8;
	.param .b32 retval0;
	call.uni (retval0), 
	vprintf, 
	(
	param0, 
	param1
	);
	ld.param.b32 	%r21, [retval0];
	} // callseq 23
	add.s32 	%r55, %r17, %r20;
	add.s32 	%r4, %r13, %r20;
	setp.ge.s32 	%p1, %r17, %r13;
	@%p1 bra 	$L__BB2_3;
	cvta.to.global.u64 	%rd2, %rd4;
	mov.u64 	%rd18, $str$2;
	mov.u64 	%rd21, $str$3;
$L__BB2_2:
	ld.param.u64 	%rd33, [_Z5evictIfLi4ELi1ELi1EEvPT_S1_PKiS3_i_param_2];
	ld.param.u64 	%rd32, [_Z5evictIfLi4ELi1ELi1EEvPT_S1_PKiS3_i_param_0];
	cvta.to.global.u64 	%rd15, %rd33;
	mul.wide.s32 	%rd16, %r55, 4;
	add.s64 	%rd17, %rd15, %rd16;
	ld.global.nc.u32 	%r23, [%rd17+4];
	shl.b32 	%r24, %r23, 2;
	ld.global.nc.u32 	%r25, [%rd17];
	shl.b32 	%r26, %r25, 2;
	st.local.v2.u32 	[%rd1], {%r1, %r23};
	mov.b32 	%r27, 0;
	st.local.v2.u32 	[%rd1+8], {%r24, %r27};
	st.local.u32 	[%rd1+16], %r24;
	cvta.global.u64 	%rd19, %rd18;
	{ // callseq 24, 0
	.param .b64 param0;
	st.param.b64 	[param0], %rd19;
	.param .b64 param1;
	st.param.b64 	[param1], %rd8;
	.param .b32 retval0;
	call.uni (retval0), 
	vprintf, 
	(
	param0, 
	param1
	);
	ld.param.b32 	%r28, [retval0];
	} // callseq 24
	st.local.v2.u32 	[%rd1], {%r26, %r26};
	st.local.v2.u32 	[%rd1+8], {%r24, %r24};
	st.local.u32 	[%rd1+16], %r27;
	cvta.global.u64 	%rd22, %rd21;
	{ // callseq 25, 0
	.param .b64 param0;
	st.param.b64 	[param0], %rd22;
	.param .b64 param1;
	st.param.b64 	[param1], %rd8;
	.param .b32 retval0;
	call.uni (retval0), 
	vprintf, 
	(
	param0, 
	param1
	);
	ld.param.b32 	%r30, [retval0];
	} // callseq 25
	cvta.to.global.u64 	%rd23, %rd32;
	mul.wide.s32 	%rd24, %r24, 4;
	add.s64 	%rd25, %rd23, %rd24;
	ld.global.f32 	%f1, [%rd25];
	mul.wide.s32 	%rd26, %r26, 4;
	add.s64 	%rd27, %rd23, %rd26;
	st.global.f32 	[%rd27], %f1;
	or.b32  	%r32, %r26, 1;
	or.b32  	%r33, %r24, 1;
	st.local.v2.u32 	[%rd1], {%r26, %r32};
	st.local.v2.u32 	[%rd1+8], {%r24, %r33};
	st.local.u32 	[%rd1+16], %r27;
	{ // callseq 26, 0
	.param .b64 param0;
	st.param.b64 	[param0], %rd22;
	.param .b64 param1;
	st.param.b64 	[param1], %rd8;
	.param .b32 retval0;
	call.uni (retval0), 
	vprintf, 
	(
	param0, 
	param1
	);
	ld.param.b32 	%r34, [retval0];
	} // callseq 26
	ld.global.f32 	%f2, [%rd25+4];
	st.global.f32 	[%rd27+4], %f2;
	or.b32  	%r36, %r26, 2;
	or.b32  	%r37, %r24, 2;
	st.local.v2.u32 	[%rd1], {%r26, %r36};
	st.local.v2.u32 	[%rd1+8], {%r24, %r37};
	st.local.u32 	[%rd1+16], %r27;
	{ // callseq 27, 0
	.param .b64 param0;
	st.param.b64 	[param0], %rd22;
	.param .b64 param1;
	st.param.b64 	[param1], %rd8;
	.param .b32 retval0;
	call.uni (retval0), 
	vprintf, 
	(
	param0, 
	param1
	);
	ld.param.b32 	%r38, [retval0];
	} // callseq 27
	ld.global.f32 	%f3, [%rd25+8];
	st.global.f32 	[%rd27+8], %f3;
	or.b32  	%r40, %r26, 3;
	or.b32  	%r41, %r24, 3;
	st.local.v2.u32 	[%rd1], {%r26, %r40};
	st.local.v2.u32 	[%rd1+8], {%r24, %r41};
	st.local.u32 	[%rd1+16], %r27;
	{ // callseq 28, 0
	.param .b64 param0;
	st.param.b64 	[param0], %rd22;
	.param .b64 param1;
	st.param.b64 	[param1], %rd8;
	.param .b32 retval0;
	call.uni (retval0), 
	vprintf, 
	(
	param0, 
	param1
	);
	ld.param.b32 	%r42, [retval0];
	} // callseq 28
	ld.global.f32 	%f4, [%rd25+12];
	st.global.f32 	[%rd27+12], %f4;
	st.local.v2.u32 	[%rd1], {%r26, %r24};
	st.local.u32 	[%rd1+8], %r27;
	mov.u64 	%rd28, $str$4;
	cvta.global.u64 	%rd29, %rd28;
	{ // callseq 29, 0
	.param .b64 param0;
	st.param.b64 	[param0], %rd29;
	.param .b64 param1;
	st.param.b64 	[param1], %rd8;
	.param .b32 retval0;
	call.uni (retval0), 
	vprintf, 
	(
	param0, 
	param1
	);
	ld.param.b32 	%r44, [retval0];
	} // callseq 29
	add.s64 	%rd30, %rd2, %rd24;
	ld.global.f32 	%f5, [%rd30];
	add.s64 	%rd31, %rd2, %rd26;
	st.global.f32 	[%rd31], %f5;
	st.local.v2.u32 	[%rd1], {%r26, %r24};
	mov.b32 	%r46, 1;
	st.local.u32 	[%rd1+8], %r46;
	{ // callseq 30, 0
	.param .b64 param0;
	st.param.b64 	[param0], %rd29;
	.param .b64 param1;
	st.param.b64 	[param1], %rd8;
	.param .b32 retval0;
	call.uni (retval0), 
	vprintf, 
	(
	param0, 
	param1
	);
	ld.param.b32 	%r47, [retval0];
	} // callseq 30
	ld.global.f32 	%f6, [%rd30+4];
	st.global.f32 	[%rd31+4], %f6;
	st.local.v2.u32 	[%rd1], {%r26, %r24};
	mov.b32 	%r49, 2;
	st.local.u32 	[%rd1+8], %r49;
	{ // callseq 31, 0
	.param .b64 param0;
	st.param.b64 	[param0], %rd29;
	.param .b64 param1;
	st.param.b64 	[param1], %rd8;
	.param .b32 retval0;
	call.uni (retval0), 
	vprintf, 
	(
	param0, 
	param1
	);
	ld.param.b32 	%r50, [retval0];
	} // callseq 31
	ld.global.f32 	%f7, [%rd30+8];
	st.global.f32 	[%rd31+8], %f7;
	st.local.v2.u32 	[%rd1], {%r26, %r24};
	mov.b32 	%r52, 3;
	st.local.u32 	[%rd1+8], %r52;
	{ // callseq 32, 0
	.param .b64 param0;
	st.param.b64 	[param0], %rd29;
	.param .b64 param1;
	st.param.b64 	[param1], %rd8;
	.param .b32 retval0;
	call.uni (retval0), 
	vprintf, 
	(
	param0, 
	param1
	);
	ld.param.b32 	%r53, [retval0];
	} // callseq 32
	ld.global.f32 	%f8, [%rd30+12];
	st.global.f32 	[%rd31+12], %f8;
	add.s32 	%r55, %r55, %r2;
	setp.lt.s32 	%p2, %r55, %r4;
	@%p2 bra 	$L__BB2_2;
$L__BB2_3:
	ret;

}
	// .globl	_Z5evictIfLi8ELi1ELi1EEvPT_S1_PKiS3_i
.visible .entry _Z5evictIfLi8ELi1ELi1EEvPT_S1_PKiS3_i(
	.param .u64 .ptr .align 1 _Z5evictIfLi8ELi1ELi1EEvPT_S1_PKiS3_i_param_0,
	.param .u64 .ptr .align 1 _Z5evictIfLi8ELi1ELi1EEvPT_S1_PKiS3_i_param_1,
	.param .u64 .ptr .align 1 _Z5evictIfLi8ELi1ELi1EEvPT_S1_PKiS3_i_param_2,
	.param .u64 .ptr .align 1 _Z5evictIfLi8ELi1ELi1EEvPT_S1_PKiS3_i_param_3,
	.param .u32 _Z5evictIfLi8ELi1ELi1EEvPT_S1_PKiS3_i_param_4
)
{
	.local .align 8 .b8 	__local_depot3[24];
	.reg .b64 	%SP;
	.reg .b64 	%SPL;
	.reg .pred 	%p<3>;
	.reg .b32 	%r<84>;
	.reg .b32 	%f<17>;
	.reg .b64 	%rd<36>;

	mov.u64 	%SPL, __local_depot3;
	cvta.local.u64 	%SP, %SPL;
	ld.param.u64 	%rd4, [_Z5evictIfLi8ELi1ELi1EEvPT_S1_PKiS3_i_param_3];
	ld.param.u32 	%r7, [_Z5evictIfLi8ELi1ELi1EEvPT_S1_PKiS3_i_param_4];
	cvta.to.global.u64 	%rd5, %rd4;
	add.u64 	%rd6, %SP, 0;
	add.u64 	%rd7, %SPL, 0;
	mov.u32 	%r8, %ctaid.y;
	mov.u32 	%r9, %ntid.y;
	mov.u32 	%r10, %tid.y;
	mad.lo.s32 	%r1, %r8, %r9, %r10;
	st.local.u32 	[%rd7], %r1;
	mov.u64 	%rd8, $str;
	cvta.global.u64 	%rd9, %rd8;
	{ // callseq 33, 0
	.param .b64 param0;
	st.param.b64 	[param0], %rd9;
	.param .b64 param1;
	st.param.b64 	[param1], %rd6;
	.param .b32 retval0;
	call.uni (retval0), 
	vprintf, 
	(
	param0, 
	param1
	);
	ld.param.b32 	%r11, [retval0];
	} // callseq 33
	mul.wide.u32 	%rd10, %r1, 4;
	add.s64 	%rd11, %rd5, %rd10;
	ld.global.nc.u32 	%r13, [%rd11];
	mov.u32 	%r14, %ctaid.x;
	mov.u32 	%r15, %ntid.x;
	mov.u32 	%r16, %tid.x;
	mad.lo.s32 	%r17, %r14, %r15, %r16;
	mov.u32 	%r18, %nctaid.x;
	mul.lo.s32 	%r2, %r18, %r15;
	mul.lo.s32 	%r19, %r1, %r7;
	shl.b32 	%r20, %r19, 1;
	st.local.u32 	[%rd7], %r2;
	mov.u64 	%rd12, $str$1;
	cvta.global.u64 	%rd13, %rd12;
	{ // callseq 34, 0
	.param .b64 param0;
	st.param.b64 	[param0], %rd13;
	.param .b64 param1;
	st.param.b64 	[param1], %rd6;
	.param .b32 retval0;
	call.uni (retval0), 
	vprintf, 
	(
	param0, 
	param1
	);
	ld.param.b32 	%r21, [retval0];
	} // callseq 34
	add.s32 	%r83, %r17, %r20;
	add.s32 	%r4, %r13, %r20;
	setp.ge.s32 	%p1, %r17, %r13;
	@%p1 bra 	$L__BB3_3;
	mov.u64 	%rd19, $str$2;
	mov.u64 	%rd21, $str$3;
	mov.u64 	%rd28, $str$4;
$L__BB3_2:
	ld.param.u64 	%rd35, [_Z5evictIfLi8ELi1ELi1EEvPT_S1_PKiS3_i_param_2];
	ld.param.u64 	%rd34, [_Z5evictIfLi8ELi1ELi1EEvPT_S1_PKiS3_i_param_1];
	ld.param.u64 	%rd33, [_Z5evictIfLi8ELi1ELi1EEvPT_S1_PKiS3_i_param_0];
	cvta.to.global.u64 	%rd14, %rd35;
	mul.wide.s32 	%rd15, %r83, 4;
	add.s64 	%rd16, %rd14, %rd15;
	ld.global.nc.u32 	%r23, [%rd16+4];
	shl.b32 	%r24, %r23, 3;
	ld.global.nc.u32 	%r25, [%rd16];
	shl.b32 	%r26, %r25, 3;
	cvta.to.local.u64 	%rd18, %rd6;
	st.local.v2.u32 	[%rd18], {%r1, %r23};
	mov.b32 	%r27, 0;
	st.local.v2.u32 	[%rd18+8], {%r24, %r27};
	st.local.u32 	[%rd18+16], %r24;
	cvta.global.u64 	%rd20, %rd19;
	{ // callseq 35, 0
	.param .b64 param0;
	st.param.b64 	[param0], %rd20;
	.param .b64 param1;
	st.param.b64 	[param1], %rd6;
	.param .b32 retval0;
	call.uni (retval0), 
	vprintf, 
	(
	param0, 
	param1
	);
	ld.param.b32 	%r28, [retval0];
	} // callseq 35
	st.local.v2.u32 	[%rd18], {%r26, %r26};
	st.local.v2.u32 	[%rd18+8], {%r24, %r24};
	st.local.u32 	[%rd18+16], %r27;
	cvta.global.u64 	%rd22, %rd21;
	{ // callseq 36, 0
	.param .b64 param0;
	st.param.b64 	[param0], %rd22;
	.param .b64 param1;
	st.param.b64 	[param1], %rd6;
	.param .b32 retval0;
	call.uni (retval0), 
	vprintf, 
	(
	param0, 
	param1
	);
	ld.param.b32 	%r30, [retval0];
	} // callseq 36
	cvta.to.global.u64 	%rd23, %rd33;
	mul.wide.s32 	%rd24, %r24, 4;
	add.s64 	%rd25, %rd23, %rd24;
	ld.global.f32 	%f1, [%rd25];
	mul.wide.s32 	%rd26, %r26, 4;
	add.s64 	%rd27, %rd23, %rd26;
	st.global.f32 	[%rd27], %f1;
	or.b32  	%r32, %r26, 1;
	or.b32  	%r33, %r24, 1;
	st.local.v2.u32 	[%rd18], {%r26, %r32};
	st.local.v2.u32 	[%rd18+8], {%r24, %r33};
	st.local.u32 	[%rd18+16], %r27;
	{ // callseq 37, 0
	.param .b64 param0;
	st.param.b64 	[param0], %rd22;
	.param .b64 param1;
	st.param.b64 	[param1], %rd6;
	.param .b32 retval0;
	call.uni (retval0), 
	vprintf, 
	(
	param0, 
	param1
	);
	ld.param.b32 	%r34, [retval0];
	} // callseq 37
	ld.global.f32 	%f2, [%rd25+4];
	st.global.f32 	[%rd27+4], %f2;
	or.b32  	%r36, %r26, 2;
	or.b32  	%r37, %r24, 2;
	st.local.v2.u32 	[%rd18], {%r26, %r36};
	st.local.v2.u32 	[%rd18+8], {%r24, %r37};
	st.local.u32 	[%rd18+16], %r27;
	{ // callseq 38, 0
	.param .b64 param0;
	st.param.b64 	[param0], %rd22;
	.param .b64 param1;
	st.param.b64 	[param1], %rd6;
	.param .b32 retval0;
	call.uni (retval0), 
	vprintf, 
	(
	param0, 
	param1
	);
	ld.param.b32 	%r38, [retval0];
	} // callseq 38
	ld.global.f32 	%f3, [%rd25+8];
	st.global.f32 	[%rd27+8], %f3;
	or.b32  	%r40, %r26, 3;
	or.b32  	%r41, %r24, 3;
	st.local.v2.u32 	[%rd18], {%r26, %r40};
	st.local.v2.u32 	[%rd18+8], {%r24, %r41};
	st.local.u32 	[%rd18+16], %r27;
	{ // callseq 39, 0
	.param .b64 param0;
	st.param.b64 	[param0], %rd22;
	.param .b64 param1;
	st.param.b64 	[param1], %rd6;
	.param .b32 retval0;
	call.uni (retval0), 
	vprintf, 
	(
	param0, 
	param1
	);
	ld.param.b32 	%r42, [retval0];
	} // callseq 39
	ld.global.f32 	%f4, [%rd25+12];
	st.global.f32 	[%rd27+12], %f4;
	or.b32  	%r44, %r26, 4;
	or.b32  	%r45, %r24, 4;
	st.local.v2.u32 	[%rd18], {%r26, %r44};
	st.local.v2.u32 	[%rd18+8], {%r24, %r45};
	st.local.u32 	[%rd18+16], %r27;
	{ // callseq 40, 0
	.param .b64 param0;
	st.param.b64 	[param0], %rd22;
	.param .b64 param1;
	st.param.b64 	[param1], %rd6;
	.param .b32 retval0;
	call.uni (retval0), 
	vprintf, 
	(
	param0, 
	param1
	);
	ld.param.b32 	%r46, [retval0];
	} // callseq 40
	ld.global.f32 	%f5, [%rd25+16];
	st.global.f32 	[%rd27+16], %f5;
	or.b32  	%r48, %r26, 5;
	or.b32  	%r49, %r24, 5;
	st.local.v2.u32 	[%rd18], {%r26, %r48};
	st.local.v2.u32 	[%rd18+8], {%r24, %r49};
	st.local.u32 	[%rd18+16], %r27;
	{ // callseq 41, 0
	.param .b64 param0;
	st.param.b64 	[param0], %rd22;
	.param .b64 param1;
	st.param.b64 	[param1], %rd6;
	.param .b32 retval0;
	call.uni (retval0), 
	vprintf, 
	(
	param0, 
	param1
	);
	ld.param.b32 	%r50, [retval0];
	} // callseq 41
	ld.global.f32 	%f6, [%rd25+20];
	st.global.f32 	[%rd27+20], %f6;
	or.b32  	%r52, %r26, 6;
	or.b32  	%r53, %r24, 6;
	st.local.v2.u32 	[%rd18], {%r26, %r52};
	st.local.v2.u32 	[%rd18+8], {%r24, %r53};
	st.local.u32 	[%rd18+16], %r27;
	{ // callseq 42, 0
	.param .b64 param0;
	st.param.b64 	[param0], %rd22;
	.param .b64 param1;
	st.param.b64 	[param1], %rd6;
	.param .b32 retval0;
	call.uni (retval0), 
	vprintf, 
	(
	param0, 
	param1
	);
	ld.param.b32 	%r54, [retval0];
	} // callseq 42
	ld.global.f32 	%f7, [%rd25+24];
	st.global.f32 	[%rd27+24], %f7;
	or.b32  	%r56, %r26, 7;
	or.b32  	%r57, %r24, 7;
	st.local.v2.u32 	[%rd18], {%r26, %r56};
	st.local.v2.u32 	[%rd18+8], {%r24, %r57};
	st.local.u32 	[%rd18+16], %r27;
	{ // callseq 43, 0
	.param .b64 param0;
	st.param.b64 	[param0], %rd22;
	.param .b64 param1;
	st.param.b64 	[param1], %rd6;
	.param .b32 retval0;
	call.uni (retval0), 
	vprintf, 
	(
	param0, 
	param1
	);
	ld.param.b32 	%r58, [retval0];
	} // callseq 43
	ld.global.f32 	%f8, [%rd25+28];
	st.global.f32 	[%rd27+28], %f8;
	st.local.v2.u32 	[%rd18], {%r26, %r24};
	st.local.u32 	[%rd18+8], %r27;
	cvta.global.u64 	%rd29, %rd28;
	{ // callseq 44, 0
	.param .b64 param0;
	st.param.b64 	[param0], %rd29;
	.param .b64 param1;
	st.param.b64 	[param1], %rd6;
	.param .b32 retval0;
	call.uni (retval0), 
	vprintf, 
	(
	param0, 
	param1
	);
	ld.param.b32 	%r60, [retval0];
	} // callseq 44
	cvta.to.global.u64 	%rd30, %rd34;
	add.s64 	%rd31, %rd30, %rd24;
	ld.global.f32 	%f9, [%rd31];
	add.s64 	%rd32, %rd30, %rd26;
	st.global.f32 	[%rd32], %f9;
	st.local.v2.u32 	[%rd18], {%r26, %r24};
	mov.b32 	%r62, 1;
	st.local.u32 	[%rd18+8], %r62;
	{ // callseq 45, 0
	.param .b64 param0;
	st.param.b64 	[param0], %rd29;
	.param .b64 param1;
	st.param.b64 	[param1], %rd6;
	.param .b32 retval0;
	call.uni (retval0), 
	vprintf, 
	(
	param0, 
	param1
	);
	ld.param.b32 	%r63, [retval0];
	} // callseq 45
	ld.global.f32 	%f10, [%rd31+4];
	st.global.f32 	[%rd32+4], %f10;
	st.local.v2.u32 	[%rd18], {%r26, %r24};
	mov.b32 	%r65, 2;
	st.local.u32 	[%rd18+8], %r65;
	{ // callseq 46, 0
	.param .b64 param0;
	st.param.b64 	[param0], %rd29;
	.param .b64 param1;
	st.param.b64 	[param1], %rd6;
	.param .b32 retval0;
	call.uni (retval0), 
	vprintf, 
	(
	param0, 
	param1
	);
	ld.param.b32 	%r66, [retval0];
	} // callseq 46
	ld.global.f32 	%f11, [%rd31+8];
	st.global.f32 	[%rd32+8], %f11;
	st.local.v2.u32 	[%rd18], {%r26, %r24};
	mov.b32 	%r68, 3;
	st.local.u32 	[%rd18+8], %r68;
	{ // callseq 47, 0
	.param .b64 param0;
	st.param.b64 	[param0], %rd29;
	.param .b64 param1;
	st.param.b64 	[param1], %rd6;
	.param .b32 retval0;
	call.uni (retval0), 
	vprintf, 
	(
	param0, 
	param1
	);
	ld.param.b32 	%r69, [retval0];
	} // callseq 47
	ld.global.f32 	%f12, [%rd31+12];
	st.global.f32 	[%rd32+12], %f12;
	st.local.v2.u32 	[%rd18], {%r26, %r24};
	mov.b32 	%r71, 4;
	st.local.u32 	[%rd18+8], %r71;
	{ // callseq 48, 0
	.param .b64 param0;
	st.param.b64 	[param0], %rd29;
	.param .b64 param1;
	st.param.b64 	[param1], %rd6;
	.param .b32 retval0;
	call.uni (retval0), 
	vprintf, 
	(
	param0, 
	param1
	);
	ld.param.b32 	%r72, [retval0];
	} // callseq 48
	ld.global.f32 	%f13, [%rd31+16];
	st.global.f32 	[%rd32+16], %f13;
	st.local.v2.u32 	[%rd18], {%r26, %r24};
	mov.b32 	%r74, 5;
	st.local.u32 	[%rd18+8], %r74;
	{ // callseq 49, 0
	.param .b64 param0;
	st.param.b64 	[param0], %rd29;
	.param .b64 param1;
	st.param.b64 	[param1], %rd6;
	.param .b32 retval0;
	call.uni (retval0), 
	vprintf, 
	(
	param0, 
	param1
	);
	ld.param.b32 	%r75, [retval0];
	} // callseq 49
	ld.global.f32 	%f14, [%rd31+20];
	st.global.f32 	[%rd32+20], %f14;
	st.local.v2.u32 	[%rd18], {%r26, %r24};
	mov.b32 	%r77, 6;
	st.local.u32 	[%rd18+8], %r77;
	{ // callseq 50, 0
	.param .b64 param0;
	st.param.b64 	[param0], %rd29;
	.param .b64 param1;
	st.param.b64 	[param1], %rd6;
	.param .b32 retval0;
	call.uni (retval0), 
	vprintf, 
	(
	param0, 
	param1
	);
	ld.param.b32 	%r78, [retval0];
	} // callseq 50
	ld.global.f32 	%f15, [%rd31+24];
	st.global.f32 	[%rd32+24], %f15;
	st.local.v2.u32 	[%rd18], {%r26, %r24};
	mov.b32 	%r80, 7;
	st.local.u32 	[%rd18+8], %r80;
	{ // callseq 51, 0
	.param .b64 param0;
	st.param.b64 	[param0], %rd29;
	.param .b64 param1;
	st.param.b64 	[param1], %rd6;
	.param .b32 retval0;
	call.uni (retval0), 
	vprintf, 
	(
	param0, 
	param1
	);
	ld.param.b32 	%r81, [retval0];
	} // callseq 51
	ld.global.f32 	%f16, [%rd31+28];
	st.global.f32 	[%rd32+28], %f16;
	add.s32 	%r83, %r83, %r2;
	setp.lt.s32 	%p2, %r83, %r4;
	@%p2 bra 	$L__BB3_2;
$L__BB3_3:
	ret;

}
	// .globl	_Z5evictIfLi1ELi2ELi1EEvPT_S1_PKiS3_i
.visible .entry _Z5evictIfLi1ELi2ELi1EEvPT_S1_PKiS3_i(
	.param .u64 .ptr .align 1 _Z5evictIfLi1ELi2ELi1EEvPT_S1_PKiS3_i_param_0,
	.param .u64 .ptr .align 1 _Z5evictIfLi1ELi2ELi1EEvPT_S1_PKiS3_i_param_1,
	.param .u64 .ptr .align 1 _Z5evictIfLi1ELi2ELi1EEvPT_S1_PKiS3_i_param_2,
	.param .u64 .ptr .align 1 _Z5evictIfLi1ELi2ELi1EEvPT_S1_PKiS3_i_param_3,
	.param .u32 _Z5evictIfLi1ELi2ELi1EEvPT_S1_PKiS3_i_param_4
)
{
	.local .align 8 .b8 	__local_depot4[24];
	.reg .b64 	%SP;
	.reg .b64 	%SPL;
	.reg .pred 	%p<7>;
	.reg .b32 	%r<99>;
	.reg .b32 	%f<16>;
	.reg .b64 	%rd<74>;

	mov.u64 	%SPL, __local_depot4;
	cvta.local.u64 	%SP, %SPL;
	ld.param.u64 	%rd6, [_Z5evictIfLi1ELi2ELi1EEvPT_S1_PKiS3_i_param_0];
	ld.param.u64 	%rd8, [_Z5evictIfLi1ELi2ELi1EEvPT_S1_PKiS3_i_param_1];
	ld.param.u64 	%rd7, [_Z5evictIfLi1ELi2ELi1EEvPT_S1_PKiS3_i_param_2];
	ld.param.u64 	%rd9, [_Z5evictIfLi1ELi2ELi1EEvPT_S1_PKiS3_i_param_3];
	ld.param.u32 	%r14, [_Z5evictIfLi1ELi2ELi1EEvPT_S1_PKiS3_i_param_4];
	cvta.to.global.u64 	%rd1, %rd6;
	cvta.to.global.u64 	%rd2, %rd8;
	cvta.to.global.u64 	%rd3, %rd7;
	cvta.to.global.u64 	%rd10, %rd9;
	add.u64 	%rd11, %SP, 0;
	add.u64 	%rd4, %SPL, 0;
	mov.u32 	%r15, %ctaid.y;
	mov.u32 	%r16, %ntid.y;
	mov.u32 	%r17, %tid.y;
	mad.lo.s32 	%r1, %r15, %r16, %r17;
	st.local.u32 	[%rd4], %r1;
	mov.u64 	%rd12, $str;
	cvta.global.u64 	%rd13, %rd12;
	{ // callseq 52, 0
	.param .b64 param0;
	st.param.b64 	[param0], %rd13;
	.param .b64 param1;
	st.param.b64 	[param1], %rd11;
	.param .b32 retval0;
	call.uni (retval0), 
	vprintf, 
	(
	param0, 
	param1
	);
	ld.param.b32 	%r18, [retval0];
	} // callseq 52
	mul.wide.u32 	%rd14, %r1, 4;
	add.s64 	%rd15, %rd10, %rd14;
	ld.global.nc.u32 	%r20, [%rd15];
	mov.u32 	%r21, %ctaid.x;
	mov.u32 	%r22, %ntid.x;
	mov.u32 	%r23, %tid.x;
	mad.lo.s32 	%r24, %r21, %r22, %r23;
	mov.u32 	%r25, %nctaid.x;
	mul.lo.s32 	%r2, %r25, %r22;
	mul.lo.s32 	%r26, %r1, %r14;
	shl.b32 	%r27, %r26, 1;
	st.local.u32 	[%rd4], %r2;
	mov.u64 	%rd16, $str$1;
	cvta.global.u64 	%rd17, %rd16;
	{ // callseq 53, 0
	.param .b64 param0;
	st.param.b64 	[param0], %rd17;
	.param .b64 param1;
	st.param.b64 	[param1], %rd11;
	.param .b32 retval0;
	call.uni (retval0), 
	vprintf, 
	(
	param0, 
	param1
	);
	ld.param.b32 	%r28, [retval0];
	} // callseq 53
	add.s32 	%r97, %r24, %r27;
	add.s32 	%r4, %r20, %r27;
	setp.ge.s32 	%p1, %r24, %r20;
	@%p1 bra 	$L__BB4_7;
	add.s32 	%r30, %r97, %r2;
	max.s32 	%r31, %r30, %r4;
	setp.lt.s32 	%p2, %r30, %r4;
	selp.u32 	%r32, 1, 0, %p2;
	add.s32 	%r33, %r30, %r32;
	sub.s32 	%r34, %r31, %r33;
	max.u32 	%r35, %r2, 1;
	div.u32 	%r36, %r34, %r35;
	add.s32 	%r5, %r36, %r32;
	and.b32  	%r37, %r5, 3;
	setp.eq.s32 	%p3, %r37, 3;
	@%p3 bra 	$L__BB4_4;
	add.s64 	%rd5, %rd3, 4;
	add.s32 	%r38, %r5, 1;
	and.b32  	%r39, %r38, 3;
	neg.s32 	%r95, %r39;
	mov.u64 	%rd20, $str$2;
	mov.u64 	%rd23, $str$3;
	mov.u64 	%rd29, $str$4;
$L__BB4_3:
	.pragma "nounroll";
	mul.wide.s32 	%rd18, %r97, 4;
	add.s64 	%rd19, %rd5, %rd18;
	ld.global.nc.u32 	%r40, [%rd19];
	ld.global.nc.u32 	%r41, [%rd19+-4];
	st.local.v2.u32 	[%rd4], {%r1, %r40};
	mov.b32 	%r42, 0;
	st.local.v2.u32 	[%rd4+8], {%r40, %r42};
	st.local.u32 	[%rd4+16], %r40;
	cvta.global.u64 	%rd21, %rd20;
	{ // callseq 54, 0
	.param .b64 param0;
	st.param.b64 	[param0], %rd21;
	.param .b64 param1;
	st.param.b64 	[param1], %rd11;
	.param .b32 retval0;
	call.uni (retval0), 
	vprintf, 
	(
	param0, 
	param1
	);
	ld.param.b32 	%r43, [retval0];
	} // callseq 54
	st.local.v2.u32 	[%rd4], {%r41, %r41};
	st.local.v2.u32 	[%rd4+8], {%r40, %r40};
	st.local.u32 	[%rd4+16], %r42;
	cvta.global.u64 	%rd24, %rd23;
	{ // callseq 55, 0
	.param .b64 param0;
	st.param.b64 	[param0], %rd24;
	.param .b64 param1;
	st.param.b64 	[param1], %rd11;
	.param .b32 retval0;
	call.uni (retval0), 
	vprintf, 
	(
	param0, 
	param1
	);
	ld.param.b32 	%r45, [retval0];
	} // callseq 55
	mul.wide.s32 	%rd25, %r40, 4;
	add.s64 	%rd26, %rd1, %rd25;
	ld.global.f32 	%f1, [%rd26];
	mul.wide.s32 	%rd27, %r41, 4;
	add.s64 	%rd28, %rd1, %rd27;
	st.global.f32 	[%rd28], %f1;
	st.local.v2.u32 	[%rd4], {%r41, %r41};
	st.local.v2.u32 	[%rd4+8], {%r40, %r40};
	mov.b32 	%r47, 1;
	st.local.u32 	[%rd4+16], %r47;
	{ // callseq 56, 0
	.param .b64 param0;
	st.param.b64 	[param0], %rd24;
	.param .b64 param1;
	st.param.b64 	[param1], %rd11;
	.param .b32 retval0;
	call.uni (retval0), 
	vprintf, 
	(
	param0, 
	param1
	);
	ld.param.b32 	%r48, [retval0];
	} // callseq 56
	ld.global.f32 	%f2, [%rd26+4];
	st.global.f32 	[%rd28+4], %f2;
	st.local.v2.u32 	[%rd4], {%r41, %r40};
	st.local.u32 	[%rd4+8], %r42;
	cvta.global.u64 	%rd30, %rd29;
	{ // callseq 57, 0
	.param .b64 param0;
	st.param.b64 	[param0], %rd30;
	.param .b64 param1;
	st.param.b64 	[param1], %rd11;
	.param .b32 retval0;
	call.uni (retval0), 
	vprintf, 
	(
	param0, 
	param1
	);
	ld.param.b32 	%r50, [retval0];
	} // callseq 57
	add.s64 	%rd31, %rd2, %rd25;
	ld.global.f32 	%f3, [%rd31];
	add.s64 	%rd32, %rd2, %rd27;
	st.global.f32 	[%rd32], %f3;
	add.s32 	%r97, %r97, %r2;
	add.s32 	%r95, %r95, 1;
	setp.ne.s32 	%p4, %r95, 0;
	@%p4 bra 	$L__BB4_3;
$L__BB4_4:
	setp.lt.u32 	%p5, %r5, 3;
	@%p5 bra 	$L__BB4_7;
	mov.u64 	%rd36, $str$2;
	mov.u64 	%rd39, $str$3;
	mov.u64 	%rd46, $str$4;
	mul.wide.s32 	%rd50, %r2, 4;
	shl.b32 	%r94, %r2, 2;
$L__BB4_6:
	ld.param.u64 	%rd73, [_Z5evictIfLi1ELi2ELi1EEvPT_S1_PKiS3_i_param_2];
	ld.param.u64 	%rd72, [_Z5evictIfLi1ELi2ELi1EEvPT_S1_PKiS3_i_param_0];
	cvta.to.global.u64 	%rd33, %rd73;
	mul.wide.s32 	%rd34, %r97, 4;
	add.s64 	%rd35, %rd33, %rd34;
	ld.global.nc.u32 	%r52, [%rd35+4];
	ld.global.nc.u32 	%r53, [%rd35];
	st.local.v2.u32 	[%rd4], {%r1, %r52};
	mov.b32 	%r54, 0;
	st.local.v2.u32 	[%rd4+8], {%r52, %r54};
	st.local.u32 	[%rd4+16], %r52;
	cvta.global.u64 	%rd37, %rd36;
	{ // callseq 58, 0
	.param .b64 param0;
	st.param.b64 	[param0], %rd37;
	.param .b64 param1;
	st.param.b64 	[param1], %rd11;
	.param .b32 retval0;
	call.uni (retval0), 
	vprintf, 
	(
	param0, 
	param1
	);
	ld.param.b32 	%r55, [retval0];
	} // callseq 58
	st.local.v2.u32 	[%rd4], {%r53, %r53};
	st.local.v2.u32 	[%rd4+8], {%r52, %r52};
	st.local.u32 	[%rd4+16], %r54;
	cvta.global.u64 	%rd40, %rd39;
	{ // callseq 59, 0
	.param .b64 param0;
	st.param.b64 	[param0], %rd40;
	.param .b64 param1;
	st.param.b64 	[param1], %rd11;
	.param .b32 retval0;
	call.uni (retval0), 
	vprintf, 
	(
	param0, 
	param1
	);
	ld.param.b32 	%r57, [retval0];
	} // callseq 59
	cvta.to.global.u64 	%rd41, %rd72;
	mul.wide.s32 	%rd42, %r52, 4;
	add.s64 	%rd43, %rd41, %rd42;
	ld.global.f32 	%f4, [%rd43];
	mul.wide.s32 	%rd44, %r53, 4;
	add.s64 	%rd45, %rd41, %rd44;
	st.global.f32 	[%rd45], %f4;
	st.local.v2.u32 	[%rd4], {%r53, %r53};
	st.local.v2.u32 	[%rd4+8], {%r52, %r52};
	mov.b32 	%r59, 1;
	st.local.u32 	[%rd4+16], %r59;
	{ // callseq 60, 0
	.param .b64 param0;
	st.param.b64 	[param0], %rd40;
	.param .b64 param1;
	st.param.b64 	[param1], %rd11;
	.param .b32 retval0;
	call.uni (retval0), 
	vprintf, 
	(
	param0, 
	param1
	);
	ld.param.b32 	%r60, [retval0];
	} // callseq 60
	ld.global.f32 	%f5, [%rd43+4];
	st.global.f32 	[%rd45+4], %f5;
	st.local.v2.u32 	[%rd4], {%r53, %r52};
	st.local.u32 	[%rd4+8], %r54;
	cvta.global.u64 	%rd47, %rd46;
	{ // callseq 61, 0
	.param .b64 param0;
	st.param.b64 	[param0], %rd47;
	.param .b64 param1;
	st.param.b64 	[param1], %rd11;
	.param .b32 retval0;
	call.uni (retval0), 
	vprintf, 
	(
	param0, 
	param1
	);
	ld.param.b32 	%r62, [retval0];
	} // callseq 61
	add.s64 	%rd48, %rd2, %rd42;
	ld.global.f32 	%f6, [%rd48];
	add.s64 	%rd49, %rd2, %rd44;
	st.global.f32 	[%rd49], %f6;
	add.s64 	%rd51, %rd35, %rd50;
	ld.global.nc.u32 	%r64, [%rd51+4];
	ld.global.nc.u32 	%r65, [%rd51];
	st.local.v2.u32 	[%rd4], {%r1, %r64};
	st.local.v2.u32 	[%rd4+8], {%r64, %r54};
	st.local.u32 	[%rd4+16], %r64;
	{ // callseq 62, 0
	.param .b64 param0;
	st.param.b64 	[param0], %rd37;
	.param .b64 param1;
	st.param.b64 	[param1], %rd11;
	.param .b32 retval0;
	call.uni (retval0), 
	vprintf, 
	(
	param0, 
	param1
	);
	ld.param.b32 	%r66, [retval0];
	} // callseq 62
	st.local.v2.u32 	[%rd4], {%r65, %r65};
	st.local.v2.u32 	[%rd4+8], {%r64, %r64};
	st.local.u32 	[%rd4+16], %r54;
	{ // callseq 63, 0
	.param .b64 param0;
	st.param.b64 	[param0], %rd40;
	.param .b64 param1;
	st.param.b64 	[param1], %rd11;
	.param .b32 retval0;
	call.uni (retval0), 
	vprintf, 
	(
	param0, 
	param1
	);
	ld.param.b32 	%r68, [retval0];
	} // callseq 63
	mul.wide.s32 	%rd52, %r64, 4;
	add.s64 	%rd53, %rd41, %rd52;
	ld.global.f32 	%f7, [%rd53];
	mul.wide.s32 	%rd54, %r65, 4;
	add.s64 	%rd55, %rd41, %rd54;
	st.global.f32 	[%rd55], %f7;
	st.local.v2.u32 	[%rd4], {%r65, %r65};
	st.local.v2.u32 	[%rd4+8], {%r64, %r64};
	st.local.u32 	[%rd4+16], %r59;
	{ // callseq 64, 0
	.param .b64 param0;
	st.param.b64 	[param0], %rd40;
	.param .b64 param1;
	st.param.b64 	[param1], %rd11;
	.param .b32 retval0;
	call.uni (retval0), 
	vprintf, 
	(
	param0, 
	param1
	);
	ld.param.b32 	%r70, [retval0];
	} // callseq 64
	ld.global.f32 	%f8, [%rd53+4];
	st.global.f32 	[%rd55+4], %f8;
	st.local.v2.u32 	[%rd4], {%r65, %r64};
	st.local.u32 	[%rd4+8], %r54;
	{ // callseq 65, 0
	.param .b64 param0;
	st.param.b64 	[param0], %rd47;
	.param .b64 param1;
	st.param.b64 	[param1], %rd11;
	.param .b32 retval0;
	call.uni (retval0), 
	vprintf, 
	(
	param0, 
	param1
	);
	ld.param.b32 	%r72, [retval0];
	} // callseq 65
	add.s64 	%rd56, %rd2, %rd52;
	ld.global.f32 	%f9, [%rd56];
	add.s64 	%rd57, %rd2, %rd54;
	st.global.f32 	[%rd57], %f9;
	add.s64 	%rd58, %rd51, %rd50;
	ld.global.nc.u32 	%r74, [%rd58+4];
	ld.global.nc.u32 	%r75, [%rd58];
	st.local.v2.u32 	[%rd4], {%r1, %r74};
	st.local.v2.u32 	[%rd4+8], {%r74, %r54};
	st.local.u32 	[%rd4+16], %r74;
	{ // callseq 66, 0
	.param .b64 param0;
	st.param.b64 	[param0], %rd37;
	.param .b64 param1;
	st.param.b64 	[param1], %rd11;
	.param .b32 retval0;
	call.uni (retval0), 
	vprintf, 
	(
	param0, 
	param1
	);
	ld.param.b32 	%r76, [retval0];
	} // callseq 66
	st.local.v2.u32 	[%rd4], {%r75, %r75};
	st.local.v2.u32 	[%rd4+8], {%r74, %r74};
	st.local.u32 	[%rd4+16], %r54;
	{ // callseq 67, 0
	.param .b64 param0;
	st.param.b64 	[param0], %rd40;
	.param .b64 param1;
	st.param.b64 	[param1], %rd11;
	.param .b32 retval0;
	call.uni (retval0), 
	vprintf, 
	(
	param0, 
	param1
	);
	ld.param.b32 	%r78, [retval0];
	} // callseq 67
	mul.wide.s32 	%rd59, %r74, 4;
	add.s64 	%rd60, %rd41, %rd59;
	ld.global.f32 	%f10, [%rd60];
	mul.wide.s32 	%rd61, %r75, 4;
	add.s64 	%rd62, %rd41, %rd61;
	st.global.f32 	[%rd62], %f10;
	st.local.v2.u32 	[%rd4], {%r75, %r75};
	st.local.v2.u32 	[%rd4+8], {%r74, %r74};
	st.local.u32 	[%rd4+16], %r59;
	{ // callseq 68, 0
	.param .b64 param0;
	st.param.b64 	[param0], %rd40;
	.param .b64 param1;
	st.param.b64 	[param1], %rd11;
	.param .b32 retval0;
	call.uni (retval0), 
	vprintf, 
	(
	param0, 
	param1
	);
	ld.param.b32 	%r80, [retval0];
	} // callseq 68
	ld.global.f32 	%f11, [%rd60+4];
	st.global.f32 	[%rd62+4], %f11;
	st.local.v2.u32 	[%rd4], {%r75, %r74};
	st.local.u32 	[%rd4+8], %r54;
	{ // callseq 69, 0
	.param .b64 param0;
	st.param.b64 	[param0], %rd47;
	.param .b64 param1;
	st.param.b64 	[param1], %rd11;
	.param .b32 retval0;
	call.uni (retval0), 
	vprintf, 
	(
	param0, 
	param1
	);
	ld.param.b32 	%r82, [retval0];
	} // callseq 69
	add.s64 	%rd63, %rd2, %rd59;
	ld.global.f32 	%f12, [%rd63];
	add.s64 	%rd64, %rd2, %rd61;
	st.global.f32 	[%rd64], %f12;
	add.s64 	%rd65, %rd58, %rd50;
	ld.global.nc.u32 	%r84, [%rd65+4];
	ld.global.nc.u32 	%r85, [%rd65];
	st.local.v2.u32 	[%rd4], {%r1, %r84};
	st.local.v2.u32 	[%rd4+8], {%r84, %r54};
	st.local.u32 	[%rd4+16], %r84;
	{ // callseq 70, 0
	.param .b64 param0;
	st.param.b64 	[param0], %rd37;
	.param .b64 param1;
	st.param.b64 	[param1], %rd11;
	.param .b32 retval0;
	call.uni (retval0), 
	vprintf, 
	(
	param0, 
	param1
	);
	ld.param.b32 	%r86, [retval0];
	} // callseq 70
	st.local.v2.u32 	[%rd4], {%r85, %r85};
	st.local.v2.u32 	[%rd4+8], {%r84, %r84};
	st.local.u32 	[%rd4+16], %r54;
	{ // callseq 71, 0
	.param .b64 param0;
	st.param.b64 	[param0], %rd40;
	.param .b64 param1;
	st.param.b64 	[param1], %rd11;
	.param .b32 retval0;
	call.uni (retval0), 
	vprintf, 
	(
	param0, 
	param1
	);
	ld.param.b32 	%r88, [retval0];
	} // callseq 71
	mul.wide.s32 	%rd66, %r84, 4;
	add.s64 	%rd67, %rd41, %rd66;
	ld.global.f32 	%f13, [%rd67];
	mul.wide.s32 	%rd68, %r85, 4;
	add.s64 	%rd69, %rd41, %rd68;
	st.global.f32 	[%rd69], %f13;
	st.local.v2.u32 	[%rd4], {%r85, %r85};
	st.local.v2.u32 	[%rd4+8], {%r84, %r84};
	st.local.u32 	[%rd4+16], %r59;
	{ // callseq 72, 0
	.param .b64 param0;
	st.param.b64 	[param0], %rd40;
	.param .b64 param1;
	st.param.b64 	[param1], %rd11;
	.param .b32 retval0;
	call.uni (retval0), 
	vprintf, 
	(
	param0, 
	param1
	);
	ld.param.b32 	%r90, [retval0];
	} // callseq 72
	ld.global.f32 	%f14, [%rd67+4];
	st.global.f32 	[%rd69+4], %f14;
	st.local.v2.u32 	[%rd4], {%r85, %r84};
	st.local.u32 	[%rd4+8], %r54;
	{ // callseq 73, 0
	.param .b64 param0;
	st.param.b64 	[param0], %rd47;
	.param .b64 param1;
	st.param.b64 	[param1], %rd11;
	.param .b32 retval0;
	call.uni (retval0), 
	vprintf, 
	(
	param0, 
	param1
	);
	ld.param.b32 	%r92, [retval0];
	} // callseq 73
	add.s64 	%rd70, %rd2, %rd66;
	ld.global.f32 	%f15, [%rd70];
	add.s64 	%rd71, %rd2, %rd68;
	st.global.f32 	[%rd71], %f15;
	add.s32 	%r97, %r94, %r97;
	setp.lt.s32 	%p6, %r97, %r4;
	@%p6 bra 	$L__BB4_6;
$L__BB4_7:
	ret;

}
	// .globl	_Z5evictIfLi2ELi2ELi1EEvPT_S1_PKiS3_i
.visible .entry _Z5evictIfLi2ELi2ELi1EEvPT_S1_PKiS3_i(
	.param .u64 .ptr .align 1 _Z5evictIfLi2ELi2ELi1EEvPT_S1_PKiS3_i_param_0,
	.param .u64 .ptr .align 1 _Z5evictIfLi2ELi2ELi1EEvPT_S1_PKiS3_i_param_1,
	.param .u64 .ptr .align 1 _Z5evictIfLi2ELi2ELi1EEvPT_S1_PKiS3_i_param_2,
	.param .u64 .ptr .align 1 _Z5evictIfLi2ELi2ELi1EEvPT_S1_PKiS3_i_param_3,
	.param .u32 _Z5evictIfLi2ELi2ELi1EEvPT_S1_PKiS3_i_param_4
)
{
	.local .align 8 .b8 	__local_depot5[24];
	.reg .b64 	%SP;
	.reg .b64 	%SPL;
	.reg .pred 	%p<6>;
	.reg .b32 	%r<82>;
	.reg .b32 	%f<13>;
	.reg .b64 	%rd<61>;

	mov.u64 	%SPL, __local_depot5;
	cvta.local.u64 	%SP, %SPL;
	ld.param.u64 	%rd5, [_Z5evictIfLi2ELi2ELi1EEvPT_S1_PKiS3_i_param_1];
	ld.param.u64 	%rd6, [_Z5evictIfLi2ELi2ELi1EEvPT_S1_PKiS3_i_param_3];
	ld.param.u32 	%r10, [_Z5evictIfLi2ELi2ELi1EEvPT_S1_PKiS3_i_param_4];
	cvta.to.global.u64 	%rd1, %rd5;
	cvta.to.global.u64 	%rd7, %rd6;
	add.u64 	%rd8, %SP, 0;
	add.u64 	%rd2, %SPL, 0;
	mov.u32 	%r11, %ctaid.y;
	mov.u32 	%r12, %ntid.y;
	mov.u32 	%r13, %tid.y;
	mad.lo.s32 	%r1, %r11, %r12, %r13;
	st.local.u32 	[%rd2], %r1;
	mov.u64 	%rd9, $str;
	cvta.global.u64 	%rd10, %rd9;
	{ // callseq 74, 0
	.param .b64 param0;
	st.param.b64 	[param0], %rd10;
	.param .b64 param1;
	st.param.b64 	[param1], %rd8;
	.param .b32 retval0;
	call.uni (retval0), 
	vprintf, 
	(
	param0, 
	param1
	);
	ld.param.b32 	%r14, [retval0];
	} // callseq 74
	mul.wide.u32 	%rd11, %r1, 4;
	add.s64 	%rd12, %rd7, %rd11;
	ld.global.nc.u32 	%r16, [%rd12];
	mov.u32 	%r17, %ctaid.x;
	mov.u32 	%r18, %ntid.x;
	mov.u32 	%r19, %tid.x;
	mad.lo.s32 	%r20, %r17, %r18, %r19;
	mov.u32 	%r21, %nctaid.x;
	mul.lo.s32 	%r2, %r21, %r18;
	mul.lo.s32 	%r22, %r1, %r10;
	shl.b32 	%r23, %r22, 1;
	st.local.u32 	[%rd2], %r2;
	mov.u64 	%rd13, $str$1;
	cvta.global.u64 	%rd14, %rd13;
	{ // callseq 75, 0
	.param .b64 param0;
	st.param.b64 	[param0], %rd14;
	.param .b64 param1;
	st.param.b64 	[param1], %rd8;
	.param .b32 retval0;
	call.uni (retval0), 
	vprintf, 
	(
	param0, 
	param1
	);
	ld.param.b32 	%r24, [retval0];
	} // callseq 75
	add.s32 	%r81, %r20, %r23;
	add.s32 	%r4, %r16, %r23;
	setp.ge.s32 	%p1, %r20, %r16;
	@%p1 bra 	$L__BB5_6;
	add.s32 	%r5, %r81, %r2;
	max.s32 	%r26, %r5, %r4;
	setp.lt.s32 	%p2, %r5, %r4;
	selp.u32 	%r27, 1, 0, %p2;
	add.s32 	%r28, %r5, %r27;
	sub.s32 	%r29, %r26, %r28;
	max.u32 	%r30, %r2, 1;
	div.u32 	%r31, %r29, %r30;
	add.s32 	%r6, %r31, %r27;
	and.b32  	%r32, %r6, 1;
	setp.eq.b32 	%p3, %r32, 1;
	@%p3 bra 	$L__BB5_3;
	ld.param.u64 	%rd59, [_Z5evictIfLi2ELi2ELi1EEvPT_S1_PKiS3_i_param_2];
	ld.param.u64 	%rd57, [_Z5evictIfLi2ELi2ELi1EEvPT_S1_PKiS3_i_param_0];
	cvta.to.global.u64 	%rd15, %rd59;
	mul.wide.s32 	%rd16, %r81, 4;
	add.s64 	%rd17, %rd15, %rd16;
	ld.global.nc.u32 	%r33, [%rd17+4];
	shl.b32 	%r34, %r33, 1;
	ld.global.nc.u32 	%r35, [%rd17];
	shl.b32 	%r36, %r35, 1;
	st.local.v2.u32 	[%rd2], {%r1, %r33};
	mov.b32 	%r37, 0;
	st.local.v2.u32 	[%rd2+8], {%r34, %r37};
	st.local.u32 	[%rd2+16], %r34;
	mov.u64 	%rd18, $str$2;
	cvta.global.u64 	%rd19, %rd18;
	{ // callseq 76, 0
	.param .b64 param0;
	st.param.b64 	[param0], %rd19;
	.param .b64 param1;
	st.param.b64 	[param1], %rd8;
	.param .b32 retval0;
	call.uni (retval0), 
	vprintf, 
	(
	param0, 
	param1
	);
	ld.param.b32 	%r38, [retval0];
	} // callseq 76
	st.local.v2.u32 	[%rd2], {%r36, %r36};
	st.local.v2.u32 	[%rd2+8], {%r34, %r34};
	st.local.u32 	[%rd2+16], %r37;
	mov.u64 	%rd21, $str$3;
	cvta.global.u64 	%rd22, %rd21;
	{ // callseq 77, 0
	.param .b64 param0;
	st.param.b64 	[param0], %rd22;
	.param .b64 param1;
	st.param.b64 	[param1], %rd8;
	.param .b32 retval0;
	call.uni (retval0), 
	vprintf, 
	(
	param0, 
	param1
	);
	ld.param.b32 	%r40, [retval0];
	} // callseq 77
	cvta.to.global.u64 	%rd23, %rd57;
	mul.wide.s32 	%rd24, %r34, 4;
	add.s64 	%rd25, %rd23, %rd24;
	ld.global.f32 	%f1, [%rd25];
	mul.wide.s32 	%rd26, %r36, 4;
	add.s64 	%rd27, %rd23, %rd26;
	st.global.f32 	[%rd27], %f1;
	st.local.v2.u32 	[%rd2], {%r36, %r36};
	st.local.v2.u32 	[%rd2+8], {%r34, %r34};
	mov.b32 	%r42, 1;
	st.local.u32 	[%rd2+16], %r42;
	{ // callseq 78, 0
	.param .b64 param0;
	st.param.b64 	[param0], %rd22;
	.param .b64 param1;
	st.param.b64 	[param1], %rd8;
	.param .b32 retval0;
	call.uni (retval0), 
	vprintf, 
	(
	param0, 
	param1
	);
	ld.param.b32 	%r43, [retval0];
	} // callseq 78
	ld.global.f32 	%f2, [%rd25+4];
	st.global.f32 	[%rd27+4], %f2;
	st.local.v2.u32 	[%rd2], {%r36, %r34};
	st.local.u32 	[%rd2+8], %r37;
	mov.u64 	%rd28, $str$4;
	cvta.global.u64 	%rd29, %rd28;
	{ // callseq 79, 0
	.param .b64 param0;
	st.param.b64 	[param0], %rd29;
	.param .b64 param1;
	st.param.b64 	[param1], %rd8;
	.param .b32 retval0;
	call.uni (retval0), 
	vprintf, 
	(
	param0, 
	param1
	);
	ld.param.b32 	%r45, [retval0];
	} // callseq 79
	add.s64 	%rd30, %rd1, %rd24;
	ld.global.f32 	%f3, [%rd30];
	add.s64 	%rd31, %rd1, %rd26;
	st.global.f32 	[%rd31], %f3;
	st.local.v2.u32 	[%rd2], {%r36, %r34};
	st.local.u32 	[%rd2+8], %r42;
	{ // callseq 80, 0
	.param .b64 param0;
	st.param.b64 	[param0], %rd29;
	.param .b64 param1;
	st.param.b64 	[param1], %rd8;
	.param .b32 retval0;
	call.uni (retval0), 
	vprintf, 
	(
	param0, 
	param1
	);
	ld.param.b32 	%r47, [retval0];
	} // callseq 80
	ld.global.f32 	%f4, [%rd30+4];
	st.global.f32 	[%rd31+4], %f4;
	mov.u32 	%r81, %r5;
$L__BB5_3:
	setp.eq.s32 	%p4, %r6, 0;
	@%p4 bra 	$L__BB5_6;
	mov.u64 	%rd35, $str$2;
	mov.u64 	%rd38, $str$3;
	mov.u64 	%rd45, $str$4;
	mul.wide.s32 	%rd49, %r2, 4;
	shl.b32 	%r79, %r2, 1;
$L__BB5_5:
	ld.param.u64 	%rd60, [_Z5evictIfLi2ELi2ELi1EEvPT_S1_PKiS3_i_param_2];
	ld.param.u64 	%rd58, [_Z5evictIfLi2ELi2ELi1EEvPT_S1_PKiS3_i_param_0];
	cvta.to.global.u64 	%rd32, %rd60;
	mul.wide.s32 	%rd33, %r81, 4;
	add.s64 	%rd34, %rd32, %rd33;
	ld.global.nc.u32 	%r49, [%rd34+4];
	shl.b32 	%r50, %r49, 1;
	ld.global.nc.u32 	%r51, [%rd34];
	shl.b32 	%r52, %r51, 1;
	st.local.v2.u32 	[%rd2], {%r1, %r49};
	mov.b32 	%r53, 0;
	st.local.v2.u32 	[%rd2+8], {%r50, %r53};
	st.local.u32 	[%rd2+16], %r50;
	cvta.global.u64 	%rd36, %rd35;
	{ // callseq 81, 0
	.param .b64 param0;
	st.param.b64 	[param0], %rd36;
	.param .b64 param1;
	st.param.b64 	[param1], %rd8;
	.param .b32 retval0;
	call.uni (retval0), 
	vprintf, 
	(
	param0, 
	param1
	);
	ld.param.b32 	%r54, [retval0];
	} // callseq 81
	st.local.v2.u32 	[%rd2], {%r52, %r52};
	st.local.v2.u32 	[%rd2+8], {%r50, %r50};
	st.local.u32 	[%rd2+16], %r53;
	cvta.global.u64 	%rd39, %rd38;
	{ // callseq 82, 0
	.param .b64 param0;
	st.param.b64 	[param0], %rd39;
	.param .b64 param1;
	st.param.b64 	[param1], %rd8;
	.param .b32 retval0;
	call.uni (retval0), 
	vprintf, 
	(
	param0, 
	param1
	);
	ld.param.b32 	%r56, [retval0];
	} // callseq 82
	cvta.to.global.u64 	%rd40, %rd58;
	mul.wide.s32 	%rd41, %r50, 4;
	add.s64 	%rd42, %rd40, %rd41;
	ld.global.f32 	%f5, [%rd42];
	mul.wide.s32 	%rd43, %r52, 4;
	add.s64 	%rd44, %rd40, %rd43;
	st.global.f32 	[%rd44], %f5;
	st.local.v2.u32 	[%rd2], {%r52, %r52};
	st.local.v2.u32 	[%rd2+8], {%r50, %r50};
	mov.b32 	%r58, 1;
	st.local.u32 	[%rd2+16], %r58;
	{ // callseq 83, 0
	.param .b64 param0;
	st.param.b64 	[param0], %rd39;
	.param .b64 param1;
	st.param.b64 	[param1], %rd8;
	.param .b32 retval0;
	call.uni (retval0), 
	vprintf, 
	(
	param0, 
	param1
	);
	ld.param.b32 	%r59, [retval0];
	} // callseq 83
	ld.global.f32 	%f6, [%rd42+4];
	st.global.f32 	[%rd44+4], %f6;
	st.local.v2.u32 	[%rd2], {%r52, %r50};
	st.local.u32 	[%rd2+8], %r53;
	cvta.global.u64 	%rd46, %rd45;
	{ // callseq 84, 0
	.param .b64 param0;
	st.param.b64 	[param0], %rd46;
	.param .b64 param1;
	st.param.b64 	[param1], %rd8;
	.param .b32 retval0;
	call.uni (retval0), 
	vprintf, 
	(
	param0, 
	param1
	);
	ld.param.b32 	%r61, [retval0];
	} // callseq 84
	add.s64 	%rd47, %rd1, %rd41;
	ld.global.f32 	%f7, [%rd47];
	add.s64 	%rd48, %rd1, %rd43;
	st.global.f32 	[%rd48], %f7;
	st.local.v2.u32 	[%rd2], {%r52, %r50};
	st.local.u32 	[%rd2+8], %r58;
	{ // callseq 85, 0
	.param .b64 param0;
	st.param.b64 	[param0], %rd46;
	.param .b64 param1;
	st.param.b64 	[param1], %rd8;
	.param .b32 retval0;
	call.uni (retval0), 
	vprintf, 
	(
	param0, 
	param1
	);
	ld.param.b32 	%r63, [retval0];
	} // callseq 85
	ld.global.f32 	%f8, [%rd47+4];
	st.global.f32 	[%rd48+4], %f8;
	add.s64 	%rd50, %rd34, %rd49;
	ld.global.nc.u32 	%r65, [%rd50+4];
	shl.b32 	%r66, %r65, 1;
	ld.global.nc.u32 	%r67, [%rd50];
	shl.b32 	%r68, %r67, 1;
	st.local.v2.u32 	[%rd2], {%r1, %r65};
	st.local.v2.u32 	[%rd2+8], {%r66, %r53};
	st.local.u32 	[%rd2+16], %r66;
	{ // callseq 86, 0
	.param .b64 param0;
	st.param.b64 	[param0], %rd36;
	.param .b64 param1;
	st.param.b64 	[param1], %rd8;
	.param .b32 retval0;
	call.uni (retval0), 
	vprintf, 
	(
	param0, 
	param1
	);
	ld.param.b32 	%r69, [retval0];
	} // callseq 86
	st.local.v2.u32 	[%rd2], {%r68, %r68};
	st.local.v2.u32 	[%rd2+8], {%r66, %r66};
	st.local.u32 	[%rd2+16], %r53;
	{ // callseq 87, 0
	.param .b64 param0;
	st.param.b64 	[param0], %rd39;
	.param .b64 param1;
	st.param.b64 	[param1], %rd8;
	.param .b32 retval0;
	call.uni (retval0), 
	vprintf, 
	(
	param0, 
	param1
	);
	ld.param.b32 	%r71, [retval0];
	} // callseq 87
	mul.wide.s32 	%rd51, %r66, 4;
	add.s64 	%rd52, %rd40, %rd51;
	ld.global.f32 	%f9, [%rd52];
	mul.wide.s32 	%rd53, %r68, 4;
	add.s64 	%rd54, %rd40, %rd53;
	st.global.f32 	[%rd54], %f9;
	st.local.v2.u32 	[%rd2], {%r68, %r68};
	st.local.v2.u32 	[%rd2+8], {%r66, %r66};
	st.local.u32 	[%rd2+16], %r58;
	{ // callseq 88, 0
	.param .b64 param0;
	st.param.b64 	[param0], %rd39;
	.param .b64 param1;
	st.param.b64 	[param1], %rd8;
	.param .b32 retval0;
	call.uni (retval0), 
	vprintf, 
	(
	param0, 
	param1
	);
	ld.param.b32 	%r73, [retval0];
	} // callseq 88
	ld.global.f32 	%f10, [%rd52+4];
	st.global.f32 	[%rd54+4], %f10;
	st.local.v2.u32 	[%rd2], {%r68, %r66};
	st.local.u32 	[%rd2+8], %r53;
	{ // callseq 89, 0
	.param .b64 param0;
	st.param.b64 	[param0], %rd46;
	.param .b64 param1;
	st.param.b64 	[param1], %rd8;
	.param .b32 retval0;
	call.uni (retval0), 
	vprintf, 
	(
	param0, 
	param1
	);
	ld.param.b32 	%r75, [retval0];
	} // callseq 89
	add.s64 	%rd55, %rd1, %rd51;
	ld.global.f32 	%f11, [%rd55];
	add.s64 	%rd56, %rd1, %rd53;
	st.global.f32 	[%rd56], %f11;
	st.local.v2.u32 	[%rd2], {%r68, %r66};
	st.local.u32 	[%rd2+8], %r58;
	{ // callseq 90, 0
	.param .b64 param0;
	st.param.b64 	[param0], %rd46;
	.param .b64 param1;
	st.param.b64 	[param1], %rd8;
	.param .b32 retval0;
	call.uni (retval0), 
	vprintf, 
	(
	param0, 
	param1
	);
	ld.param.b32 	%r77, [retval0];
	} // callseq 90
	ld.global.f32 	%f12, [%rd55+4];
	st.global.f32 	[%rd56+4], %f12;
	add.s32 	%r81, %r81, %r79;
	setp.lt.s32 	%p5, %r81, %r4;
	@%p5 bra 	$L__BB5_5;
$L__BB5_6:
	ret;

}
	// .globl	_Z5evictIfLi4ELi2ELi1EEvPT_S1_PKiS3_i
.visible .entry _Z5evictIfLi4ELi2ELi1EEvPT_S1_PKiS3_i(
	.param .u64 .ptr .align 1 _Z5evictIfLi4ELi2ELi1EEvPT_S1_PKiS3_i_param_0,
	.param .u64 .ptr .align 1 _Z5evictIfLi4ELi2ELi1EEvPT_S1_PKiS3_i_param_1,
	.param .u64 .ptr .align 1 _Z5evictIfLi4ELi2ELi1EEvPT_S1_PKiS3_i_param_2,
	.param .u64 .ptr .align 1 _Z5evictIfLi4ELi2ELi1EEvPT_S1_PKiS3_i_param_3,
	.param .u32 _Z5evictIfLi4ELi2ELi1EEvPT_S1_PKiS3_i_param_4
)
{
	.local .align 8 .b8 	__local_depot6[24];
	.reg .b64 	%SP;
	.reg .b64 	%SPL;
	.reg .pred 	%p<3>;
	.reg .b32 	%r<52>;
	.reg .b32 	%f<9>;
	.reg .b64 	%rd<33>;

	mov.u64 	%SPL, __local_depot6;
	cvta.local.u64 	%SP, %SPL;
	ld.param.u64 	%rd4, [_Z5evictIfLi4ELi2ELi1EEvPT_S1_PKiS3_i_param_0];
	ld.param.u64 	%rd5, [_Z5evictIfLi4ELi2ELi1EEvPT_S1_PKiS3_i_param_1];
	ld.param.u64 	%rd7, [_Z5evictIfLi4ELi2ELi1EEvPT_S1_PKiS3_i_param_3];
	ld.param.u32 	%r7, [_Z5evictIfLi4ELi2ELi1EEvPT_S1_PKiS3_i_param_4];
	cvta.to.global.u64 	%rd8, %rd7;
	add.u64 	%rd9, %SP, 0;
	add.u64 	%rd1, %SPL, 0;
	mov.u32 	%r8, %ctaid.y;
	mov.u32 	%r9, %ntid.y;
	mov.u32 	%r10, %tid.y;
	mad.lo.s32 	%r1, %r8, %r9, %r10;
	st.local.u32 	[%rd1], %r1;
	mov.u64 	%rd10, $str;
	cvta.global.u64 	%rd11, %rd10;
	{ // callseq 91, 0
	.param .b64 param0;
	st.param.b64 	[param0], %rd11;
	.param .b64 param1;
	st.param.b64 	[param1], %rd9;
	.param .b32 retval0;
	call.uni (retval0), 
	vprintf, 
	(
	param0, 
	param1
	);
	ld.param.b32 	%r11, [retval0];
	} // callseq 91
	mul.wide.u32 	%rd12, %r1, 4;
	add.s64 	%rd13, %rd8, %rd12;
	ld.global.nc.u32 	%r13, [%rd13];
	mov.u32 	%r14, %ctaid.x;
	mov.u32 	%r15, %ntid.x;
	mov.u32 	%r16, %tid.x;
	mad.lo.s32 	%r17, %r14, %r15, %r16;
	mov.u32 	%r18, %nctaid.x;
	mul.lo.s32 	%r2, %r18, %r15;
	mul.lo.s32 	%r19, %r1, %r7;
	shl.b32 	%r20, %r19, 1;
	st.local.u32 	[%rd1], %r2;
	mov.u64 	%rd14, $str$1;
	cvta.global.u64 	%rd15, %rd14;
	{ // callseq 92, 0
	.param .b64 param0;
	st.param.b64 	[param0], %rd15;
	.param .b64 param1;
	st.param.b64 	[param1], %rd9;
	.param .b32 retval0;
	call.uni (retval0), 
	vprintf, 
	(
	param0, 
	param1
	);
	ld.param.b32 	%r21, [retval0];
	} // callseq 92
	add.s32 	%r51, %r17, %r20;
	add.s32 	%r4, %r13, %r20;
	setp.ge.s32 	%p1, %r17, %r13;
	@%p1 bra 	$L__BB6_3;
	cvta.to.global.u64 	%rd2, %rd4;
	cvta.to.global.u64 	%rd3, %rd5;
	mov.u64 	%rd19, $str$2;
$L__BB6_2:
	ld.param.u64 	%rd32, [_Z5evictIfLi4ELi2ELi1EEvPT_S1_PKiS3_i_param_2];
	cvta.to.global.u64 	%rd16, %rd32;
	mul.wide.s32 	%rd17, %r51, 4;
	add.s64 	%rd18, %rd16, %rd17;
	ld.global.nc.u32 	%r23, [%rd18+4];
	shl.b32 	%r24, %r23, 2;
	ld.global.nc.u32 	%r25, [%rd18];
	shl.b32 	%r26, %r25, 2;
	st.local.v2.u32 	[%rd1], {%r1, %r23};
	mov.b32 	%r27, 0;
	st.local.v2.u32 	[%rd1+8], {%r24, %r27};
	st.local.u32 	[%rd1+16], %r24;
	cvta.global.u64 	%rd20, %rd19;
	{ // callseq 93, 0
	.param .b64 param0;
	st.param.b64 	[param0], %rd20;
	.param .b64 param1;
	st.param.b64 	[param1], %rd9;
	.param .b32 retval0;
	call.uni (retval0), 
	vprintf, 
	(
	param0, 
	param1
	);
	ld.param.b32 	%r28, [retval0];
	} // callseq 93
	st.local.v2.u32 	[%rd1], {%r26, %r26};
	st.local.v2.u32 	[%rd1+8], {%r24, %r24};
	st.local.u32 	[%rd1+16], %r27;
	mov.u64 	%rd22, $str$3;
	cvta.global.u64 	%rd23, %rd22;
	{ // callseq 94, 0
	.param .b64 param0;
	st.param.b64 	[param0], %rd23;
	.param .b64 param1;
	st.param.b64 	[param1], %rd9;
	.param .b32 retval0;
	call.uni (retval0), 
	vprintf, 
	(
	param0, 
	param1
	);
	ld.param.b32 	%r30, [retval0];
	} // callseq 94
	mul.wide.s32 	%rd24, %r24, 4;
	add.s64 	%rd25, %rd2, %rd24;
	ld.global.f32 	%f1, [%rd25];
	mul.wide.s32 	%rd26, %r26, 4;
	add.s64 	%rd27, %rd2, %rd26;
	st.global.f32 	[%rd27], %f1;
	st.local.v2.u32 	[%rd1], {%r26, %r26};
	st.local.v2.u32 	[%rd1+8], {%r24, %r24};
	mov.b32 	%r32, 1;
	st.local.u32 	[%rd1+16], %r32;
	{ // callseq 95, 0
	.param .b64 param0;
	st.param.b64 	[param0], %rd23;
	.param .b64 param1;
	st.param.b64 	[param1], %rd9;
	.param .b32 retval0;
	call.uni (retval0), 
	vprintf, 
	(
	param0, 
	param1
	);
	ld.param.b32 	%r33, [retval0];
	} // callseq 95
	ld.global.f32 	%f2, [%rd25+4];
	st.global.f32 	[%rd27+4], %f2;
	or.b32  	%r35, %r24, 2;
	or.b32  	%r36, %r26, 2;
	st.local.v2.u32 	[%rd1], {%r26, %r36};
	st.local.v2.u32 	[%rd1+8], {%r24, %r35};
	st.local.u32 	[%rd1+16], %r27;
	{ // callseq 96, 0
	.param .b64 param0;
	st.param.b64 	[param0], %rd23;
	.param .b64 param1;
	st.param.b64 	[param1], %rd9;
	.param .b32 retval0;
	call.uni (retval0), 
	vprintf, 
	(
	param0, 
	param1
	);
	ld.param.b32 	%r37, [retval0];
	} // callseq 96
	ld.global.f32 	%f3, [%rd25+8];
	st.global.f32 	[%rd27+8], %f3;
	st.local.v2.u32 	[%rd1], {%r26, %r36};
	st.local.v2.u32 	[%rd1+8], {%r24, %r35};
	st.local.u32 	[%rd1+16], %r32;
	{ // callseq 97, 0
	.param .b64 param0;
	st.param.b64 	[param0], %rd23;
	.param .b64 param1;
	st.param.b64 	[param1], %rd9;
	.param .b32 retval0;
	call.uni (retval0), 
	vprintf, 
	(
	param0, 
	param1
	);
	ld.param.b32 	%r39, [retval0];
	} // callseq 97
	ld.global.f32 	%f4, [%rd25+12];
	st.global.f32 	[%rd27+12], %f4;
	st.local.v2.u32 	[%rd1], {%r26, %r24};
	st.local.u32 	[%rd1+8], %r27;
	mov.u64 	%rd28, $str$4;
	cvta.global.u64 	%rd29, %rd28;
	{ // callseq 98, 0
	.param .b64 param0;
	st.param.b64 	[param0], %rd29;
	.param .b64 param1;
	st.param.b64 	[param1], %rd9;
	.param .b32 retval0;
	call.uni (retval0), 
	vprintf, 
	(
	param0, 
	param1
	);
	ld.param.b32 	%r41, [retval0];
	} // callseq 98
	add.s64 	%rd30, %rd3, %rd24;
	ld.global.f32 	%f5, [%rd30];
	add.s64 	%rd31, %rd3, %rd26;
	st.global.f32 	[%rd31], %f5;
	st.local.v2.u32 	[%rd1], {%r26, %r24};
	st.local.u32 	[%rd1+8], %r32;
	{ // callseq 99, 0
	.param .b64 param0;
	st.param.b64 	[param0], %rd29;
	.param .b64 param1;
	st.param.b64 	[param1], %rd9;
	.param .b32 retval0;
	call.uni (retval0), 
	vprintf, 
	(
	param0, 
	param1
	);
	ld.param.b32 	%r43, [retval0];
	} // callseq 99
	ld.global.f32 	%f6, [%rd30+4];
	st.global.f32 	[%rd31+4], %f6;
	st.local.v2.u32 	[%rd1], {%r26, %r24};
	mov.b32 	%r45, 2;
	st.local.u32 	[%rd1+8], %r45;
	{ // callseq 100, 0
	.param .b64 param0;
	st.param.b64 	[param0], %rd29;
	.param .b64 param1;
	st.param.b64 	[param1], %rd9;
	.param .b32 retval0;
	call.uni (retval0), 
	vprintf, 
	(
	param0, 
	param1
	);
	ld.param.b32 	%r46, [retval0];
	} // callseq 100
	ld.global.f32 	%f7, [%rd30+8];
	st.global.f32 	[%rd31+8], %f7;
	st.local.v2.u32 	[%rd1], {%r26, %r24};
	mov.b32 	%r48, 3;
	st.local.u32 	[%rd1+8], %r48;
	{ // callseq 101, 0
	.param .b64 param0;
	st.param.b64 	[param0], %rd29;
	.param .b64 param1;
	st.param.b64 	[param1], %rd9;
	.param .b32 retval0;
	call.uni (retval0), 
	vprintf, 
	(
	param0, 
	param1
	);
	ld.param.b32 	%r49, [retval0];
	} // callseq 101
	ld.global.f32 	%f8, [%rd30+12];
	st.global.f32 	[%rd31+12], %f8;
	add.s32 	%r51, %r51, %r2;
	setp.lt.s32 	%p2, %r51, %r4;
	@%p2 bra 	$L__BB6_2;
$L__BB6_3:
	ret;

}
	// .globl	_Z5evictIfLi8ELi2ELi1EEvPT_S1_PKiS3_i
.visible .entry _Z5evictIfLi8ELi2ELi1EEvPT_S1_PKiS3_i(
	.param .u64 .ptr .align 1 _Z5evictIfLi8ELi2ELi1EEvPT_S1_PKiS3_i_param_0,
	.param .u64 .ptr .align 1 _Z5evictIfLi8ELi2ELi1EEvPT_S1_PKiS3_i_param_1,
	.param .u64 .ptr .align 1 _Z5evictIfLi8ELi2ELi1EEvPT_S1_PKiS3_i_param_2,
	.param .u64 .ptr .align 1 _Z5evictIfLi8ELi2ELi1EEvPT_S1_PKiS3_i_param_3,
	.param .u32 _Z5evictIfLi8ELi2ELi1EEvPT_S1_PKiS3_i_param_4
)
{
	.local .align 8 .b8 	__local_depot7[24];
	.reg .b64 	%SP;
	.reg .b64 	%SPL;
	.reg .pred 	%p<3>;
	.reg .b32 	%r<76>;
	.reg .b32 	%f<17>;
	.reg .b64 	%rd<36>;

	mov.u64 	%SPL, __local_depot7;
	cvta.local.u64 	%SP, %SPL;
	ld.param.u64 	%rd4, [_Z5evictIfLi8ELi2ELi1EEvPT_S1_PKiS3_i_param_3];
	ld.param.u32 	%r7, [_Z5evictIfLi8ELi2ELi1EEvPT_S1_PKiS3_i_param_4];
	cvta.to.global.u64 	%rd5, %rd4;
	add.u64 	%rd6, %SP, 0;
	add.u64 	%rd7, %SPL, 0;
	mov.u32 	%r8, %ctaid.y;
	mov.u32 	%r9, %ntid.y;
	mov.u32 	%r10, %tid.y;
	mad.lo.s32 	%r1, %r8, %r9, %r10;
	st.local.u32 	[%rd7], %r1;
	mov.u64 	%rd8, $str;
	cvta.global.u64 	%rd9, %rd8;
	{ // callseq 102, 0
	.param .b64 param0;
	st.param.b64 	[param0], %rd9;
	.param .b64 param1;
	st.param.b64 	[param1], %rd6;
	.param .b32 retval0;
	call.uni (retval0), 
	vprintf, 
	(
	param0, 
	param1
	);
	ld.param.b32 	%r11, [retval0];
	} // callseq 102
	mul.wide.u32 	%rd10, %r1, 4;
	add.s64 	%rd11, %rd5, %rd10;
	ld.global.nc.u32 	%r13, [%rd11];
	mov.u32 	%r14, %ctaid.x;
	mov.u32 	%r15, %ntid.x;
	mov.u32 	%r16, %tid.x;
	mad.lo.s32 	%r17, %r14, %r15, %r16;
	mov.u32 	%r18, %nctaid.x;
	mul.lo.s32 	%r2, %r18, %r15;
	mul.lo.s32 	%r19, %r1, %r7;
	shl.b32 	%r20, %r19, 1;
	st.local.u32 	[%rd7], %r2;
	mov.u64 	%rd12, $str$1;
	cvta.global.u64 	%rd13, %rd12;
	{ // callseq 103, 0
	.param .b64 param0;
	st.param.b64 	[param0], %rd13;
	.param .b64 param1;
	st.param.b64 	[param1], %rd6;
	.param .b32 retval0;
	call.uni (retval0), 
	vprintf, 
	(
	param0, 
	param1
	);
	ld.param.b32 	%r21, [retval0];
	} // callseq 103
	add.s32 	%r75, %r17, %r20;
	add.s32 	%r4, %r13, %r20;
	setp.ge.s32 	%p1, %r17, %r13;
	@%p1 bra 	$L__BB7_3;
	mov.u64 	%rd19, $str$2;
	mov.u64 	%rd21, $str$3;
	mov.u64 	%rd28, $str$4;
$L__BB7_2:
	ld.param.u64 	%rd35, [_Z5evictIfLi8ELi2ELi1EEvPT_S1_PKiS3_i_param_2];
	ld.param.u64 	%rd34, [_Z5evictIfLi8ELi2ELi1EEvPT_S1_PKiS3_i_param_1];
	ld.param.u64 	%rd33, [_Z5evictIfLi8ELi2ELi1EEvPT_S1_PKiS3_i_param_0];
	cvta.to.global.u64 	%rd14, %rd35;
	mul.wide.s32 	%rd15, %r75, 4;
	add.s64 	%rd16, %rd14, %rd15;
	ld.global.nc.u32 	%r23, [%rd16+4];
	shl.b32 	%r24, %r23, 3;
	ld.global.nc.u32 	%r25, [%rd16];
	shl.b32 	%r26, %r25, 3;
	cvta.to.local.u64 	%rd18, %rd6;
	st.local.v2.u32 	[%rd18], {%r1, %r23};
	mov.b32 	%r27, 0;
	st.local.v2.u32 	[%rd18+8], {%r24, %r27};
	st.local.u32 	[%rd18+16], %r24;
	cvta.global.u64 	%rd20, %rd19;
	{ // callseq 104, 0
	.param .b64 param0;
	st.param.b64 	[param0], %rd20;
	.param .b64 param1;
	st.param.b64 	[param1], %rd6;
	.param .b32 retval0;
	call.uni (retval0), 
	vprintf, 
	(
	param0, 
	param1
	);
	ld.param.b32 	%r28, [retval0];
	} // callseq 104
	st.local.v2.u32 	[%rd18], {%r26, %r26};
	st.local.v2.u32 	[%rd18+8], {%r24, %r24};
	st.local.u32 	[%rd18+16], %r27;
	cvta.global.u64 	%rd22, %rd21;
	{ // callseq 105, 0
	.param .b64 param0;
	st.param.b64 	[param0], %rd22;
	.param .b64 param1;
	st.param.b64 	[param1], %rd6;
	.param .b32 retval0;
	call.uni (retval0), 
	vprintf, 
	(
	param0, 
	param1
	);
	ld.param.b32 	%r30, [retval0];
	} // callseq 105
	cvta.to.global.u64 	%rd23, %rd33;
	mul.wide.s32 	%rd24, %r24, 4;
	add.s64 	%rd25, %rd23, %rd24;
	ld.global.f32 	%f1, [%rd25];
	mul.wide.s32 	%rd26, %r26, 4;
	add.s64 	%rd27, %rd23, %rd26;
	st.global.f32 	[%rd27], %f1;
	st.local.v2.u32 	[%rd18], {%r26, %r26};
	st.local.v2.u32 	[%rd18+8], {%r24, %r24};
	mov.b32 	%r32, 1;
	st.local.u32 	[%rd18+16], %r32;
	{ // callseq 106, 0
	.param .b64 param0;
	st.param.b64 	[param0], %rd22;
	.param .b64 param1;
	st.param.b64 	[param1], %rd6;
	.param .b32 retval0;
	call.uni (retval0), 
	vprintf, 
	(
	param0, 
	param1
	);
	ld.param.b32 	%r33, [retval0];
	} // callseq 106
	ld.global.f32 	%f2, [%rd25+4];
	st.global.f32 	[%rd27+4], %f2;
	or.b32  	%r35, %r24, 2;
	or.b32  	%r36, %r26, 2;
	st.local.v2.u32 	[%rd18], {%r26, %r36};
	st.local.v2.u32 	[%rd18+8], {%r24, %r35};
	st.local.u32 	[%rd18+16], %r27;
	{ // callseq 107, 0
	.param .b64 param0;
	st.param.b64 	[param0], %rd22;
	.param .b64 param1;
	st.param.b64 	[param1], %rd6;
	.param .b32 retval0;
	call.uni (retval0), 
	vprintf, 
	(
	param0, 
	param1
	);
	ld.param.b32 	%r37, [retval0];
	} // callseq 107
	ld.global.f32 	%f3, [%rd25+8];
	st.global.f32 	[%rd27+8], %f3;
	st.local.v2.u32 	[%rd18], {%r26, %r36};
	st.local.v2.u32 	[%rd18+8], {%r24, %r35};
	st.local.u32 	[%rd18+16], %r32;
	{ // callseq 108, 0
	.param .b64 param0;
	st.param.b64 	[param0], %rd22;
	.param .b64 param1;
	st.param.b64 	[param1], %rd6;
	.param .b32 retval0;
	call.uni (retval0), 
	vprintf, 
	(
	param0, 
	param1
	);
	ld.param.b32 	%r39, [retval0];
	} // callseq 108
	ld.global.f32 	%f4, [%rd25+12];
	st.global.f32 	[%rd27+12], %f4;
	or.b32  	%r41, %r24, 4;
	or.b32  	%r42, %r26, 4;
	st.local.v2.u32 	[%rd18], {%r26, %r42};
	st.local.v2.u32 	[%rd18+8], {%r24, %r41};
	st.local.u32 	[%rd18+16], %r27;
	{ // callseq 109, 0
	.param .b64 param0;
	st.param.b64 	[param0], %rd22;
	.param .b64 param1;
	st.param.b64 	[param1], %rd6;
	.param .b32 retval0;
	call.uni (retval0), 
	vprintf, 
	(
	param0, 
	param1
	);
	ld.param.b32 	%r43, [retval0];
	} // callseq 109
	ld.global.f32 	%f5, [%rd25+16];
	st.global.f32 	[%rd27+16], %f5;
	st.local.v2.u32 	[%rd18], {%r26, %r42};
	st.local.v2.u32 	[%rd18+8], {%r24, %r41};
	st.local.u32 	[%rd18+16], %r32;
	{ // callseq 110, 0
	.param .b64 param0;
	st.param.b64 	[param0], %rd22;
	.param .b64 param1;
	st.param.b64 	[param1], %rd6;
	.param .b32 retval0;
	call.uni (retval0), 
	vprintf, 
	(
	param0, 
	param1
	);
	ld.param.b32 	%r45, [retval0];
	} // callseq 110
	ld.global.f32 	%f6, [%rd25+20];
	st.global.f32 	[%rd27+20], %f6;
	or.b32  	%r47, %r24, 6;
	or.b32  	%r48, %r26, 6;
	st.local.v2.u32 	[%rd18], {%r26, %r48};
	st.local.v2.u32 	[%rd18+8], {%r24, %r47};
	st.local.u32 	[%rd18+16], %r27;
	{ // callseq 111, 0
	.param .b64 param0;
	st.param.b64 	[param0], %rd22;
	.param .b64 param1;
	st.param.b64 	[param1], %rd6;
	.param .b32 retval0;
	call.uni (retval0), 
	vprintf, 
	(
	param0, 
	param1
	);
	ld.param.b32 	%r49, [retval0];
	} // callseq 111
	ld.global.f32 	%f7, [%rd25+24];
	st.global.f32 	[%rd27+24], %f7;
	st.local.v2.u32 	[%rd18], {%r26, %r48};
	st.local.v2.u32 	[%rd18+8], {%r24, %r47};
	st.local.u32 	[%rd18+16], %r32;
	{ // callseq 112, 0
	.param .b64 param0;
	st.param.b64 	[param0], %rd22;
	.param .b64 param1;
	st.param.b64 	[param1], %rd6;
	.param .b32 retval0;
	call.uni (retval0), 
	vprintf, 
	(
	param0, 
	param1
	);
	ld.param.b32 	%r51, [retval0];
	} // callseq 112
	ld.global.f32 	%f8, [%rd25+28];
	st.global.f32 	[%rd27+28], %f8;
	st.local.v2.u32 	[%rd18], {%r26, %r24};
	st.local.u32 	[%rd18+8], %r27;
	cvta.global.u64 	%rd29, %rd28;
	{ // callseq 113, 0
	.param .b64 param0;
	st.param.b64 	[param0], %rd29;
	.param .b64 param1;
	st.param.b64 	[param1], %rd6;
	.param .b32 retval0;
	call.uni (retval0), 
	vprintf, 
	(
	param0, 
	param1
	);
	ld.param.b32 	%r53, [retval0];
	} // callseq 113
	cvta.to.global.u64 	%rd30, %rd34;
	add.s64 	%rd31, %rd30, %rd24;
	ld.global.f32 	%f9, [%rd31];
	add.s64 	%rd32, %rd30, %rd26;
	st.global.f32 	[%rd32], %f9;
	st.local.v2.u32 	[%rd18], {%r26, %r24};
	st.local.u32 	[%rd18+8], %r32;
	{ // callseq 114, 0
	.param .b64 param0;
	st.param.b64 	[param0], %rd29;
	.param .b64 param1;
	st.param.b64 	[param1], %rd6;
	.param .b32 retval0;
	call.uni (retval0), 
	vprintf, 
	(
	param0, 
	param1
	);
	ld.param.b32 	%r55, [retval0];
	} // callseq 114
	ld.global.f32 	%f10, [%rd31+4];
	st.global.f32 	[%rd32+4], %f10;
	st.local.v2.u32 	[%rd18], {%r26, %r24};
	mov.b32 	%r57, 2;
	st.local.u32 	[%rd18+8], %r57;
	{ // callseq 115, 0
	.param .b64 param0;
	st.param.b64 	[param0], %rd29;
	.param .b64 param1;
	st.param.b64 	[param1], %rd6;
	.param .b32 retval0;
	call.uni (retval0), 
	vprintf, 
	(
	param0, 
	param1
	);
	ld.param.b32 	%r58, [retval0];
	} // callseq 115
	ld.global.f32 	%f11, [%rd31+8];
	st.global.f32 	[%rd32+8], %f11;
	st.local.v2.u32 	[%rd18], {%r26, %r24};
	mov.b32 	%r60, 3;
	st.local.u32 	[%rd18+8], %r60;
	{ // callseq 116, 0
	.param .b64 param0;
	st.param.b64 	[param0], %rd29;
	.param .b64 param1;
	st.param.b64 	[param1], %rd6;
	.param .b32 retval0;
	call.uni (retval0), 
	vprintf, 
	(
	param0, 
	param1
	);
	ld.param.b32 	%r61, [retval0];
	} // callseq 116
	ld.global.f32 	%f12, [%rd31+12];
	st.global.f32 	[%rd32+12], %f12;
	st.local.v2.u32 	[%rd18], {%r26, %r24};
	mov.b32 	%r63, 4;
	st.local.u32 	[%rd18+8], %r63;
	{ // callseq 117, 0
	.param .b64 param0;
	st.param.b64 	[param0], %rd29;
	.param .b64 param1;
	st.param.b64 	[param1], %rd6;
	.param .b32 retval0;
	call.uni (retval0), 
	vprintf, 
	(
	param0, 
	param1
	);
	ld.param.b32 	%r64, [retval0];
	} // callseq 117
	ld.global.f32 	%f13, [%rd31+16];
	st.global.f32 	[%rd32+16], %f13;
	st.local.v2.u32 	[%rd18], {%r26, %r24};
	mov.b32 	%r66, 5;
	st.local.u32 	[%rd18+8], %r66;
	{ // callseq 118, 0
	.param .b64 param0;
	st.param.b64 	[param0], %rd29;
	.param .b64 param1;
	st.param.b64 	[param1], %rd6;
	.param .b32 retval0;
	call.uni (retval0), 
	vprintf, 
	(
	param0, 
	param1
	);
	ld.param.b32 	%r67, [retval0];
	} // callseq 118
	ld.global.f32 	%f14, [%rd31+20];
	st.global.f32 	[%rd32+20], %f14;
	st.local.v2.u32 	[%rd18], {%r26, %r24};
	mov.b32 	%r69, 6;
	st.local.u32 	[%rd18+8], %r69;
	{ // callseq 119, 0
	.param .b64 param0;
	st.param.b64 	[param0], %rd29;
	.param .b64 param1;
	st.param.b64 	[param1], %rd6;
	.param .b32 retval0;
	call.uni (retval0), 
	vprintf, 
	(
	param0, 
	param1
	);
	ld.param.b32 	%r70, [retval0];
	} // callseq 119
	ld.global.f32 	%f15, [%rd31+24];
	st.global.f32 	[%rd32+24], %f15;
	st.local.v2.u32 	[%rd18], {%r26, %r24};
	mov.b32 	%r72, 7;
	st.local.u32 	[%rd18+8], %r72;
	{ // callseq 120, 0
	.param .b64 param0;
	st.param.b64 	[param0], %rd29;
	.param .b64 param1;
	st.param.b64 	[param1], %rd6;
	.param .b32 retval0;
	call.uni (retval0), 
	vprintf, 
	(
	param0, 
	param1
	);
	ld.param.b32 	%r73, [retval0];
	} // callseq 120
	ld.global.f32 	%f16, [%rd31+28];
	st.global.f32 	[%rd32+28], %f16;
	add.s32 	%r75, %r75, %r2;
	setp.lt.s32 	%p2, %r75, %r4;
	@%p2 bra 	$L__BB7_2;
$L__BB7_3:
	ret;

}
	// .globl	_Z5evictIfLi1ELi4ELi1EEvPT_S1_PKiS3_i
.visible .entry _Z5evictIfLi1ELi4ELi1EEvPT_S1_PKiS3_i(
	.param .u64 .ptr .align 1 _Z5evictIfLi1ELi4ELi1EEvPT_S1_PKiS3_i_param_0,
	.param .u64 .ptr .align 1 _Z5evictIfLi1ELi4ELi1EEvPT_S1_PKiS3_i_param_1,
	.param .u64 .ptr .align 1 _Z5evictIfLi1ELi4ELi1EEvPT_S1_PKiS3_i_param_2,
	.param .u64 .ptr .align 1 _Z5evictIfLi1ELi4ELi1EEvPT_S1_PKiS3_i_param_3,
	.param .u32 _Z5evictIfLi1ELi4ELi1EEvPT_S1_PKiS3_i_param_4
)
{
	.local .align 8 .b8 	__local_depot8[24];
	.reg .b64 	%SP;
	.reg .b64 	%SPL;
	.reg .pred 	%p<6>;
	.reg .b32 	%r<86>;
	.reg .b32 	%f<16>;
	.reg .b64 	%rd<66>;

	mov.u64 	%SPL, __local_depot8;
	cvta.local.u64 	%SP, %SPL;
	ld.param.u64 	%rd4, [_Z5evictIfLi1ELi4ELi1EEvPT_S1_PKiS3_i_param_3];
	ld.param.u32 	%r10, [_Z5evictIfLi1ELi4ELi1EEvPT_S1_PKiS3_i_param_4];
	cvta.to.global.u64 	%rd5, %rd4;
	add.u64 	%rd6, %SP, 0;
	add.u64 	%rd7, %SPL, 0;
	mov.u32 	%r11, %ctaid.y;
	mov.u32 	%r12, %ntid.y;
	mov.u32 	%r13, %tid.y;
	mad.lo.s32 	%r1, %r11, %r12, %r13;
	st.local.u32 	[%rd7], %r1;
	mov.u64 	%rd8, $str;
	cvta.global.u64 	%rd9, %rd8;
	{ // callseq 121, 0
	.param .b64 param0;
	st.param.b64 	[param0], %rd9;
	.param .b64 param1;
	st.param.b64 	[param1], %rd6;
	.param .b32 retval0;
	call.uni (retval0), 
	vprintf, 
	(
	param0, 
	param1
	);
	ld.param.b32 	%r14, [retval0];
	} // callseq 121
	mul.wide.u32 	%rd10, %r1, 4;
	add.s64 	%rd11, %rd5, %rd10;
	ld.global.nc.u32 	%r16, [%rd11];
	mov.u32 	%r17, %ctaid.x;
	mov.u32 	%r18, %ntid.x;
	mov.u32 	%r19, %tid.x;
	mad.lo.s32 	%r20, %r17, %r18, %r19;
	mov.u32 	%r21, %nctaid.x;
	mul.lo.s32 	%r2, %r21, %r18;
	mul.lo.s32 	%r22, %r1, %r10;
	shl.b32 	%r23, %r22, 1;
	st.local.u32 	[%rd7], %r2;
	mov.u64 	%rd12, $str$1;
	cvta.global.u64 	%rd13, %rd12;
	{ // callseq 122, 0
	.param .b64 param0;
	st.param.b64 	[param0], %rd13;
	.param .b64 param1;
	st.param.b64 	[param1], %rd6;
	.param .b32 retval0;
	call.uni (retval0), 
	vprintf, 
	(
	param0, 
	param1
	);
	ld.param.b32 	%r24, [retval0];
	} // callseq 122
	add.s32 	%r85, %r20, %r23;
	add.s32 	%r4, %r16, %r23;
	setp.ge.s32 	%p1, %r20, %r16;
	@%p1 bra 	$L__BB8_6;
	add.s32 	%r5, %r85, %r2;
	max.s32 	%r26, %r5, %r4;
	setp.lt.s32 	%p2, %r5, %r4;
	selp.u32 	%r27, 1, 0, %p2;
	add.s32 	%r28, %r5, %r27;
	sub.s32 	%r29, %r26, %r28;
	max.u32 	%r30, %r2, 1;
	div.u32 	%r31, %r29, %r30;
	add.s32 	%r6, %r31, %r27;
	and.b32  	%r32, %r6, 1;
	setp.eq.b32 	%p3, %r32, 1;
	@%p3 bra 	$L__BB8_3;
	ld.param.u64 	%rd64, [_Z5evictIfLi1ELi4ELi1EEvPT_S1_PKiS3_i_param_2];
	ld.param.u64 	%rd62, [_Z5evictIfLi1ELi4ELi1EEvPT_S1_PKiS3_i_param_1];
	ld.param.u64 	%rd60, [_Z5evictIfLi1ELi4ELi1EEvPT_S1_PKiS3_i_param_0];
	cvta.to.global.u64 	%rd14, %rd64;
	mul.wide.s32 	%rd15, %r85, 4;
	add.s64 	%rd16, %rd14, %rd15;
	ld.global.nc.u32 	%r33, [%rd16+4];
	ld.global.nc.u32 	%r34, [%rd16];
	cvta.to.local.u64 	%rd18, %rd6;
	st.local.v2.u32 	[%rd18], {%r1, %r33};
	mov.b32 	%r35, 0;
	st.local.v2.u32 	[%rd18+8], {%r33, %r35};
	st.local.u32 	[%rd18+16], %r33;
	mov.u64 	%rd19, $str$2;
	cvta.global.u64 	%rd20, %rd19;
	{ // callseq 123, 0
	.param .b64 param0;
	st.param.b64 	[param0], %rd20;
	.param .b64 param1;
	st.param.b64 	[param1], %rd6;
	.param .b32 retval0;
	call.uni (retval0), 
	vprintf, 
	(
	param0, 
	param1
	);
	ld.param.b32 	%r36, [retval0];
	} // callseq 123
	st.local.v2.u32 	[%rd18], {%r34, %r34};
	st.local.v2.u32 	[%rd18+8], {%r33, %r33};
	st.local.u32 	[%rd18+16], %r35;
	mov.u64 	%rd21, $str$3;
	cvta.global.u64 	%rd22, %rd21;
	{ // callseq 124, 0
	.param .b64 param0;
	st.param.b64 	[param0], %rd22;
	.param .b64 param1;
	st.param.b64 	[param1], %rd6;
	.param .b32 retval0;
	call.uni (retval0), 
	vprintf, 
	(
	param0, 
	param1
	);
	ld.param.b32 	%r38, [retval0];
	} // callseq 124
	cvta.to.global.u64 	%rd23, %rd60;
	mul.wide.s32 	%rd24, %r33, 4;
	add.s64 	%rd25, %rd23, %rd24;
	ld.global.f32 	%f1, [%rd25];
	mul.wide.s32 	%rd26, %r34, 4;
	add.s64 	%rd27, %rd23, %rd26;
	st.global.f32 	[%rd27], %f1;
	st.local.v2.u32 	[%rd18], {%r34, %r34};
	st.local.v2.u32 	[%rd18+8], {%r33, %r33};
	mov.b32 	%r40, 1;
	st.local.u32 	[%rd18+16], %r40;
	{ // callseq 125, 0
	.param .b64 param0;
	st.param.b64 	[param0], %rd22;
	.param .b64 param1;
	st.param.b64 	[param1], %rd6;
	.param .b32 retval0;
	call.uni (retval0), 
	vprintf, 
	(
	param0, 
	param1
	);
	ld.param.b32 	%r41, [retval0];
	} // callseq 125
	ld.global.f32 	%f2, [%rd25+4];
	st.global.f32 	[%rd27+4], %f2;
	st.local.v2.u32 	[%rd18], {%r34, %r34};
	st.local.v2.u32 	[%rd18+8], {%r33, %r33};
	mov.b32 	%r43, 2;
	st.local.u32 	[%rd18+16], %r43;
	{ // callseq 126, 0
	.param .b64 param0;
	st.param.b64 	[param0], %rd22;
	.param .b64 param1;
	st.param.b64 	[param1], %rd6;
	.param .b32 retval0;
	call.uni (retval0), 
	vprintf, 
	(
	param0, 
	param1
	);
	ld.param.b32 	%r44, [retval0];
	} // callseq 126
	ld.global.f32 	%f3, [%rd25+8];
	st.global.f32 	[%rd27+8], %f3;
	st.local.v2.u32 	[%rd18], {%r34, %r34};
	st.local.v2.u32 	[%rd18+8], {%r33, %r33};
	mov.b32 	%r46, 3;
	st.local.u32 	[%rd18+16], %r46;
	{ // callseq 127, 0
	.param .b64 param0;
	st.param.b64 	[param0], %rd22;
	.param .b64 param1;
	st.param.b64 	[param1], %rd6;
	.param .b32 retval0;
	call.uni (retval0), 
	vprintf, 
	(
	param0, 
	param1
	);
	ld.param.b32 	%r47, [retval0];
	} // callseq 127
	ld.global.f32 	%f4, [%rd25+12];
	st.global.f32 	[%rd27+12], %f4;
	st.local.v2.u32 	[%rd18], {%r34, %r33};
	st.local.u32 	[%rd18+8], %r35;
	mov.u64 	%rd28, $str$4;
	cvta.global.u64 	%rd29, %rd28;
	{ // callseq 128, 0
	.param .b64 param0;
	st.param.b64 	[param0], %rd29;
	.param .b64 param1;
	st.param.b64 	[param1], %rd6;
	.param .b32 retval0;
	call.uni (retval0), 
	vprintf, 
	(
	param0, 
	param1
	);
	ld.param.b32 	%r49, [retval0];
	} // callseq 128
	cvta.to.global.u64 	%rd30, %rd62;
	add.s64 	%rd31, %rd30, %rd24;
	ld.global.f32 	%f5, [%rd31];
	add.s64 	%rd32, %rd30, %rd26;
	st.global.f32 	[%rd32], %f5;
	mov.u32 	%r85, %r5;
$L__BB8_3:
	setp.eq.s32 	%p4, %r6, 0;
	@%p4 bra 	$L__BB8_6;
	mov.u64 	%rd38, $str$2;
	mov.u64 	%rd40, $str$3;
	mov.u64 	%rd47, $str$4;
	mul.wide.s32 	%rd52, %r2, 4;
	shl.b32 	%r83, %r2, 1;
$L__BB8_5:
	ld.param.u64 	%rd65, [_Z5evictIfLi1ELi4ELi1EEvPT_S1_PKiS3_i_param_2];
	ld.param.u64 	%rd63, [_Z5evictIfLi1ELi4ELi1EEvPT_S1_PKiS3_i_param_1];
	ld.param.u64 	%rd61, [_Z5evictIfLi1ELi4ELi1EEvPT_S1_PKiS3_i_param_0];
	cvta.to.global.u64 	%rd33, %rd65;
	mul.wide.s32 	%rd34, %r85, 4;
	add.s64 	%rd35, %rd33, %rd34;
	ld.global.nc.u32 	%r51, [%rd35+4];
	ld.global.nc.u32 	%r52, [%rd35];
	cvta.to.local.u64 	%rd37, %rd6;
	st.local.v2.u32 	[%rd37], {%r1, %r51};
	mov.b32 	%r53, 0;
	st.local.v2.u32 	[%rd37+8], {%r51, %r53};
	st.local.u32 	[%rd37+16], %r51;
	cvta.global.u64 	%rd39, %rd38;
	{ // callseq 129, 0
	.param .b64 param0;
	st.param.b64 	[param0], %rd39;
	.param .b64 param1;
	st.param.b64 	[param1], %rd6;
	.param .b32 retval0;
	call.uni (retval0), 
	vprintf, 
	(
	param0, 
	param1
	);
	ld.param.b32 	%r54, [retval0];
	} // callseq 129
	st.local.v2.u32 	[%rd37], {%r52, %r52};
	st.local.v2.u32 	[%rd37+8], {%r51, %r51};
	st.local.u32 	[%rd37+16], %r53;
	cvta.global.u64 	%rd41, %rd40;
	{ // callseq 130, 0
	.param .b64 param0;
	st.param.b64 	[param0], %rd41;
	.param .b64 param1;
	st.param.b64 	[param1], %rd6;
	.param .b32 retval0;
	call.uni (retval0), 
	vprintf, 
	(
	param0, 
	param1
	);
	ld.param.b32 	%r56, [retval0];
	} // callseq 130
	cvta.to.global.u64 	%rd42, %rd61;
	mul.wide.s32 	%rd43, %r51, 4;
	add.s64 	%rd44, %rd42, %rd43;
	ld.global.f32 	%f6, [%rd44];
	mul.wide.s32 	%rd45, %r52, 4;
	add.s64 	%rd46, %rd42, %rd45;
	st.global.f32 	[%rd46], %f6;
	st.local.v2.u32 	[%rd37], {%r52, %r52};
	st.local.v2.u32 	[%rd37+8], {%r51, %r51};
	mov.b32 	%r58, 1;
	st.local.u32 	[%rd37+16], %r58;
	{ // callseq 131, 0
	.param .b64 param0;
	st.param.b64 	[param0], %rd41;
	.param .b64 param1;
	st.param.b64 	[param1], %rd6;
	.param .b32 retval0;
	call.uni (retval0), 
	vprintf, 
	(
	param0, 
	param1
	);
	ld.param.b32 	%r59, [retval0];
	} // callseq 131
	ld.global.f32 	%f7, [%rd44+4];
	st.global.f32 	[%rd46+4], %f7;
	st.local.v2.u32 	[%rd37], {%r52, %r52};
	st.local.v2.u32 	[%rd37+8], {%r51, %r51};
	mov.b32 	%r61, 2;
	st.local.u32 	[%rd37+16], %r61;
	{ // callseq 132, 0
	.param .b64 param0;
	st.param.b64 	[param0], %rd41;
	.param .b64 param1;
	st.param.b64 	[param1], %rd6;
	.param .b32 retval0;
	call.uni (retval0), 
	vprintf, 
	(
	param0, 
	param1
	);
	ld.param.b32 	%r62, [retval0];
	} // callseq 132
	ld.global.f32 	%f8, [%rd44+8];
	st.global.f32 	[%rd46+8], %f8;
	st.local.v2.u32 	[%rd37], {%r52, %r52};
	st.local.v2.u32 	[%rd37+8], {%r51, %r51};
	mov.b32 	%r64, 3;
	st.local.u32 	[%rd37+16], %r64;
	{ // callseq 133, 0
	.param .b64 param0;
	st.param.b64 	[param0], %rd41;
	.param .b64 param1;
	st.param.b64 	[param1], %rd6;
	.param .b32 retval0;
	call.uni (retval0), 
	vprintf, 
	(
	param0, 
	param1
	);
	ld.param.b32 	%r65, [retval0];
	} // callseq 133
	ld.global.f32 	%f9, [%rd44+12];
	st.global.f32 	[%rd46+12], %f9;
	st.local.v2.u32 	[%rd37], {%r52, %r51};
	st.local.u32 	[%rd37+8], %r53;
	cvta.global.u64 	%rd48, %rd47;
	{ // callseq 134, 0
	.param .b64 param0;
	st.param.b64 	[param0], %rd48;
	.param .b64 param1;
	st.param.b64 	[param1], %rd6;
	.param .b32 retval0;
	call.uni (retval0), 
	vprintf, 
	(
	param0, 
	param1
	);
	ld.param.b32 	%r67, [retval0];
	} // callseq 134
	cvta.to.global.u64 	%rd49, %rd63;
	add.s64 	%rd50, %rd49, %rd43;
	ld.global.f32 	%f10, [%rd50];
	add.s64 	%rd51, %rd49, %rd45;
	st.global.f32 	[%rd51], %f10;
	add.s64 	%rd53, %rd35, %rd52;
	ld.global.nc.u32 	%r69, [%rd53+4];
	ld.global.nc.u32 	%r70, [%rd53];
	st.local.v2.u32 	[%rd37], {%r1, %r69};
	st.local.v2.u32 	[%rd37+8], {%r69, %r53};
	st.local.u32 	[%rd37+16], %r69;
	{ // callseq 135, 0
	.param .b64 param0;
	st.param.b64 	[param0], %rd39;
	.param .b64 param1;
	st.param.b64 	[param1], %rd6;
	.param .b32 retval0;
	call.uni (retval0), 
	vprintf, 
	(
	param0, 
	param1
	);
	ld.param.b32 	%r71, [retval0];
	} // callseq 135
	st.local.v2.u32 	[%rd37], {%r70, %r70};
	st.local.v2.u32 	[%rd37+8], {%r69, %r69};
	st.local.u32 	[%rd37+16], %r53;
	{ // callseq 136, 0
	.param .b64 param0;
	st.param.b64 	[param0], %rd41;
	.param .b64 param1;
	st.param.b64 	[param1], %rd6;
	.param .b32 retval0;
	call.uni (retval0), 
	vprintf, 
	(
	param0, 
	param1
	);
	ld.param.b32 	%r73, [retval0];
	} // callseq 136
	mul.wide.s32 	%rd54, %r69, 4;
	add.s64 	%rd55, %rd42, %rd54;
	ld.global.f32 	%f11, [%rd55];
	mul.wide.s32 	%rd56, %r70, 4;
	add.s64 	%rd57, %rd42, %rd56;
	st.global.f32 	[%rd57], %f11;
	st.local.v2.u32 	[%rd37], {%r70, %r70};
	st.local.v2.u32 	[%rd37+8], {%r69, %r69};
	st.local.u32 	[%rd37+16], %r58;
	{ // callseq 137, 0
	.param .b64 param0;
	st.param.b64 	[param0], %rd41;
	.param .b64 param1;
	st.param.b64 	[param1], %rd6;
	.param .b32 retval0;
	call.uni (retval0), 
	vprintf, 
	(
	param0, 
	param1
	);
	ld.param.b32 	%r75, [retval0];
	} // callseq 137
	ld.global.f32 	%f12, [%rd55+4];
	st.global.f32 	[%rd57+4], %f12;
	st.local.v2.u32 	[%rd37], {%r70, %r70};
	st.local.v2.u32 	[%rd37+8], {%r69, %r69};
	st.local.u32 	[%rd37+16], %r61;
	{ // callseq 138, 0
	.param .b64 param0;
	st.param.b64 	[param0], %rd41;
	.param .b64 param1;
	st.param.b64 	[param1], %rd6;
	.param .b32 retval0;
	call.uni (retval0), 
	vprintf, 
	(
	param0, 
	param1
	);
	ld.param.b32 	%r77, [retval0];
	} // callseq 138
	ld.global.f32 	%f13, [%rd55+8];
	st.global.f32 	[%rd57+8], %f13;
	st.local.v2.u32 	[%rd37], {%r70, %r70};
	st.local.v2.u32 	[%rd37+8], {%r69, %r69};
	st.local.u32 	[%rd37+16], %r64;
	{ // callseq 139, 0
	.param .b64 param0;
	st.param.b64 	[param0], %rd41;
	.param .b64 param1;
	st.param.b64 	[param1], %rd6;
	.param .b32 retval0;
	call.uni (retval0), 
	vprintf, 
	(
	param0, 
	param1
	);
	ld.param.b32 	%r79, [retval0];
	} // callseq 139
	ld.global.f32 	%f14, [%rd55+12];
	st.global.f32 	[%rd57+12], %f14;
	st.local.v2.u32 	[%rd37], {%r70, %r69};
	st.local.u32 	[%rd37+8], %r53;
	{ // callseq 140, 0
	.param .b64 param0;
	st.param.b64 	[param0], %rd48;
	.param .b64 param1;
	st.param.b64 	[param1], %rd6;
	.param .b32 retval0;
	call.uni (retval0), 
	vprintf, 
	(
	param0, 
	param1
	);
	ld.param.b32 	%r81, [retval0];
	} // callseq 140
	add.s64 	%rd58, %rd49, %rd54;
	ld.global.f32 	%f15, [%rd58];
	add.s64 	%rd59, %rd49, %rd56;
	st.global.f32 	[%rd59], %f15;
	add.s32 	%r85, %r85, %r83;
	setp.lt.s32 	%p5, %r85, %r4;
	@%p5 bra 	$L__BB8_5;
$L__BB8_6:
	ret;

}
	// .globl	_Z5evictIfLi2ELi4ELi1EEvPT_S1_PKiS3_i
.visible .entry _Z5evictIfLi2ELi4ELi1EEvPT_S1_PKiS3_i(
	.param .u64 .ptr .align 1 _Z5evictIfLi2ELi4ELi1EEvPT_S1_PKiS3_i_param_0,
	.param .u64 .ptr .align 1 _Z5evictIfLi2ELi4ELi1EEvPT_S1_PKiS3_i_param_1,
	.param .u64 .ptr .align 1 _Z5evictIfLi2ELi4ELi1EEvPT_S1_PKiS3_i_param_2,
	.param .u64 .ptr .align 1 _Z5evictIfLi2ELi4ELi1EEvPT_S1_PKiS3_i_param_3,
	.param .u32 _Z5evictIfLi2ELi4ELi1EEvPT_S1_PKiS3_i_param_4
)
{
	.local .align 8 .b8 	__local_depot9[24];
	.reg .b64 	%SP;
	.reg .b64 	%SPL;
	.reg .pred 	%p<6>;
	.reg .b32 	%r<101>;
	.reg .b32 	%f<19>;
	.reg .b64 	%rd<66>;

	mov.u64 	%SPL, __local_depot9;
	cvta.local.u64 	%SP, %SPL;
	ld.param.u64 	%rd4, [_Z5evictIfLi2ELi4ELi1EEvPT_S1_PKiS3_i_param_3];
	ld.param.u32 	%r10, [_Z5evictIfLi2ELi4ELi1EEvPT_S1_PKiS3_i_param_4];
	cvta.to.global.u64 	%rd5, %rd4;
	add.u64 	%rd6, %SP, 0;
	add.u64 	%rd7, %SPL, 0;
	mov.u32 	%r11, %ctaid.y;
	mov.u32 	%r12, %ntid.y;
	mov.u32 	%r13, %tid.y;
	mad.lo.s32 	%r1, %r11, %r12, %r13;
	st.local.u32 	[%rd7], %r1;
	mov.u64 	%rd8, $str;
	cvta.global.u64 	%rd9, %rd8;
	{ // callseq 141, 0
	.param .b64 param0;
	st.param.b64 	[param0], %rd9;
	.param .b64 param1;
	st.param.b64 	[param1], %rd6;
	.param .b32 retval0;
	call.uni (retval0), 
	vprintf, 
	(
	param0, 
	param1
	);
	ld.param.b32 	%r14, [retval0];
	} // callseq 141
	mul.wide.u32 	%rd10, %r1, 4;
	add.s64 	%rd11, %rd5, %rd10;
	ld.global.nc.u32 	%r16, [%rd11];
	mov.u32 	%r17, %ctaid.x;
	mov.u32 	%r18, %ntid.x;
	mov.u32 	%r19, %tid.x;
	mad.lo.s32 	%r20, %r17, %r18, %r19;
	mov.u32 	%r21, %nctaid.x;
	mul.lo.s32 	%r2, %r21, %r18;
	mul.lo.s32 	%r22, %r1, %r10;
	shl.b32 	%r23, %r22, 1;
	st.local.u32 	[%rd7], %r2;
	mov.u64 	%rd12, $str$1;
	cvta.global.u64 	%rd13, %rd12;
	{ // callseq 142, 0
	.param .b64 param0;
	st.param.b64 	[param0], %rd13;
	.param .b64 param1;
	st.param.b64 	[param1], %rd6;
	.param .b32 retval0;
	call.uni (retval0), 
	vprintf, 
	(
	param0, 
	param1
	);
	ld.param.b32 	%r24, [retval0];
	} // callseq 142
	add.s32 	%r100, %r20, %r23;
	add.s32 	%r4, %r16, %r23;
	setp.ge.s32 	%p1, %r20, %r16;
	@%p1 bra 	$L__BB9_6;
	add.s32 	%r5, %r100, %r2;
	max.s32 	%r26, %r5, %r4;
	setp.lt.s32 	%p2, %r5, %r4;
	selp.u32 	%r27, 1, 0, %p2;
	add.s32 	%r28, %r5, %r27;
	sub.s32 	%r29, %r26, %r28;
	max.u32 	%r30, %r2, 1;
	div.u32 	%r31, %r29, %r30;
	add.s32 	%r6, %r31, %r27;
	and.b32  	%r32, %r6, 1;
	setp.eq.b32 	%p3, %r32, 1;
	@%p3 bra 	$L__BB9_3;
	ld.param.u64 	%rd64, [_Z5evictIfLi2ELi4ELi1EEvPT_S1_PKiS3_i_param_2];
	ld.param.u64 	%rd62, [_Z5evictIfLi2ELi4ELi1EEvPT_S1_PKiS3_i_param_1];
	ld.param.u64 	%rd60, [_Z5evictIfLi2ELi4ELi1EEvPT_S1_PKiS3_i_param_0];
	cvta.to.global.u64 	%rd14, %rd64;
	mul.wide.s32 	%rd15, %r100, 4;
	add.s64 	%rd16, %rd14, %rd15;
	ld.global.nc.u32 	%r33, [%rd16+4];
	shl.b32 	%r34, %r33, 1;
	ld.global.nc.u32 	%r35, [%rd16];
	shl.b32 	%r36, %r35, 1;
	cvta.to.local.u64 	%rd18, %rd6;
	st.local.v2.u32 	[%rd18], {%r1, %r33};
	mov.b32 	%r37, 0;
	st.local.v2.u32 	[%rd18+8], {%r34, %r37};
	st.local.u32 	[%rd18+16], %r34;
	mov.u64 	%rd19, $str$2;
	cvta.global.u64 	%rd20, %rd19;
	{ // callseq 143, 0
	.param .b64 param0;
	st.param.b64 	[param0], %rd20;
	.param .b64 param1;
	st.param.b64 	[param1], %rd6;
	.param .b32 retval0;
	call.uni (retval0), 
	vprintf, 
	(
	param0, 
	param1
	);
	ld.param.b32 	%r38, [retval0];
	} // callseq 143
	st.local.v2.u32 	[%rd18], {%r36, %r36};
	st.local.v2.u32 	[%rd18+8], {%r34, %r34};
	st.local.u32 	[%rd18+16], %r37;
	mov.u64 	%rd21, $str$3;
	cvta.global.u64 	%rd22, %rd21;
	{ // callseq 144, 0
	.param .b64 param0;
	st.param.b64 	[param0], %rd22;
	.param .b64 param1;
	st.param.b64 	[param1], %rd6;
	.param .b32 retval0;
	call.uni (retval0), 
	vprintf, 
	(
	param0, 
	param1
	);
	ld.param.b32 	%r40, [retval0];
	} // callseq 144
	cvta.to.global.u64 	%rd23, %rd60;
	mul.wide.s32 	%rd24, %r34, 4;
	add.s64 	%rd25, %rd23, %rd24;
	ld.global.f32 	%f1, [%rd25];
	mul.wide.s32 	%rd26, %r36, 4;
	add.s64 	%rd27, %rd23, %rd26;
	st.global.f32 	[%rd27], %f1;
	st.local.v2.u32 	[%rd18], {%r36, %r36};
	st.local.v2.u32 	[%rd18+8], {%r34, %r34};
	mov.b32 	%r42, 1;
	st.local.u32 	[%rd18+16], %r42;
	{ // callseq 145, 0
	.param .b64 param0;
	st.param.b64 	[param0], %rd22;
	.param .b64 param1;
	st.param.b64 	[param1], %rd6;
	.param .b32 retval0;
	call.uni (retval0), 
	vprintf, 
	(
	param0, 
	param1
	);
	ld.param.b32 	%r43, [retval0];
	} // callseq 145
	ld.global.f32 	%f2, [%rd25+4];
	st.global.f32 	[%rd27+4], %f2;
	st.local.v2.u32 	[%rd18], {%r36, %r36};
	st.local.v2.u32 	[%rd18+8], {%r34, %r34};
	mov.b32 	%r45, 2;
	st.local.u32 	[%rd18+16], %r45;
	{ // callseq 146, 0
	.param .b64 param0;
	st.param.b64 	[param0], %rd22;
	.param .b64 param1;
	st.param.b64 	[param1], %rd6;
	.param .b32 retval0;
	call.uni (retval0), 
	vprintf, 
	(
	param0, 
	param1
	);
	ld.param.b32 	%r46, [retval0];
	} // callseq 146
	ld.global.f32 	%f3, [%rd25+8];
	st.global.f32 	[%rd27+8], %f3;
	st.local.v2.u32 	[%rd18], {%r36, %r36};
	st.local.v2.u32 	[%rd18+8], {%r34, %r34};
	mov.b32 	%r48, 3;
	st.local.u32 	[%rd18+16], %r48;
	{ // callseq 147, 0
	.param .b64 param0;
	st.param.b64 	[param0], %rd22;
	.param .b64 param1;
	st.param.b64 	[param1], %rd6;
	.param .b32 retval0;
	call.uni (retval0), 
	vprintf, 
	(
	param0, 
	param1
	);
	ld.param.b32 	%r49, [retval0];
	} // callseq 147
	ld.global.f32 	%f4, [%rd25+12];
	st.global.f32 	[%rd27+12], %f4;
	st.local.v2.u32 	[%rd18], {%r36, %r34};
	st.local.u32 	[%rd18+8], %r37;
	mov.u64 	%rd28, $str$4;
	cvta.global.u64 	%rd29, %rd28;
	{ // callseq 148, 0
	.param .b64 param0;
	st.param.b64 	[param0], %rd29;
	.param .b64 param1;
	st.param.b64 	[param1], %rd6;
	.param .b32 retval0;
	call.uni (retval0), 
	vprintf, 
	(
	param0, 
	param1
	);
	ld.param.b32 	%r51, [retval0];
	} // callseq 148
	cvta.to.global.u64 	%rd30, %rd62;
	add.s64 	%rd31, %rd30, %rd24;
	ld.global.f32 	%f5, [%rd31];
	add.s64 	%rd32, %rd30, %rd26;
	st.global.f32 	[%rd32], %f5;
	st.local.v2.u32 	[%rd18], {%r36, %r34};
	st.local.u32 	[%rd18+8], %r42;
	{ // callseq 149, 0
	.param .b64 param0;
	st.param.b64 	[param0], %rd29;
	.param .b64 param1;
	st.param.b64 	[param1], %rd6;
	.param .b32 retval0;
	call.uni (retval0), 
	vprintf, 
	(
	param0, 
	param1
	);
	ld.param.b32 	%r53, [retval0];
	} // callseq 149
	ld.global.f32 	%f6, [%rd31+4];
	st.global.f32 	[%rd32+4], %f6;
	mov.u32 	%r100, %r5;
$L__BB9_3:
	setp.eq.s32 	%p4, %r6, 0;
	@%p4 bra 	$L__BB9_6;
	mov.u64 	%rd38, $str$2;
	mov.u64 	%rd40, $str$3;
	mov.u64 	%rd47, $str$4;
	mul.wide.s32 	%rd52, %r2, 4;
	shl.b32 	%r98, %r2, 1;
$L__BB9_5:
	ld.param.u64 	%rd65, [_Z5evictIfLi2ELi4ELi1EEvPT_S1_PKiS3_i_param_2];
	ld.param.u64 	%rd63, [_Z5evictIfLi2ELi4ELi1EEvPT_S1_PKiS3_i_param_1];
	ld.param.u64 	%rd61, [_Z5evictIfLi2ELi4ELi1EEvPT_S1_PKiS3_i_param_0];
	cvta.to.global.u64 	%rd33, %rd65;
	mul.wide.s32 	%rd34, %r100, 4;
	add.s64 	%rd35, %rd33, %rd34;
	ld.global.nc.u32 	%r55, [%rd35+4];
	shl.b32 	%r56, %r55, 1;
	ld.global.nc.u32 	%r57, [%rd35];
	shl.b32 	%r58, %r57, 1;
	cvta.to.local.u64 	%rd37, %rd6;
	st.local.v2.u32 	[%rd37], {%r1, %r55};
	mov.b32 	%r59, 0;
	st.local.v2.u32 	[%rd37+8], {%r56, %r59};
	st.local.u32 	[%rd37+16], %r56;
	cvta.global.u64 	%rd39, %rd38;
	{ // callseq 150, 0
	.param .b64 param0;
	st.param.b64 	[param0], %rd39;
	.param .b64 param1;
	st.param.b64 	[param1], %rd6;
	.param .b32 retval0;
	call.uni (retval0), 
	vprintf, 
	(
	param0, 
	param1
	);
	ld.param.b32 	%r60, [retval0];
	} // callseq 150
	st.local.v2.u32 	[%rd37], {%r58, %r58};
	st.local.v2.u32 	[%rd37+8], {%r56, %r56};
	st.local.u32 	[%rd37+16], %r59;
	cvta.global.u64 	%rd41, %rd40;
	{ // callseq 151, 0
	.param .b64 param0;
	st.param.b64 	[param0], %rd41;
	.param .b64 param1;
	st.param.b64 	[param1], %rd6;
	.param .b32 retval0;
	call.uni (retval0), 
	vprintf, 
	(
	param0, 
	param1
	);
	ld.param.b32 	%r62, [retval0];
	} // callseq 151
	cvta.to.global.u64 	%rd42, %rd61;
	mul.wide.s32 	%rd43, %r56, 4;
	add.s64 	%rd44, %rd42, %rd43;
	ld.global.f32 	%f7, [%rd44];
	mul.wide.s32 	%rd45, %r58, 4;
	add.s64 	%rd46, %rd42, %rd45;
	st.global.f32 	[%rd46], %f7;
	st.local.v2.u32 	[%rd37], {%r58, %r58};
	st.local.v2.u32 	[%rd37+8], {%r56, %r56};
	mov.b32 	%r64, 1;
	st.local.u32 	[%rd37+16], %r64;
	{ // callseq 152, 0
	.param .b64 param0;
	st.param.b64 	[param0], %rd41;
	.param .b64 param1;
	st.param.b64 	[param1], %rd6;
	.param .b32 retval0;
	call.uni (retval0), 
	vprintf, 
	(
	param0, 
	param1
	);
	ld.param.b32 	%r65, [retval0];
	} // callseq 152
	ld.global.f32 	%f8, [%rd44+4];
	st.global.f32 	[%rd46+4], %f8;
	st.local.v2.u32 	[%rd37], {%r58, %r58};
	st.local.v2.u32 	[%rd37+8], {%r56, %r56};
	mov.b32 	%r67, 2;
	st.local.u32 	[%rd37+16], %r67;
	{ // callseq 153, 0
	.param .b64 param0;
	st.param.b64 	[param0], %rd41;
	.param .b64 param1;
	st.param.b64 	[param1], %rd6;
	.param .b32 retval0;
	call.uni (retval0), 
	vprintf, 
	(
	param0, 
	param1
	);
	ld.param.b32 	%r68, [retval0];
	} // callseq 153
	ld.global.f32 	%f9, [%rd44+8];
	st.global.f32 	[%rd46+8], %f9;
	st.local.v2.u32 	[%rd37], {%r58, %r58};
	st.local.v2.u32 	[%rd37+8], {%r56, %r56};
	mov.b32 	%r70, 3;
	st.local.u32 	[%rd37+16], %r70;
	{ // callseq 154, 0
	.param .b64 param0;
	st.param.b64 	[param0], %rd41;
	.param .b64 param1;
	st.param.b64 	[param1], %rd6;
	.param .b32 retval0;
	call.uni (retval0), 
	vprintf, 
	(
	param0, 
	param1
	);
	ld.param.b32 	%r71, [retval0];
	} // callseq 154
	ld.global.f32 	%f10, [%rd44+12];
	st.global.f32 	[%rd46+12], %f10;
	st.local.v2.u32 	[%rd37], {%r58, %r56};
	st.local.u32 	[%rd37+8], %r59;
	cvta.global.u64 	%rd48, %rd47;
	{ // callseq 155, 0
	.param .b64 param0;
	st.param.b64 	[param0], %rd48;
	.param .b64 param1;
	st.param.b64 	[param1], %rd6;
	.param .b32 retval0;
	call.uni (retval0), 
	vprintf, 
	(
	param0, 
	param1
	);
	ld.param.b32 	%r73, [retval0];
	} // callseq 155
	cvta.to.global.u64 	%rd49, %rd63;
	add.s64 	%rd50, %rd49, %rd43;
	ld.global.f32 	%f11, [%rd50];
	add.s64 	%rd51, %rd49, %rd45;
	st.global.f32 	[%rd51], %f11;
	st.local.v2.u32 	[%rd37], {%r58, %r56};
	st.local.u32 	[%rd37+8], %r64;
	{ // callseq 156, 0
	.param .b64 param0;
	st.param.b64 	[param0], %rd48;
	.param .b64 param1;
	st.param.b64 	[param1], %rd6;
	.param .b32 retval0;
	call.uni (retval0), 
	vprintf, 
	(
	param0, 
	param1
	);
	ld.param.b32 	%r75, [retval0];
	} // callseq 156
	ld.global.f32 	%f12, [%rd50+4];
	st.global.f32 	[%rd51+4], %f12;
	add.s64 	%rd53, %rd35, %rd52;
	ld.global.nc.u32 	%r80, [%rd53+4];
	shl.b32 	%r81, %r80, 1;
	ld.global.nc.u32 	%r82, [%rd53];
	shl.b32 	%r83, %r82, 1;
	st.local.v2.u32 	[%rd37], {%r1, %r80};
	st.local.v2.u32 	[%rd37+8], {%r81, %r59};
	st.local.u32 	[%rd37+16], %r81;
	{ // callseq 157, 0
	.param .b64 param0;
	st.param.b64 	[param0], %rd39;
	.param .b64 param1;
	st.param.b64 	[param1], %rd6;
	.param .b32 retval0;
	call.uni (retval0), 
	vprintf, 
	(
	param0, 
	param1
	);
	ld.param.b32 	%r84, [retval0];
	} // callseq 157
	st.local.v2.u32 	[%rd37], {%r83, %r83};
	st.local.v2.u32 	[%rd37+8], {%r81, %r81};
	st.local.u32 	[%rd37+16], %r59;
	{ // callseq 158, 0
	.param .b64 param0;
	st.param.b64 	[param0], %rd41;
	.param .b64 param1;
	st.param.b64 	[param1], %rd6;
	.param .b32 retval0;
	call.uni (retval0), 
	vprintf, 
	(
	param0, 
	param1
	);
	ld.param.b32 	%r86, [retval0];
	} // callseq 158
	mul.wide.s32 	%rd54, %r81, 4;
	add.s64 	%rd55, %rd42, %rd54;
	ld.global.f32 	%f13, [%rd55];
	mul.wide.s32 	%rd56, %r83, 4;
	add.s64 	%rd57, %rd42, %rd56;
	st.global.f32 	[%rd57], %f13;
	st.local.v2.u32 	[%rd37], {%r83, %r83};
	st.local.v2.u32 	[%rd37+8], {%r81, %r81};
	st.local.u32 	[%rd37+16], %r64;
	{ // callseq 159, 0
	.param .b64 param0;
	st.param.b64 	[param0], %rd41;
	.param .b64 param1;
	st.param.b64 	[param1], %rd6;
	.param .b32 retval0;
	call.uni (retval0), 
	vprintf, 
	(
	param0, 
	param1
	);
	ld.param.b32 	%r88, [retval0];
	} // callseq 159
	ld.global.f32 	%f14, [%rd55+4];
	st.global.f32 	[%rd57+4], %f14;
	st.local.v2.u32 	[%rd37], {%r83, %r83};
	st.local.v2.u32 	[%rd37+8], {%r81, %r81};
	st.local.u32 	[%rd37+16], %r67;
	{ // callseq 160, 0
	.param .b64 param0;
	st.param.b64 	[param0], %rd41;
	.param .b64 param1;
	st.param.b64 	[param1], %rd6;
	.param .b32 retval0;
	call.uni (retval0), 
	vprintf, 
	(
	param0, 
	param1
	);
	ld.param.b32 	%r90, [retval0];
	} // callseq 160
	ld.global.f32 	%f15, [%rd55+8];
	st.global.f32 	[%rd57+8], %f15;
	st.local.v2.u32 	[%rd37], {%r83, %r83};
	st.local.v2.u32 	[%rd37+8], {%r81, %r81};
	st.local.u32 	[%rd37+16], %r70;
	{ // callseq 161, 0
	.param .b64 param0;
	st.param.b64 	[param0], %rd41;
	.param .b64 param1;
	st.param.b64 	[param1], %rd6;
	.param .b32 retval0;
	call.uni (retval0), 
	vprintf, 
	(
	param0, 
	param1
	);
	ld.param.b32 	%r92, [retval0];
	} // callseq 161
	ld.global.f32 	%f16, [%rd55+12];
	st.global.f32 	[%rd57+12], %f16;
	st.local.v2.u32 	[%rd37], {%r83, %r81};
	st.local.u32 	[%rd37+8], %r59;
	{ // callseq 162, 0
	.param .b64 param0;
	st.param.b64 	[param0], %rd48;
	.param .b64 param1;
	st.param.b64 	[param1], %rd6;
	.param .b32 retval0;
	call.uni (retval0), 
	vprintf, 
	(
	param0, 
	param1
	);
	ld.param.b32 	%r94, [retval0];
	} // callseq 162
	add.s64 	%rd58, %rd49, %rd54;
	ld.global.f32 	%f17, [%rd58];
	add.s64 	%rd59, %rd49, %rd56;
	st.global.f32 	[%rd59], %f17;
	st.local.v2.u32 	[%rd37], {%r83, %r81};
	st.local.u32 	[%rd37+8], %r64;
	{ // callseq 163, 0
	.param .b64 param0;
	st.param.b64 	[param0], %rd48;
	.param .b64 param1;
	st.param.b64 	[param1], %rd6;
	.param .b32 retval0;
	call.uni (retval0), 
	vprintf, 
	(
	param0, 
	param1
	);
	ld.param.b32 	%r96, [retval0];
	} // callseq 163
	ld.global.f32 	%f18, [%rd58+4];
	st.global.f32 	[%rd59+4], %f18;
	add.s32 	%r100, %r100, %r98;
	setp.lt.s32 	%p5, %r100, %r4;
	@%p5 bra 	$L__BB9_5;
$L__BB9_6:
	ret;

}
	// .globl	_Z5evictIfLi4ELi4ELi1EEvPT_S1_PKiS3_i
.visible .entry _Z5evictIfLi4ELi4ELi1EEvPT_S1_PKiS3_i(
	.param .u64 .ptr .align 1 _Z5evictIfLi4ELi4ELi1EEvPT_S1_PKiS3_i_param_0,
	.param .u64 .ptr .align 1 _Z5evictIfLi4ELi4ELi1EEvPT_S1_PKiS3_i_param_1,
	.param .u64 .ptr .align 1 _Z5evictIfLi4ELi4ELi1EEvPT_S1_PKiS3_i_param_2,
	.param .u64 .ptr .align 1 _Z5evictIfLi4ELi4ELi1EEvPT_S1_PKiS3_i_param_3,
	.param .u32 _Z5evictIfLi4ELi4ELi1EEvPT_S1_PKiS3_i_param_4
)
{
	.local .align 8 .b8 	__local_depot10[24];
	.reg .b64 	%SP;
	.reg .b64 	%SPL;
	.reg .pred 	%p<3>;
	.reg .b32 	%r<50>;
	.reg .b32 	%f<9>;
	.reg .b64 	%rd<33>;

	mov.u64 	%SPL, __local_depot10;
	cvta.local.u64 	%SP, %SPL;
	ld.param.u64 	%rd4, [_Z5evictIfLi4ELi4ELi1EEvPT_S1_PKiS3_i_param_0];
	ld.param.u64 	%rd5, [_Z5evictIfLi4ELi4ELi1EEvPT_S1_PKiS3_i_param_1];
	ld.param.u64 	%rd7, [_Z5evictIfLi4ELi4ELi1EEvPT_S1_PKiS3_i_param_3];
	ld.param.u32 	%r7, [_Z5evictIfLi4ELi4ELi1EEvPT_S1_PKiS3_i_param_4];
	cvta.to.global.u64 	%rd8, %rd7;
	add.u64 	%rd9, %SP, 0;
	add.u64 	%rd1, %SPL, 0;
	mov.u32 	%r8, %ctaid.y;
	mov.u32 	%r9, %ntid.y;
	mov.u32 	%r10, %tid.y;
	mad.lo.s32 	%r1, %r8, %r9, %r10;
	st.local.u32 	[%rd1], %r1;
	mov.u64 	%rd10, $str;
	cvta.global.u64 	%rd11, %rd10;
	{ // callseq 164, 0
	.param .b64 param0;
	st.param.b64 	[param0], %rd11;
	.param .b64 param1;
	st.param.b64 	[param1], %rd9;
	.param .b32 retval0;
	call.uni (retval0), 
	vprintf, 
	(
	param0, 
	param1
	);
	ld.param.b32 	%r11, [retval0];
	} // callseq 164
	mul.wide.u32 	%rd12, %r1, 4;
	add.s64 	%rd13, %rd8, %rd12;
	ld.global.nc.u32 	%r13, [%rd13];
	mov.u32 	%r14, %ctaid.x;
	mov.u32 	%r15, %ntid.x;
	mov.u32 	%r16, %tid.x;
	mad.lo.s32 	%r17, %r14, %r15, %r16;
	mov.u32 	%r18, %nctaid.x;
	mul.lo.s32 	%r2, %r18, %r15;
	mul.lo.s32 	%r19, %r1, %r7;
	shl.b32 	%r20, %r19, 1;
	st.local.u32 	[%rd1], %r2;
	mov.u64 	%rd14, $str$1;
	cvta.global.u64 	%rd15, %rd14;
	{ // callseq 165, 0
	.param .b64 param0;
	st.param.b64 	[param0], %rd15;
	.param .b64 param1;
	st.param.b64 	[param1], %rd9;
	.param .b32 retval0;
	call.uni (retval0), 
	vprintf, 
	(
	param0, 
	param1
	);
	ld.param.b32 	%r21, [retval0];
	} // callseq 165
	add.s32 	%r49, %r17, %r20;
	add.s32 	%r4, %r13, %r20;
	setp.ge.s32 	%p1, %r17, %r13;
	@%p1 bra 	$L__BB10_3;
	cvta.to.global.u64 	%rd2, %rd4;
	cvta.to.global.u64 	%rd3, %rd5;
	mov.u64 	%rd19, $str$2;
$L__BB10_2:
	ld.param.u64 	%rd32, [_Z5evictIfLi4ELi4ELi1EEvPT_S1_PKiS3_i_param_2];
	cvta.to.global.u64 	%rd16, %rd32;
	mul.wide.s32 	%rd17, %r49, 4;
	add.s64 	%rd18, %rd16, %rd17;
	ld.global.nc.u32 	%r23, [%rd18+4];
	shl.b32 	%r24, %r23, 2;
	ld.global.nc.u32 	%r25, [%rd18];
	shl.b32 	%r26, %r25, 2;
	st.local.v2.u32 	[%rd1], {%r1, %r23};
	mov.b32 	%r27, 0;
	st.local.v2.u32 	[%rd1+8], {%r24, %r27};
	st.local.u32 	[%rd1+16], %r24;
	cvta.global.u64 	%rd20, %rd19;
	{ // callseq 166, 0
	.param .b64 param0;
	st.param.b64 	[param0], %rd20;
	.param .b64 param1;
	st.param.b64 	[param1], %rd9;
	.param .b32 retval0;
	call.uni (retval0), 
	vprintf, 
	(
	param0, 
	param1
	);
	ld.param.b32 	%r28, [retval0];
	} // callseq 166
	st.local.v2.u32 	[%rd1], {%r26, %r26};
	st.local.v2.u32 	[%rd1+8], {%r24, %r24};
	st.local.u32 	[%rd1+16], %r27;
	mov.u64 	%rd22, $str$3;
	cvta.global.u64 	%rd23, %rd22;
	{ // callseq 167, 0
	.param .b64 param0;
	st.param.b64 	[param0], %rd23;
	.param .b64 param1;
	st.param.b64 	[param1], %rd9;
	.param .b32 retval0;
	call.uni (retval0), 
	vprintf, 
	(
	param0, 
	param1
	);
	ld.param.b32 	%r30, [retval0];
	} // callseq 167
	mul.wide.s32 	%rd24, %r24, 4;
	add.s64 	%rd25, %rd2, %rd24;
	ld.global.f32 	%f1, [%rd25];
	mul.wide.s32 	%rd26, %r26, 4;
	add.s64 	%rd27, %rd2, %rd26;
	st.global.f32 	[%rd27], %f1;
	st.local.v2.u32 	[%rd1], {%r26, %r26};
	st.local.v2.u32 	[%rd1+8], {%r24, %r24};
	mov.b32 	%r32, 1;
	st.local.u32 	[%rd1+16], %r32;
	{ // callseq 168, 0
	.param .b64 param0;
	st.param.b64 	[param0], %rd23;
	.param .b64 param1;
	st.param.b64 	[param1], %rd9;
	.param .b32 retval0;
	call.uni (retval0), 
	vprintf, 
	(
	param0, 
	param1
	);
	ld.param.b32 	%r33, [retval0];
	} // callseq 168
	ld.global.f32 	%f2, [%rd25+4];
	st.global.f32 	[%rd27+4], %f2;
	st.local.v2.u32 	[%rd1], {%r26, %r26};
	st.local.v2.u32 	[%rd1+8], {%r24, %r24};
	mov.b32 	%r35, 2;
	st.local.u32 	[%rd1+16], %r35;
	{ // callseq 169, 0
	.param .b64 param0;
	st.param.b64 	[param0], %rd23;
	.param .b64 param1;
	st.param.b64 	[param1], %rd9;
	.param .b32 retval0;
	call.uni (retval0), 
	vprintf, 
	(
	param0, 
	param1
	);
	ld.param.b32 	%r36, [retval0];
	} // callseq 169
	ld.global.f32 	%f3, [%rd25+8];
	st.global.f32 	[%rd27+8], %f3;
	st.local.v2.u32 	[%rd1], {%r26, %r26};
	st.local.v2.u32 	[%rd1+8], {%r24, %r24};
	mov.b32 	%r38, 3;
	st.local.u32 	[%rd1+16], %r38;
	{ // callseq 170, 0
	.param .b64 param0;
	st.param.b64 	[param0], %rd23;
	.param .b64 param1;
	st.param.b64 	[param1], %rd9;
	.param .b32 retval0;
	call.uni (retval0), 
	vprintf, 
	(
	param0, 
	param1
	);
	ld.param.b32 	%r39, [retval0];
	} // callseq 170
	ld.global.f32 	%f4, [%rd25+12];
	st.global.f32 	[%rd27+12], %f4;
	st.local.v2.u32 	[%rd1], {%r26, %r24};
	st.local.u32 	[%rd1+8], %r27;
	mov.u64 	%rd28, $str$4;
	cvta.global.u64 	%rd29, %rd28;
	{ // callseq 171, 0
	.param .b64 param0;
	st.param.b64 	[param0], %rd29;
	.param .b64 param1;
	st.param.b64 	[param1], %rd9;
	.param .b32 retval0;
	call.uni (retval0), 
	vprintf, 
	(
	param0, 
	param1
	);
	ld.param.b32 	%r41, [retval0];
	} // callseq 171
	add.s64 	%rd30, %rd3, %rd24;
	ld.global.f32 	%f5, [%rd30];
	add.s64 	%rd31, %rd3, %rd26;
	st.global.f32 	[%rd31], %f5;
	st.local.v2.u32 	[%rd1], {%r26, %r24};
	st.local.u32 	[%rd1+8], %r32;
	{ // callseq 172, 0
	.param .b64 param0;
	st.param.b64 	[param0], %rd29;
	.param .b64 param1;
	st.param.b64 	[param1], %rd9;
	.param .b32 retval0;
	call.uni (retval0), 
	vprintf, 
	(
	param0, 
	param1
	);
	ld.param.b32 	%r43, [retval0];
	} // callseq 172
	ld.global.f32 	%f6, [%rd30+4];
	st.global.f32 	[%rd31+4], %f6;
	st.local.v2.u32 	[%rd1], {%r26, %r24};
	st.local.u32 	[%rd1+8], %r35;
	{ // callseq 173, 0
	.param .b64 param0;
	st.param.b64 	[param0], %rd29;
	.param .b64 param1;
	st.param.b64 	[param1], %rd9;
	.param .b32 retval0;
	call.uni (retval0), 
	vprintf, 
	(
	param0, 
	param1
	);
	ld.param.b32 	%r45, [retval0];
	} // callseq 173
	ld.global.f32 	%f7, [%rd30+8];
	st.global.f32 	[%rd31+8], %f7;
	st.local.v2.u32 	[%rd1], {%r26, %r24};
	st.local.u32 	[%rd1+8], %r38;
	{ // callseq 174, 0
	.param .b64 param0;
	st.param.b64 	[param0], %rd29;
	.param .b64 param1;
	st.param.b64 	[param1], %rd9;
	.param .b32 retval0;
	call.uni (retval0), 
	vprintf, 
	(
	param0, 
	param1
	);
	ld.param.b32 	%r47, [retval0];
	} // callseq 174
	ld.global.f32 	%f8, [%rd30+12];
	st.global.f32 	[%rd31+12], %f8;
	add.s32 	%r49, %r49, %r2;
	setp.lt.s32 	%p2, %r49, %r4;
	@%p2 bra 	$L__BB10_2;
$L__BB10_3:
	ret;

}
	// .globl	_Z5evictIfLi8ELi4ELi1EEvPT_S1_PKiS3_i
.visible .entry _Z5evictIfLi8ELi4ELi1EEvPT_S1_PKiS3_i(
	.param .u64 .ptr .align 1 _Z5evictIfLi8ELi4ELi1EEvPT_S1_PKiS3_i_param_0,
	.param .u64 .ptr .align 1 _Z5evictIfLi8ELi4ELi1EEvPT_S1_PKiS3_i_param_1,
	.param .u64 .ptr .align 1 _Z5evictIfLi8ELi4ELi1EEvPT_S1_PKiS3_i_param_2,
	.param .u64 .ptr .align 1 _Z5evictIfLi8ELi4ELi1EEvPT_S1_PKiS3_i_param_3,
	.param .u32 _Z5evictIfLi8ELi4ELi1EEvPT_S1_PKiS3_i_param_4
)
{
	.local .align 8 .b8 	__local_depot11[24];
	.reg .b64 	%SP;
	.reg .b64 	%SPL;
	.reg .pred 	%p<3>;
	.reg .b32 	%r<72>;
	.reg .b32 	%f<17>;
	.reg .b64 	%rd<36>;

	mov.u64 	%SPL, __local_depot11;
	cvta.local.u64 	%SP, %SPL;
	ld.param.u64 	%rd4, [_Z5evictIfLi8ELi4ELi1EEvPT_S1_PKiS3_i_param_3];
	ld.param.u32 	%r7, [_Z5evictIfLi8ELi4ELi1EEvPT_S1_PKiS3_i_param_4];
	cvta.to.global.u64 	%rd5, %rd4;
	add.u64 	%rd6, %SP, 0;
	add.u64 	%rd7, %SPL, 0;
	mov.u32 	%r8, %ctaid.y;
	mov.u32 	%r9, %ntid.y;
	mov.u32 	%r10, %tid.y;
	mad.lo.s32 	%r1, %r8, %r9, %r10;
	st.local.u32 	[%rd7], %r1;
	mov.u64 	%rd8, $str;
	cvta.global.u64 	%rd9, %rd8;
	{ // callseq 175, 0
	.param .b64 param0;
	st.param.b64 	[param0], %rd9;
	.param .b64 param1;
	st.param.b64 	[param1], %rd6;
	.param .b32 retval0;
	call.uni (retval0), 
	vprintf, 
	(
	param0, 
	param1
	);
	ld.param.b32 	%r11, [retval0];
	} // callseq 175
	mul.wide.u32 	%rd10, %r1, 4;
	add.s64 	%rd11, %rd5, %rd10;
	ld.global.nc.u32 	%r13, [%rd11];
	mov.u32 	%r14, %ctaid.x;
	mov.u32 	%r15, %ntid.x;
	mov.u32 	%r16, %tid.x;
	mad.lo.s32 	%r17, %r14, %r15, %r16;
	mov.u32 	%r18, %nctaid.x;
	mul.lo.s32 	%r2, %r18, %r15;
	mul.lo.s32 	%r19, %r1, %r7;
	shl.b32 	%r20, %r19, 1;
	st.local.u32 	[%rd7], %r2;
	mov.u64 	%rd12, $str$1;
	cvta.global.u64 	%rd13, %rd12;
	{ // callseq 176, 0
	.param .b64 param0;
	st.param.b64 	[param0], %rd13;
	.param .b64 param1;
	st.param.b64 	[param1], %rd6;
	.param .b32 retval0;
	call.uni (retval0), 
	vprintf, 
	(
	param0, 
	param1
	);
	ld.param.b32 	%r21, [retval0];
	} // callseq 176
	add.s32 	%r71, %r17, %r20;
	add.s32 	%r4, %r13, %r20;
	setp.ge.s32 	%p1, %r17, %r13;
	@%p1 bra 	$L__BB11_3;
	mov.u64 	%rd19, $str$2;
	mov.u64 	%rd21, $str$3;
	mov.u64 	%rd28, $str$4;
$L__BB11_2:
	ld.param.u64 	%rd35, [_Z5evictIfLi8ELi4ELi1EEvPT_S1_PKiS3_i_param_2];
	ld.param.u64 	%rd34, [_Z5evictIfLi8ELi4ELi1EEvPT_S1_PKiS3_i_param_1];
	ld.param.u64 	%rd33, [_Z5evictIfLi8ELi4ELi1EEvPT_S1_PKiS3_i_param_0];
	cvta.to.global.u64 	%rd14, %rd35;
	mul.wide.s32 	%rd15, %r71, 4;
	add.s64 	%rd16, %rd14, %rd15;
	ld.global.nc.u32 	%r23, [%rd16+4];
	shl.b32 	%r24, %r23, 3;
	ld.global.nc.u32 	%r25, [%rd16];
	shl.b32 	%r26, %r25, 3;
	cvta.to.local.u64 	%rd18, %rd6;
	st.local.v2.u32 	[%rd18], {%r1, %r23};
	mov.b32 	%r27, 0;
	st.local.v2.u32 	[%rd18+8], {%r24, %r27};
	st.local.u32 	[%rd18+16], %r24;
	cvta.global.u64 	%rd20, %rd19;
	{ // callseq 177, 0
	.param .b64 param0;
	st.param.b64 	[param0], %rd20;
	.param .b64 param1;
	st.param.b64 	[param1], %rd6;
	.param .b32 retval0;
	call.uni (retval0), 
	vprintf, 
	(
	param0, 
	param1
	);
	ld.param.b32 	%r28, [retval0];
	} // callseq 177
	st.local.v2.u32 	[%rd18], {%r26, %r26};
	st.local.v2.u32 	[%rd18+8], {%r24, %r24};
	st.local.u32 	[%rd18+16], %r27;
	cvta.global.u64 	%rd22, %rd21;
	{ // callseq 178, 0
	.param .b64 param0;
	st.param.b64 	[param0], %rd22;
	.param .b64 param1;
	st.param.b64 	[param1], %rd6;
	.param .b32 retval0;
	call.uni (retval0), 
	vprintf, 
	(
	param0, 
	param1
	);
	ld.param.b32 	%r30, [retval0];
	} // callseq 178
	cvta.to.global.u64 	%rd23, %rd33;
	mul.wide.s32 	%rd24, %r24, 4;
	add.s64 	%rd25, %rd23, %rd24;
	ld.global.f32 	%f1, [%rd25];
	mul.wide.s32 	%rd26, %r26, 4;
	add.s64 	%rd27, %rd23, %rd26;
	st.global.f32 	[%rd27], %f1;
	st.local.v2.u32 	[%rd18], {%r26, %r26};
	st.local.v2.u32 	[%rd18+8], {%r24, %r24};
	mov.b32 	%r32, 1;
	st.local.u32 	[%rd18+16], %r32;
	{ // callseq 179, 0
	.param .b64 param0;
	st.param.b64 	[param0], %rd22;
	.param .b64 param1;
	st.param.b64 	[param1], %rd6;
	.param .b32 retval0;
	call.uni (retval0), 
	vprintf, 
	(
	param0, 
	param1
	);
	ld.param.b32 	%r33, [retval0];
	} // callseq 179
	ld.global.f32 	%f2, [%rd25+4];
	st.global.f32 	[%rd27+4], %f2;
	st.local.v2.u32 	[%rd18], {%r26, %r26};
	st.local.v2.u32 	[%rd18+8], {%r24, %r24};
	mov.b32 	%r35, 2;
	st.local.u32 	[%rd18+16], %r35;
	{ // callseq 180, 0
	.param .b64 param0;
	st.param.b64 	[param0], %rd22;
	.param .b64 param1;
	st.param.b64 	[param1], %rd6;
	.param .b32 retval0;
	call.uni (retval0), 
	vprintf, 
	(
	param0, 
	param1
	);
	ld.param.b32 	%r36, [retval0];
	} // callseq 180
	ld.global.f32 	%f3, [%rd25+8];
	st.global.f32 	[%rd27+8], %f3;
	st.local.v2.u32 	[%rd18], {%r26, %r26};
	st.local.v2.u32 	[%rd18+8], {%r24, %r24};
	mov.b32 	%r38, 3;
	st.local.u32 	[%rd18+16], %r38;
	{ // callseq 181, 0
	.param .b64 param0;
	st.param.b64 	[param0], %rd22;
	.param .b64 param1;
	st.param.b64 	[param1], %rd6;
	.param .b32 retval0;
	call.uni (retval0), 
	vprintf, 
	(
	param0, 
	param1
	);
	ld.param.b32 	%r39, [retval0];
	} // callseq 181
	ld.global.f32 	%f4, [%rd25+12];
	st.global.f32 	[%rd27+12], %f4;
	or.b32  	%r41, %r24, 4;
	or.b32  	%r42, %r26, 4;
	st.local.v2.u32 	[%rd18], {%r26, %r42};
	st.local.v2.u32 	[%rd18+8], {%r24, %r41};
	st.local.u32 	[%rd18+16], %r27;
	{ // callseq 182, 0
	.param .b64 param0;
	st.param.b64 	[param0], %rd22;
	.param .b64 param1;
	st.param.b64 	[param1], %rd6;
	.param .b32 retval0;
	call.uni (retval0), 
	vprintf, 
	(
	param0, 
	param1
	);
	ld.param.b32 	%r43, [retval0];
	} // callseq 182
	ld.global.f32 	%f5, [%rd25+16];
	st.global.f32 	[%rd27+16], %f5;
	st.local.v2.u32 	[%rd18], {%r26, %r42};
	st.local.v2.u32 	[%rd18+8], {%r24, %r41};
	st.local.u32 	[%rd18+16], %r32;
	{ // callseq 183, 0
	.param .b64 param0;
	st.param.b64 	[param0], %rd22;
	.param .b64 param1;
	st.param.b64 	[param1], %rd6;
	.param .b32 retval0;
	call.uni (retval0), 
	vprintf, 
	(
	param0, 
	param1
	);
	ld.param.b32 	%r45, [retval0];
	} // callseq 183
	ld.global.f32 	%f6, [%rd25+20];
	st.global.f32 	[%rd27+20], %f6;
	st.local.v2.u32 	[%rd18], {%r26, %r42};
	st.local.v2.u32 	[%rd18+8], {%r24, %r41};
	st.local.u32 	[%rd18+16], %r35;
	{ // callseq 184, 0
	.param .b64 param0;
	st.param.b64 	[param0], %rd22;
	.param .b64 param1;
	st.param.b64 	[param1], %rd6;
	.param .b32 retval0;
	call.uni (retval0), 
	vprintf, 
	(
	param0, 
	param1
	);
	ld.param.b32 	%r47, [retval0];
	} // callseq 184
	ld.global.f32 	%f7, [%rd25+24];
	st.global.f32 	[%rd27+24], %f7;
	st.local.v2.u32 	[%rd18], {%r26, %r42};
	st.local.v2.u32 	[%rd18+8], {%r24, %r41};
	st.local.u32 	[%rd18+16], %r38;
	{ // callseq 185, 0
	.param .b64 param0;
	st.param.b64 	[param0], %rd22;
	.param .b64 param1;
	st.param.b64 	[param1], %rd6;
	.param .b32 retval0;
	call.uni (retval0), 
	vprintf, 
	(
	param0, 
	param1
	);
	ld.param.b32 	%r49, [retval0];
	} // callseq 185
	ld.global.f32 	%f8, [%rd25+28];
	st.global.f32 	[%rd27+28], %f8;
	st.local.v2.u32 	[%rd18], {%r26, %r24};
	st.local.u32 	[%rd18+8], %r27;
	cvta.global.u64 	%rd29, %rd28;
	{ // callseq 186, 0
	.param .b64 param0;
	st.param.b64 	[param0], %rd29;
	.param .b64 param1;
	st.param.b64 	[param1], %rd6;
	.param .b32 retval0;
	call.uni (retval0), 
	vprintf, 
	(
	param0, 
	param1
	);
	ld.param.b32 	%r51, [retval0];
	} // callseq 186
	cvta.to.global.u64 	%rd30, %rd34;
	add.s64 	%rd31, %rd30, %rd24;
	ld.global.f32 	%f9, [%rd31];
	add.s64 	%rd32, %rd30, %rd26;
	st.global.f32 	[%rd32], %f9;
	st.local.v2.u32 	[%rd18], {%r26, %r24};
	st.local.u32 	[%rd18+8], %r32;
	{ // callseq 187, 0
	.param .b64 param0;
	st.param.b64 	[param0], %rd29;
	.param .b64 param1;
	st.param.b64 	[param1], %rd6;
	.param .b32 retval0;
	call.uni (retval0), 
	vprintf, 
	(
	param0, 
	param1
	);
	ld.param.b32 	%r53, [retval0];
	} // callseq 187
	ld.global.f32 	%f10, [%rd31+4];
	st.global.f32 	[%rd32+4], %f10;
	st.local.v2.u32 	[%rd18], {%r26, %r24};
	st.local.u32 	[%rd18+8], %r35;
	{ // callseq 188, 0
	.param .b64 param0;
	st.param.b64 	[param0], %rd29;
	.param .b64 param1;
	st.param.b64 	[param1], %rd6;
	.param .b32 retval0;
	call.uni (retval0), 
	vprintf, 
	(
	param0, 
	param1
	);
	ld.param.b32 	%r55, [retval0];
	} // callseq 188
	ld.global.f32 	%f11, [%rd31+8];
	st.global.f32 	[%rd32+8], %f11;
	st.local.v2.u32 	[%rd18], {%r26, %r24};
	st.local.u32 	[%rd18+8], %r38;
	{ // callseq 189, 0
	.param .b64 param0;
	st.param.b64 	[param0], %rd29;
	.param .b64 param1;
	st.param.b64 	[param1], %rd6;
	.param .b32 retval0;
	call.uni (retval0), 
	vprintf, 
	(
	param0, 
	param1
	);
	ld.param.b32 	%r57, [retval0];
	} // callseq 189
	ld.global.f32 	%f12, [%rd31+12];
	st.global.f32 	[%rd32+12], %f12;
	st.local.v2.u32 	[%rd18], {%r26, %r24};
	mov.b32 	%r59, 4;
	st.local.u32 	[%rd18+8], %r59;
	{ // callseq 190, 0
	.param .b64 param0;
	st.param.b64 	[param0], %rd29;
	.param .b64 param1;
	st.param.b64 	[param1], %rd6;
	.param .b32 retval0;
	call.uni (retval0), 
	vprintf, 
	(
	param0, 
	param1
	);
	ld.param.b32 	%r60, [retval0];
	} // callseq 190
	ld.global.f32 	%f13, [%rd31+16];
	st.global.f32 	[%rd32+16], %f13;
	st.local.v2.u32 	[%rd18], {%r26, %r24};
	mov.b32 	%r62, 5;
	st.local.u32 	[%rd18+8], %r62;
	{ // callseq 191, 0
	.param .b64 param0;
	st.param.b64 	[param0], %rd29;
	.param .b64 param1;
	st.param.b64 	[param1], %rd6;
	.param .b32 retval0;
	call.uni (retval0), 
	vprintf, 
	(
	param0, 
	param1
	);
	ld.param.b32 	%r63, [retval0];
	} // callseq 191
	ld.global.f32 	%f14, [%rd31+20];
	st.global.f32 	[%rd32+20], %f14;
	st.local.v2.u32 	[%rd18], {%r26, %r24};
	mov.b32 	%r65, 6;
	st.local.u32 	[%rd18+8], %r65;
	{ // callseq 192, 0
	.param .b64 param0;
	st.param.b64 	[param0], %rd29;
	.param .b64 param1;
	st.param.b64 	[param1], %rd6;
	.param .b32 retval0;
	call.uni (retval0), 
	vprintf, 
	(
	param0, 
	param1
	);
	ld.param.b32 	%r66, [retval0];
	} // callseq 192
	ld.global.f32 	%f15, [%rd31+24];
	st.global.f32 	[%rd32+24], %f15;
	st.local.v2.u32 	[%rd18], {%r26, %r24};
	mov.b32 	%r68, 7;
	st.local.u32 	[%rd18+8], %r68;
	{ // callseq 193, 0
	.param .b64 param0;
	st.param.b64 	[param0], %rd29;
	.param .b64 param1;
	st.param.b64 	[param1], %rd6;
	.param .b32 retval0;
	call.uni (retval0), 
	vprintf, 
	(
	param0, 
	param1
	);
	ld.param.b32 	%r69, [retval0];
	} // callseq 193
	ld.global.f32 	%f16, [%rd31+28];
	st.global.f32 	[%rd32+28], %f16;
	add.s32 	%r71, %r71, %r2;
	setp.lt.s32 	%p2, %r71, %r4;
	@%p2 bra 	$L__BB11_2;
$L__BB11_3:
	ret;

}
	// .globl	_Z5evictIfLi1ELi8ELi1EEvPT_S1_PKiS3_i
.visible .entry _Z5evictIfLi1ELi8ELi1EEvPT_S1_PKiS3_i(
	.param .u64 .ptr .align 1 _Z5evictIfLi1ELi8ELi1EEvPT_S1_PKiS3_i_param_0,
	.param .u64 .ptr .align 1 _Z5evictIfLi1ELi8ELi1EEvPT_S1_PKiS3_i_param_1,
	.param .u64 .ptr .align 1 _Z5evictIfLi1ELi8ELi1EEvPT_S1_PKiS3_i_param_2,
	.param .u64 .ptr .align 1 _Z5evictIfLi1ELi8ELi1EEvPT_S1_PKiS3_i_param_3,
	.param .u32 _Z5evictIfLi1ELi8ELi1EEvPT_S1_PKiS3_i_param_4
)
{
	.local .align 8 .b8 	__local_depot12[24];
	.reg .b64 	%SP;
	.reg .b64 	%SPL;
	.reg .pred 	%p<3>;
	.reg .b32 	%r<54>;
	.reg .b32 	%f<10>;
	.reg .b64 	%rd<35>;

	mov.u64 	%SPL, __local_depot12;
	cvta.local.u64 	%SP, %SPL;
	ld.param.u64 	%rd5, [_Z5evictIfLi1ELi8ELi1EEvPT_S1_PKiS3_i_param_3];
	ld.param.u32 	%r7, [_Z5evictIfLi1ELi8ELi1EEvPT_S1_PKiS3_i_param_4];
	cvta.to.global.u64 	%rd6, %rd5;
	add.u64 	%rd7, %SP, 0;
	add.u64 	%rd1, %SPL, 0;
	mov.u32 	%r8, %ctaid.y;
	mov.u32 	%r9, %ntid.y;
	mov.u32 	%r10, %tid.y;
	mad.lo.s32 	%r1, %r8, %r9, %r10;
	st.local.u32 	[%rd1], %r1;
	mov.u64 	%rd8, $str;
	cvta.global.u64 	%rd9, %rd8;
	{ // callseq 194, 0
	.param .b64 param0;
	st.param.b64 	[param0], %rd9;
	.param .b64 param1;
	st.param.b64 	[param1], %rd7;
	.param .b32 retval0;
	call.uni (retval0), 
	vprintf, 
	(
	param0, 
	param1
	);
	ld.param.b32 	%r11, [retval0];
	} // callseq 194
	mul.wide.u32 	%rd10, %r1, 4;
	add.s64 	%rd11, %rd6, %rd10;
	ld.global.nc.u32 	%r13, [%rd11];
	mov.u32 	%r14, %ctaid.x;
	mov.u32 	%r15, %ntid.x;
	mov.u32 	%r16, %tid.x;
	mad.lo.s32 	%r17, %r14, %r15, %r16;
	mov.u32 	%r18, %nctaid.x;
	mul.lo.s32 	%r2, %r18, %r15;
	mul.lo.s32 	%r19, %r1, %r7;
	shl.b32 	%r20, %r19, 1;
	st.local.u32 	[%rd1], %r2;
	mov.u64 	%rd12, $str$1;
	cvta.global.u64 	%rd13, %rd12;
	{ // callseq 195, 0
	.param .b64 param0;
	st.param.b64 	[param0], %rd13;
	.param .b64 param1;
	st.param.b64 	[param1], %rd7;
	.param .b32 retval0;
	call.uni (retval0), 
	vprintf, 
	(
	param0, 
	param1
	);
	ld.param.b32 	%r21, [retval0];
	} // callseq 195
	add.s32 	%r53, %r17, %r20;
	add.s32 	%r4, %r13, %r20;
	setp.ge.s32 	%p1, %r17, %r13;
	@%p1 bra 	$L__BB12_3;
	mov.u64 	%rd17, $str$2;
	mov.u64 	%rd20, $str$3;
	mov.u64 	%rd27, $str$4;
$L__BB12_2:
	ld.param.u64 	%rd34, [_Z5evictIfLi1ELi8ELi1EEvPT_S1_PKiS3_i_param_2];
	ld.param.u64 	%rd33, [_Z5evictIfLi1ELi8ELi1EEvPT_S1_PKiS3_i_param_1];
	ld.param.u64 	%rd32, [_Z5evictIfLi1ELi8ELi1EEvPT_S1_PKiS3_i_param_0];
	cvta.to.global.u64 	%rd14, %rd34;
	mul.wide.s32 	%rd15, %r53, 4;
	add.s64 	%rd16, %rd14, %rd15;
	ld.global.nc.u32 	%r23, [%rd16+4];
	ld.global.nc.u32 	%r24, [%rd16];
	st.local.v2.u32 	[%rd1], {%r1, %r23};
	mov.b32 	%r25, 0;
	st.local.v2.u32 	[%rd1+8], {%r23, %r25};
	st.local.u32 	[%rd1+16], %r23;
	cvta.global.u64 	%rd18, %rd17;
	{ // callseq 196, 0
	.param .b64 param0;
	st.param.b64 	[param0], %rd18;
	.param .b64 param1;
	st.param.b64 	[param1], %rd7;
	.param .b32 retval0;
	call.uni (retval0), 
	vprintf, 
	(
	param0, 
	param1
	);
	ld.param.b32 	%r26, [retval0];
	} // callseq 196
	st.local.v2.u32 	[%rd1], {%r24, %r24};
	st.local.v2.u32 	[%rd1+8], {%r23, %r23};
	st.local.u32 	[%rd1+16], %r25;
	cvta.global.u64 	%rd21, %rd20;
	{ // callseq 197, 0
	.param .b64 param0;
	st.param.b64 	[param0], %rd21;
	.param .b64 param1;
	st.param.b64 	[param1], %rd7;
	.param .b32 retval0;
	call.uni (retval0), 
	vprintf, 
	(
	param0, 
	param1
	);
	ld.param.b32 	%r28, [retval0];
	} // callseq 197
	cvta.to.global.u64 	%rd22, %rd32;
	mul.wide.s32 	%rd23, %r23, 4;
	add.s64 	%rd24, %rd22, %rd23;
	ld.global.f32 	%f1, [%rd24];
	mul.wide.s32 	%rd25, %r24, 4;
	add.s64 	%rd26, %rd22, %rd25;
	st.global.f32 	[%rd26], %f1;
	st.local.v2.u32 	[%rd1], {%r24, %r24};
	st.local.v2.u32 	[%rd1+8], {%r23, %r23};
	mov.b32 	%r30, 1;
	st.local.u32 	[%rd1+16], %r30;
	{ // callseq 198, 0
	.param .b64 param0;
	st.param.b64 	[param0], %rd21;
	.param .b64 param1;
	st.param.b64 	[param1], %rd7;
	.param .b32 retval0;
	call.uni (retval0), 
	vprintf, 
	(
	param0, 
	param1
	);
	ld.param.b32 	%r31, [retval0];
	} // callseq 198
	ld.global.f32 	%f2, [%rd24+4];
	st.global.f32 	[%rd26+4], %f2;
	st.local.v2.u32 	[%rd1], {%r24, %r24};
	st.local.v2.u32 	[%rd1+8], {%r23, %r23};
	mov.b32 	%r33, 2;
	st.local.u32 	[%rd1+16], %r33;
	{ // callseq 199, 0
	.param .b64 param0;
	st.param.b64 	[param0], %rd21;
	.param .b64 param1;
	st.param.b64 	[param1], %rd7;
	.param .b32 retval0;
	call.uni (retval0), 
	vprintf, 
	(
	param0, 
	param1
	);
	ld.param.b32 	%r34, [retval0];
	} // callseq 199
	ld.global.f32 	%f3, [%rd24+8];
	st.global.f32 	[%rd26+8], %f3;
	st.local.v2.u32 	[%rd1], {%r24, %r24};
	st.local.v2.u32 	[%rd1+8], {%r23, %r23};
	mov.b32 	%r36, 3;
	st.local.u32 	[%rd1+16], %r36;
	{ // callseq 200, 0
	.param .b64 param0;
	st.param.b64 	[param0], %rd21;
	.param .b64 param1;
	st.param.b64 	[param1], %rd7;
	.param .b32 retval0;
	call.uni (retval0), 
	vprintf, 
	(
	param0, 
	param1
	);
	ld.param.b32 	%r37, [retval0];
	} // callseq 200
	ld.global.f32 	%f4, [%rd24+12];
	st.global.f32 	[%rd26+12], %f4;
	st.local.v2.u32 	[%rd1], {%r24, %r24};
	st.local.v2.u32 	[%rd1+8], {%r23, %r23};
	mov.b32 	%r39, 4;
	st.local.u32 	[%rd1+16], %r39;
	{ // callseq 201, 0
	.param .b64 param0;
	st.param.b64 	[param0], %rd21;
	.param .b64 param1;
	st.param.b64 	[param1], %rd7;
	.param .b32 retval0;
	call.uni (retval0), 
	vprintf, 
	(
	param0, 
	param1
	);
	ld.param.b32 	%r40, [retval0];
	} // callseq 201
	ld.global.f32 	%f5, [%rd24+16];
	st.global.f32 	[%rd26+16], %f5;
	st.local.v2.u32 	[%rd1], {%r24, %r24};
	st.local.v2.u32 	[%rd1+8], {%r23, %r23};
	mov.b32 	%r42, 5;
	st.local.u32 	[%rd1+16], %r42;
	{ // callseq 202, 0
	.param .b64 param0;
	st.param.b64 	[param0], %rd21;
	.param .b64 param1;
	st.param.b64 	[param1], %rd7;
	.param .b32 retval0;
	call.uni (retval0), 
	vprintf, 
	(
	param0, 
	param1
	);
	ld.param.b32 	%r43, [retval0];
	} // callseq 202
	ld.global.f32 	%f6, [%rd24+20];
	st.global.f32 	[%rd26+20], %f6;
	st.local.v2.u32 	[%rd1], {%r24, %r24};
	st.local.v2.u32 	[%rd1+8], {%r23, %r23};
	mov.b32 	%r45, 6;
	st.local.u32 	[%rd1+16], %r45;
	{ // callseq 203, 0
	.param .b64 param0;
	st.param.b64 	[param0], %rd21;
	.param .b64 param1;
	st.param.b64 	[param1], %rd7;
	.param .b32 retval0;
	call.uni (retval0), 
	vprintf, 
	(
	param0, 
	param1
	);
	ld.param.b32 	%r46, [retval0];
	} // callseq 203
	ld.global.f32 	%f7, [%rd24+24];
	st.global.f32 	[%rd26+24], %f7;
	st.local.v2.u32 	[%rd1], {%r24, %r24};
	st.local.v2.u32 	[%rd1+8], {%r23, %r23};
	mov.b32 	%r48, 7;
	st.local.u32 	[%rd1+16], %r48;
	{ // callseq 204, 0
	.param .b64 param0;
	st.param.b64 	[param0], %rd21;
	.param .b64 param1;
	st.param.b64 	[param1], %rd7;
	.param .b32 retval0;
	call.uni (retval0), 
	vprintf, 
	(
	param0, 
	param1
	);
	ld.param.b32 	%r49, [retval0];
	} // callseq 204
	ld.global.f32 	%f8, [%rd24+28];
	st.global.f32 	[%rd26+28], %f8;
	st.local.v2.u32 	[%rd1], {%r24, %r23};
	st.local.u32 	[%rd1+8], %r25;
	cvta.global.u64 	%rd28, %rd27;
	{ // callseq 205, 0
	.param .b64 param0;
	st.param.b64 	[param0], %rd28;
	.param .b64 param1;
	st.param.b64 	[param1], %rd7;
	.param .b32 retval0;
	call.uni (retval0), 
	vprintf, 
	(
	param0, 
	param1
	);
	ld.param.b32 	%r51, [retval0];
	} // callseq 205
	cvta.to.global.u64 	%rd29, %rd33;
	add.s64 	%rd30, %rd29, %rd23;
	ld.global.f32 	%f9, [%rd30];
	add.s64 	%rd31, %rd29, %rd25;
	st.global.f32 	[%rd31], %f9;
	add.s32 	%r53, %r53, %r2;
	setp.lt.s32 	%p2, %r53, %r4;
	@%p2 bra 	$L__BB12_2;
$L__BB12_3:
	ret;

}
	// .globl	_Z5evictIfLi2ELi8ELi1EEvPT_S1_PKiS3_i
.visible .entry _Z5evictIfLi2ELi8ELi1EEvPT_S1_PKiS3_i(
	.param .u64 .ptr .align 1 _Z5evictIfLi2ELi8ELi1EEvPT_S1_PKiS3_i_param_0,
	.param .u64 .ptr .align 1 _Z5evictIfLi2ELi8ELi1EEvPT_S1_PKiS3_i_param_1,
	.param .u64 .ptr .align 1 _Z5evictIfLi2ELi8ELi1EEvPT_S1_PKiS3_i_param_2,
	.param .u64 .ptr .align 1 _Z5evictIfLi2ELi8ELi1EEvPT_S1_PKiS3_i_param_3,
	.param .u32 _Z5evictIfLi2ELi8ELi1EEvPT_S1_PKiS3_i_param_4
)
{
	.local .align 8 .b8 	__local_depot13[24];
	.reg .b64 	%SP;
	.reg .b64 	%SPL;
	.reg .pred 	%p<3>;
	.reg .b32 	%r<58>;
	.reg .b32 	%f<11>;
	.reg .b64 	%rd<35>;

	mov.u64 	%SPL, __local_depot13;
	cvta.local.u64 	%SP, %SPL;
	ld.param.u64 	%rd5, [_Z5evictIfLi2ELi8ELi1EEvPT_S1_PKiS3_i_param_3];
	ld.param.u32 	%r7, [_Z5evictIfLi2ELi8ELi1EEvPT_S1_PKiS3_i_param_4];
	cvta.to.global.u64 	%rd6, %rd5;
	add.u64 	%rd7, %SP, 0;
	add.u64 	%rd1, %SPL, 0;
	mov.u32 	%r8, %ctaid.y;
	mov.u32 	%r9, %ntid.y;
	mov.u32 	%r10, %tid.y;
	mad.lo.s32 	%r1, %r8, %r9, %r10;
	st.local.u32 	[%rd1], %r1;
	mov.u64 	%rd8, $str;
	cvta.global.u64 	%rd9, %rd8;
	{ // callseq 206, 0
	.param .b64 param0;
	st.param.b64 	[param0], %rd9;
	.param .b64 param1;
	st.param.b64 	[param1], %rd7;
	.param .b32 retval0;
	call.uni (retval0), 
	vprintf, 
	(
	param0, 
	param1
	);
	ld.param.b32 	%r11, [retval0];
	} // callseq 206
	mul.wide.u32 	%rd10, %r1, 4;
	add.s64 	%rd11, %rd6, %rd10;
	ld.global.nc.u32 	%r13, [%rd11];
	mov.u32 	%r14, %ctaid.x;
	mov.u32 	%r15, %ntid.x;
	mov.u32 	%r16, %tid.x;
	mad.lo.s32 	%r17, %r14, %r15, %r16;
	mov.u32 	%r18, %nctaid.x;
	mul.lo.s32 	%r2, %r18, %r15;
	mul.lo.s32 	%r19, %r1, %r7;
	shl.b32 	%r20, %r19, 1;
	st.local.u32 	[%rd1], %r2;
	mov.u64 	%rd12, $str$1;
	cvta.global.u64 	%rd13, %rd12;
	{ // callseq 207, 0
	.param .b64 param0;
	st.param.b64 	[param0], %rd13;
	.param .b64 param1;
	st.param.b64 	[param1], %rd7;
	.param .b32 retval0;
	call.uni (retval0), 
	vprintf, 
	(
	param0, 
	param1
	);
	ld.param.b32 	%r21, [retval0];
	} // callseq 207
	add.s32 	%r57, %r17, %r20;
	add.s32 	%r4, %r13, %r20;
	setp.ge.s32 	%p1, %r17, %r13;
	@%p1 bra 	$L__BB13_3;
	mov.u64 	%rd17, $str$2;
	mov.u64 	%rd20, $str$3;
	mov.u64 	%rd27, $str$4;
$L__BB13_2:
	ld.param.u64 	%rd34, [_Z5evictIfLi2ELi8ELi1EEvPT_S1_PKiS3_i_param_2];
	ld.param.u64 	%rd33, [_Z5evictIfLi2ELi8ELi1EEvPT_S1_PKiS3_i_param_1];
	ld.param.u64 	%rd32, [_Z5evictIfLi2ELi8ELi1EEvPT_S1_PKiS3_i_param_0];
	cvta.to.global.u64 	%rd14, %rd34;
	mul.wide.s32 	%rd15, %r57, 4;
	add.s64 	%rd16, %rd14, %rd15;
	ld.global.nc.u32 	%r23, [%rd16+4];
	shl.b32 	%r24, %r23, 1;
	ld.global.nc.u32 	%r25, [%rd16];
	shl.b32 	%r26, %r25, 1;
	st.local.v2.u32 	[%rd1], {%r1, %r23};
	mov.b32 	%r27, 0;
	st.local.v2.u32 	[%rd1+8], {%r24, %r27};
	st.local.u32 	[%rd1+16], %r24;
	cvta.global.u64 	%rd18, %rd17;
	{ // callseq 208, 0
	.param .b64 param0;
	st.param.b64 	[param0], %rd18;
	.param .b64 param1;
	st.param.b64 	[param1], %rd7;
	.param .b32 retval0;
	call.uni (retval0), 
	vprintf, 
	(
	param0, 
	param1
	);
	ld.param.b32 	%r28, [retval0];
	} // callseq 208
	st.local.v2.u32 	[%rd1], {%r26, %r26};
	st.local.v2.u32 	[%rd1+8], {%r24, %r24};
	st.local.u32 	[%rd1+16], %r27;
	cvta.global.u64 	%rd21, %rd20;
	{ // callseq 209, 0
	.param .b64 param0;
	st.param.b64 	[param0], %rd21;
	.param .b64 param1;
	st.param.b64 	[param1], %rd7;
	.param .b32 retval0;
	call.uni (retval0), 
	vprintf, 
	(
	param0, 
	param1
	);
	ld.param.b32 	%r30, [retval0];
	} // callseq 209
	cvta.to.global.u64 	%rd22, %rd32;
	mul.wide.s32 	%rd23, %r24, 4;
	add.s64 	%rd24, %rd22, %rd23;
	ld.global.f32 	%f1, [%rd24];
	mul.wide.s32 	%rd25, %r26, 4;
	add.s64 	%rd26, %rd22, %rd25;
	st.global.f32 	[%rd26], %f1;
	st.local.v2.u32 	[%rd1], {%r26, %r26};
	st.local.v2.u32 	[%rd1+8], {%r24, %r24};
	mov.b32 	%r32, 1;
	st.local.u32 	[%rd1+16], %r32;
	{ // callseq 210, 0
	.param .b64 param0;
	st.param.b64 	[param0], %rd21;
	.param .b64 param1;
	st.param.b64 	[param1], %rd7;
	.param .b32 retval0;
	call.uni (retval0), 
	vprintf, 
	(
	param0, 
	param1
	);
	ld.param.b32 	%r33, [retval0];
	} // callseq 210
	ld.global.f32 	%f2, [%rd24+4];
	st.global.f32 	[%rd26+4], %f2;
	st.local.v2.u32 	[%rd1], {%r26, %r26};
	st.local.v2.u32 	[%rd1+8], {%r24, %r24};
	mov.b32 	%r35, 2;
	st.local.u32 	[%rd1+16], %r35;
	{ // callseq 211, 0
	.param .b64 param0;
	st.param.b64 	[param0], %rd21;
	.param .b64 param1;
	st.param.b64 	[param1], %rd7;
	.param .b32 retval0;
	call.uni (retval0), 
	vprintf, 
	(
	param0, 
	param1
	);
	ld.param.b32 	%r36, [retval0];
	} // callseq 211
	ld.global.f32 	%f3, [%rd24+8];
	st.global.f32 	[%rd26+8], %f3;
	st.local.v2.u32 	[%rd1], {%r26, %r26};
	st.local.v2.u32 	[%rd1+8], {%r24, %r24};
	mov.b32 	%r38, 3;
	st.local.u32 	[%rd1+16], %r38;
	{ // callseq 212, 0
	.param .b64 param0;
	st.param.b64 	[param0], %rd21;
	.param .b64 param1;
	st.param.b64 	[param1], %rd7;
	.param .b32 retval0;
	call.uni (retval0), 
	vprintf, 
	(
	param0, 
	param1
	);
	ld.param.b32 	%r39, [retval0];
	} // callseq 212
	ld.global.f32 	%f4, [%rd24+12];
	st.global.f32 	[%rd26+12], %f4;
	st.local.v2.u32 	[%rd1], {%r26, %r26};
	st.local.v2.u32 	[%rd1+8], {%r24, %r24};
	mov.b32 	%r41, 4;
	st.local.u32 	[%rd1+16], %r41;
	{ // callseq 213, 0
	.param .b64 param0;
	st.param.b64 	[param0], %rd21;
	.param .b64 param1;
	st.param.b64 	[param1], %rd7;
	.param .b32 retval0;
	call.uni (retval0), 
	vprintf, 
	(
	param0, 
	param1
	);
	ld.param.b32 	%r42, [retval0];
	} // callseq 213
	ld.global.f32 	%f5, [%rd24+16];
	st.global.f32 	[%rd26+16], %f5;
	st.local.v2.u32 	[%rd1], {%r26, %r26};
	st.local.v2.u32 	[%rd1+8], {%r24, %r24};
	mov.b32 	%r44, 5;
	st.local.u32 	[%rd1+16], %r44;
	{ // callseq 214, 0
	.param .b64 param0;
	st.param.b64 	[param0], %rd21;
	.param .b64 param1;
	st.param.b64 	[param1], %rd7;
	.param .b32 retval0;
	call.uni (retval0), 
	vprintf, 
	(
	param0, 
	param1
	);
	ld.param.b32 	%r45, [retval0];
	} // callseq 214
	ld.global.f32 	%f6, [%rd24+20];
	st.global.f32 	[%rd26+20], %f6;
	st.local.v2.u32 	[%rd1], {%r26, %r26};
	st.local.v2.u32 	[%rd1+8], {%r24, %r24};
	mov.b32 	%r47, 6;
	st.local.u32 	[%rd1+16], %r47;
	{ // callseq 215, 0
	.param .b64 param0;
	st.param.b64 	[param0], %rd21;
	.param .b64 param1;
	st.param.b64 	[param1], %rd7;
	.param .b32 retval0;
	call.uni (retval0), 
	vprintf, 
	(
	param0, 
	param1
	);
	ld.param.b32 	%r48, [retval0];
	} // callseq 215
	ld.global.f32 	%f7, [%rd24+24];
	st.global.f32 	[%rd26+24], %f7;
	st.local.v2.u32 	[%rd1], {%r26, %r26};
	st.local.v2.u32 	[%rd1+8], {%r24, %r24};
	mov.b32 	%r50, 7;
	st.local.u32 	[%rd1+16], %r50;
	{ // callseq 216, 0
	.param .b64 param0;
	st.param.b64 	[param0], %rd21;
	.param .b64 param1;
	st.param.b64 	[param1], %rd7;
	.param .b32 retval0;
	call.uni (retval0), 
	vprintf, 
	(
	param0, 
	param1
	);
	ld.param.b32 	%r51, [retval0];
	} // callseq 216
	ld.global.f32 	%f8, [%rd24+28];
	st.global.f32 	[%rd26+28], %f8;
	st.local.v2.u32 	[%rd1], {%r26, %r24};
	st.local.u32 	[%rd1+8], %r27;
	cvta.global.u64 	%rd28, %rd27;
	{ // callseq 217, 0
	.param .b64 param0;
	st.param.b64 	[param0], %rd28;
	.param .b64 param1;
	st.param.b64 	[param1], %rd7;
	.param .b32 retval0;
	call.uni (retval0), 
	vprintf, 
	(
	param0, 
	param1
	);
	ld.param.b32 	%r53, [retval0];
	} // callseq 217
	cvta.to.global.u64 	%rd29, %rd33;
	add.s64 	%rd30, %rd29, %rd23;
	ld.global.f32 	%f9, [%rd30];
	add.s64 	%rd31, %rd29, %rd25;
	st.global.f32 	[%rd31], %f9;
	st.local.v2.u32 	[%rd1], {%r26, %r24};
	st.local.u32 	[%rd1+8], %r32;
	{ // callseq 218, 0
	.param .b64 param0;
	st.param.b64 	[param0], %rd28;
	.param .b64 param1;
	st.param.b64 	[param1], %rd7;
	.param .b32 retval0;
	call.uni (retval0), 
	vprintf, 
	(
	param0, 
	param1
	);
	ld.param.b32 	%r55, [retval0];
	} // callseq 218
	ld.global.f32 	%f10, [%rd30+4];
	st.global.f32 	[%rd31+4], %f10;
	add.s32 	%r57, %r57, %r2;
	setp.lt.s32 	%p2, %r57, %r4;
	@%p2 bra 	$L__BB13_2;
$L__BB13_3:
	ret;

}
	// .globl	_Z5evictIfLi4ELi8ELi1EEvPT_S1_PKiS3_i
.visible .entry _Z5evictIfLi4ELi8ELi1EEvPT_S1_PKiS3_i(
	.param .u64 .ptr .align 1 _Z5evictIfLi4ELi8ELi1EEvPT_S1_PKiS3_i_param_0,
	.param .u64 .ptr .align 1 _Z5evictIfLi4ELi8ELi1EEvPT_S1_PKiS3_i_param_1,
	.param .u64 .ptr .align 1 _Z5evictIfLi4ELi8ELi1EEvPT_S1_PKiS3_i_param_2,
	.param .u64 .ptr .align 1 _Z5evictIfLi4ELi8ELi1EEvPT_S1_PKiS3_i_param_3,
	.param .u32 _Z5evictIfLi4ELi8ELi1EEvPT_S1_PKiS3_i_param_4
)
{
	.local .align 8 .b8 	__local_depot14[24];
	.reg .b64 	%SP;
	.reg .b64 	%SPL;
	.reg .pred 	%p<3>;
	.reg .b32 	%r<62>;
	.reg .b32 	%f<13>;
	.reg .b64 	%rd<35>;

	mov.u64 	%SPL, __local_depot14;
	cvta.local.u64 	%SP, %SPL;
	ld.param.u64 	%rd5, [_Z5evictIfLi4ELi8ELi1EEvPT_S1_PKiS3_i_param_3];
	ld.param.u32 	%r7, [_Z5evictIfLi4ELi8ELi1EEvPT_S1_PKiS3_i_param_4];
	cvta.to.global.u64 	%rd6, %rd5;
	add.u64 	%rd7, %SP, 0;
	add.u64 	%rd1, %SPL, 0;
	mov.u32 	%r8, %ctaid.y;
	mov.u32 	%r9, %ntid.y;
	mov.u32 	%r10, %tid.y;
	mad.lo.s32 	%r1, %r8, %r9, %r10;
	st.local.u32 	[%rd1], %r1;
	mov.u64 	%rd8, $str;
	cvta.global.u64 	%rd9, %rd8;
	{ // callseq 219, 0
	.param .b64 param0;
	st.param.b64 	[param0], %rd9;
	.param .b64 param1;
	st.param.b64 	[param1], %rd7;
	.param .b32 retval0;
	call.uni (retval0), 
	vprintf, 
	(
	param0, 
	param1
	);
	ld.param.b32 	%r11, [retval0];
	} // callseq 219
	mul.wide.u32 	%rd10, %r1, 4;
	add.s64 	%rd11, %rd6, %rd10;
	ld.global.nc.u32 	%r13, [%rd11];
	mov.u32 	%r14, %ctaid.x;
	mov.u32 	%r15, %ntid.x;
	mov.u32 	%r16, %tid.x;
	mad.lo.s32 	%r17, %r14, %r15, %r16;
	mov.u32 	%r18, %nctaid.x;
	mul.lo.s32 	%r2, %r18, %r15;
	mul.lo.s32 	%r19, %r1, %r7;
	shl.b32 	%r20, %r19, 1;
	st.local.u32 	[%rd1], %r2;
	mov.u64 	%rd12, $str$1;
	cvta.global.u64 	%rd13, %rd12;
	{ // callseq 220, 0
	.param .b64 param0;
	st.param.b64 	[param0], %rd13;
	.param .b64 param1;
	st.param.b64 	[param1], %rd7;
	.param .b32 retval0;
	call.uni (retval0), 
	vprintf, 
	(
	param0, 
	param1
	);
	ld.param.b32 	%r21, [retval0];
	} // callseq 220
	add.s32 	%r61, %r17, %r20;
	add.s32 	%r4, %r13, %r20;
	setp.ge.s32 	%p1, %r17, %r13;
	@%p1 bra 	$L__BB14_3;
	mov.u64 	%rd17, $str$2;
	mov.u64 	%rd20, $str$3;
	mov.u64 	%rd27, $str$4;
$L__BB14_2:
	ld.param.u64 	%rd34, [_Z5evictIfLi4ELi8ELi1EEvPT_S1_PKiS3_i_param_2];
	ld.param.u64 	%rd33, [_Z5evictIfLi4ELi8ELi1EEvPT_S1_PKiS3_i_param_1];
	ld.param.u64 	%rd32, [_Z5evictIfLi4ELi8ELi1EEvPT_S1_PKiS3_i_param_0];
	cvta.to.global.u64 	%rd14, %rd34;
	mul.wide.s32 	%rd15, %r61, 4;
	add.s64 	%rd16, %rd14, %rd15;
	ld.global.nc.u32 	%r23, [%rd16+4];
	shl.b32 	%r24, %r23, 2;
	ld.global.nc.u32 	%r25, [%rd16];
	shl.b32 	%r26, %r25, 2;
	st.local.v2.u32 	[%rd1], {%r1, %r23};
	mov.b32 	%r27, 0;
	st.local.v2.u32 	[%rd1+8], {%r24, %r27};
	st.local.u32 	[%rd1+16], %r24;
	cvta.global.u64 	%rd18, %rd17;
	{ // callseq 221, 0
	.param .b64 param0;
	st.param.b64 	[param0], %rd18;
	.param .b64 param1;
	st.param.b64 	[param1], %rd7;
	.param .b32 retval0;
	call.uni (retval0), 
	vprintf, 
	(
	param0, 
	param1
	);
	ld.param.b32 	%r28, [retval0];
	} // callseq 221
	st.local.v2.u32 	[%rd1], {%r26, %r26};
	st.local.v2.u32 	[%rd1+8], {%r24, %r24};
	st.local.u32 	[%rd1+16], %r27;
	cvta.global.u64 	%rd21, %rd20;
	{ // callseq 222, 0
	.param .b64 param0;
	st.param.b64 	[param0], %rd21;
	.param .b64 param1;
	st.param.b64 	[param1], %rd7;
	.param .b32 retval0;
	call.uni (retval0), 
	vprintf, 
	(
	param0, 
	param1
	);
	ld.param.b32 	%r30, [retval0];
	} // callseq 222
	cvta.to.global.u64 	%rd22, %rd32;
	mul.wide.s32 	%rd23, %r24, 4;
	add.s64 	%rd24, %rd22, %rd23;
	ld.global.f32 	%f1, [%rd24];
	mul.wide.s32 	%rd25, %r26, 4;
	add.s64 	%rd26, %rd22, %rd25;
	st.global.f32 	[%rd26], %f1;
	st.local.v2.u32 	[%rd1], {%r26, %r26};
	st.local.v2.u32 	[%rd1+8], {%r24, %r24};
	mov.b32 	%r32, 1;
	st.local.u32 	[%rd1+16], %r32;
	{ // callseq 223, 0
	.param .b64 param0;
	st.param.b64 	[param0], %rd21;
	.param .b64 param1;
	st.param.b64 	[param1], %rd7;
	.param .b32 retval0;
	call.uni (retval0), 
	vprintf, 
	(
	param0, 
	param1
	);
	ld.param.b32 	%r33, [retval0];
	} // callseq 223
	ld.global.f32 	%f2, [%rd24+4];
	st.global.f32 	[%rd26+4], %f2;
	st.local.v2.u32 	[%rd1], {%r26, %r26};
	st.local.v2.u32 	[%rd1+8], {%r24, %r24};
	mov.b32 	%r35, 2;
	st.local.u32 	[%rd1+16], %r35;
	{ // callseq 224, 0
	.param .b64 param0;
	st.param.b64 	[param0], %rd21;
	.param .b64 param1;
	st.param.b64 	[param1], %rd7;
	.param .b32 retval0;
	call.uni (retval0), 
	vprintf, 
	(
	param0, 
	param1
	);
	ld.param.b32 	%r36, [retval0];
	} // callseq 224
	ld.global.f32 	%f3, [%rd24+8];
	st.global.f32 	[%rd26+8], %f3;
	st.local.v2.u32 	[%rd1], {%r26, %r26};
	st.local.v2.u32 	[%rd1+8], {%r24, %r24};
	mov.b32 	%r38, 3;
	st.local.u32 	[%rd1+16], %r38;
	{ // callseq 225, 0
	.param .b64 param0;
	st.param.b64 	[param0], %rd21;
	.param .b64 param1;
	st.param.b64 	[param1], %rd7;
	.param .b32 retval0;
	call.uni (retval0), 
	vprintf, 
	(
	param0, 
	param1
	);
	ld.param.b32 	%r39, [retval0];
	} // callseq 225
	ld.global.f32 	%f4, [%rd24+12];
	st.global.f32 	[%rd26+12], %f4;
	st.local.v2.u32 	[%rd1], {%r26, %r26};
	st.local.v2.u32 	[%rd1+8], {%r24, %r24};
	mov.b32 	%r41, 4;
	st.local.u32 	[%rd1+16], %r41;
	{ // callseq 226, 0
	.param .b64 param0;
	st.param.b64 	[param0], %rd21;
	.param .b64 param1;
	st.param.b64 	[param1], %rd7;
	.param .b32 retval0;
	call.uni (retval0), 
	vprintf, 
	(
	param0, 
	param1
	);
	ld.param.b32 	%r42, [retval0];
	} // callseq 226
	ld.global.f32 	%f5, [%rd24+16];
	st.global.f32 	[%rd26+16], %f5;
	st.local.v2.u32 	[%rd1], {%r26, %r26};
	st.local.v2.u32 	[%rd1+8], {%r24, %r24};
	mov.b32 	%r44, 5;
	st.local.u32 	[%rd1+16], %r44;
	{ // callseq 227, 0
	.param .b64 param0;
	st.param.b64 	[param0], %rd21;
	.param .b64 param1;
	st.param.b64 	[param1], %rd7;
	.param .b32 retval0;
	call.uni (retval0), 
	vprintf, 
	(
	param0, 
	param1
	);
	ld.param.b32 	%r45, [retval0];
	} // callseq 227
	ld.global.f32 	%f6, [%rd24+20];
	st.global.f32 	[%rd26+20], %f6;
	st.local.v2.u32 	[%rd1], {%r26, %r26};
	st.local.v2.u32 	[%rd1+8], {%r24, %r24};
	mov.b32 	%r47, 6;
	st.local.u32 	[%rd1+16], %r47;
	{ // callseq 228, 0
	.param .b64 param0;
	st.param.b64 	[param0], %rd21;
	.param .b64 param1;
	st.param.b64 	[param1], %rd7;
	.param .b32 retval0;
	call.uni (retval0), 
	vprintf, 
	(
	param0, 
	param1
	);
	ld.param.b32 	%r48, [retval0];
	} // callseq 228
	ld.global.f32 	%f7, [%rd24+24];
	st.global.f32 	[%rd26+24], %f7;
	st.local.v2.u32 	[%rd1], {%r26, %r26};
	st.local.v2.u32 	[%rd1+8], {%r24, %r24};
	mov.b32 	%r50, 7;
	st.local.u32 	[%rd1+16], %r50;
	{ // callseq 229, 0
	.param .b64 param0;
	st.param.b64 	[param0], %rd21;
	.param .b64 param1;
	st.param.b64 	[param1], %rd7;
	.param .b32 retval0;
	call.uni (retval0), 
	vprintf, 
	(
	param0, 
	param1
	);
	ld.param.b32 	%r51, [retval0];
	} // callseq 229
	ld.global.f32 	%f8, [%rd24+28];
	st.global.f32 	[%rd26+28], %f8;
	st.local.v2.u32 	[%rd1], {%r26, %r24};
	st.local.u32 	[%rd1+8], %r27;
	cvta.global.u64 	%rd28, %rd27;
	{ // callseq 230, 0
	.param .b64 param0;
	st.param.b64 	[param0], %rd28;
	.param .b64 param1;
	st.param.b64 	[param1], %rd7;
	.param .b32 retval0;
	call.uni (retval0), 
	vprintf, 
	(
	param0, 
	param1
	);
	ld.param.b32 	%r53, [retval0];
	} // callseq 230
	cvta.to.global.u64 	%rd29, %rd33;
	add.s64 	%rd30, %rd29, %rd23;
	ld.global.f32 	%f9, [%rd30];
	add.s64 	%rd31, %rd29, %rd25;
	st.global.f32 	[%rd31], %f9;
	st.local.v2.u32 	[%rd1], {%r26, %r24};
	st.local.u32 	[%rd1+8], %r32;
	{ // callseq 231, 0
	.param .b64 param0;
	st.param.b64 	[param0], %rd28;
	.param .b64 param1;
	st.param.b64 	[param1], %rd7;
	.param .b32 retval0;
	call.uni (retval0), 
	vprintf, 
	(
	param0, 
	param1
	);
	ld.param.b32 	%r55, [retval0];
	} // callseq 231
	ld.global.f32 	%f10, [%rd30+4];
	st.global.f32 	[%rd31+4], %f10;
	st.local.v2.u32 	[%rd1], {%r26, %r24};
	st.local.u32 	[%rd1+8], %r35;
	{ // callseq 232, 0
	.param .b64 param0;
	st.param.b64 	[param0], %rd28;
	.param .b64 param1;
	st.param.b64 	[param1], %rd7;
	.param .b32 retval0;
	call.uni (retval0), 
	vprintf, 
	(
	param0, 
	param1
	);
	ld.param.b32 	%r57, [retval0];
	} // callseq 232
	ld.global.f32 	%f11, [%rd30+8];
	st.global.f32 	[%rd31+8], %f11;
	st.local.v2.u32 	[%rd1], {%r26, %r24};
	st.local.u32 	[%rd1+8], %r38;
	{ // callseq 233, 0
	.param .b64 param0;
	st.param.b64 	[param0], %rd28;
	.param .b64 param1;
	st.param.b64 	[param1], %rd7;
	.param .b32 retval0;
	call.uni (retval0), 
	vprintf, 
	(
	param0, 
	param1
	);
	ld.param.b32 	%r59, [retval0];
	} // callseq 233
	ld.global.f32 	%f12, [%rd30+12];
	st.global.f32 	[%rd31+12], %f12;
	add.s32 	%r61, %r61, %r2;
	setp.lt.s32 	%p2, %r61, %r4;
	@%p2 bra 	$L__BB14_2;
$L__BB14_3:
	ret;

}
	// .globl	_Z5evictIfLi8ELi8ELi1EEvPT_S1_PKiS3_i
.visible .entry _Z5evictIfLi8ELi8ELi1EEvPT_S1_PKiS3_i(
	.param .u64 .ptr .align 1 _Z5evictIfLi8ELi8ELi1EEvPT_S1_PKiS3_i_param_0,
	.param .u64 .ptr .align 1 _Z5evictIfLi8ELi8ELi1EEvPT_S1_PKiS3_i_param_1,
	.param .u64 .ptr .align 1 _Z5evictIfLi8ELi8ELi1EEvPT_S1_PKiS3_i_param_2,
	.param .u64 .ptr .align 1 _Z5evictIfLi8ELi8ELi1EEvPT_S1_PKiS3_i_param_3,
	.param .u32 _Z5evictIfLi8ELi8ELi1EEvPT_S1_PKiS3_i_param_4
)
{
	.local .align 8 .b8 	__local_depot15[24];
	.reg .b64 	%SP;
	.reg .b64 	%SPL;
	.reg .pred 	%p<3>;
	.reg .b32 	%r<70>;
	.reg .b32 	%f<17>;
	.reg .b64 	%rd<36>;

	mov.u64 	%SPL, __local_depot15;
	cvta.local.u64 	%SP, %SPL;
	ld.param.u64 	%rd4, [_Z5evictIfLi8ELi8ELi1EEvPT_S1_PKiS3_i_param_3];
	ld.param.u32 	%r7, [_Z5evictIfLi8ELi8ELi1EEvPT_S1_PKiS3_i_param_4];
	cvta.to.global.u64 	%rd5, %rd4;
	add.u64 	%rd6, %SP, 0;
	add.u64 	%rd7, %SPL, 0;
	mov.u32 	%r8, %ctaid.y;
	mov.u32 	%r9, %ntid.y;
	mov.u32 	%r10, %tid.y;
	mad.lo.s32 	%r1, %r8, %r9, %r10;
	st.local.u32 	[%rd7], %r1;
	mov.u64 	%rd8, $str;
	cvta.global.u64 	%rd9, %rd8;
	{ // callseq 234, 0
	.param .b64 param0;
	st.param.b64 	[param0], %rd9;
	.param .b64 param1;
	st.param.b64 	[param1], %rd6;
	.param .b32 retval0;
	call.uni (retval0), 
	vprintf, 
	(
	param0, 
	param1
	);
	ld.param.b32 	%r11, [retval0];
	} // callseq 234
	mul.wide.u32 	%rd10, %r1, 4;
	add.s64 	%rd11, %rd5, %rd10;
	ld.global.nc.u32 	%r13, [%rd11];
	mov.u32 	%r14, %ctaid.x;
	mov.u32 	%r15, %ntid.x;
	mov.u32 	%r16, %tid.x;
	mad.lo.s32 	%r17, %r14, %r15, %r16;
	mov.u32 	%r18, %nctaid.x;
	mul.lo.s32 	%r2, %r18, %r15;
	mul.lo.s32 	%r19, %r1, %r7;
	shl.b32 	%r20, %r19, 1;
	st.local.u32 	[%rd7], %r2;
	mov.u64 	%rd12, $str$1;
	cvta.global.u64 	%rd13, %rd12;
	{ // callseq 235, 0
	.param .b64 param0;
	st.param.b64 	[param0], %rd13;
	.param .b64 param1;
	st.param.b64 	[param1], %rd6;
	.param .b32 retval0;
	call.uni (retval0), 
	vprintf, 
	(
	param0, 
	param1
	);
	ld.param.b32 	%r21, [retval0];
	} // callseq 235
	add.s32 	%r69, %r17, %r20;
	add.s32 	%r4, %r13, %r20;
	setp.ge.s32 	%p1, %r17, %r13;
	@%p1 bra 	$L__BB15_3;
	mov.u64 	%rd19, $str$2;
	mov.u64 	%rd21, $str$3;
	mov.u64 	%rd28, $str$4;
$L__BB15_2:
	ld.param.u64 	%rd35, [_Z5evictIfLi8ELi8ELi1EEvPT_S1_PKiS3_i_param_2];
	ld.param.u64 	%rd34, [_Z5evictIfLi8ELi8ELi1EEvPT_S1_PKiS3_i_param_1];
	ld.param.u64 	%rd33, [_Z5evictIfLi8ELi8ELi1EEvPT_S1_PKiS3_i_param_0];
	cvta.to.global.u64 	%rd14, %rd35;
	mul.wide.s32 	%rd15, %r69, 4;
	add.s64 	%rd16, %rd14, %rd15;
	ld.global.nc.u32 	%r23, [%rd16+4];
	shl.b32 	%r24, %r23, 3;
	ld.global.nc.u32 	%r25, [%rd16];
	shl.b32 	%r26, %r25, 3;
	cvta.to.local.u64 	%rd18, %rd6;
	st.local.v2.u32 	[%rd18], {%r1, %r23};
	mov.b32 	%r27, 0;
	st.local.v2.u32 	[%rd18+8], {%r24, %r27};
	st.local.u32 	[%rd18+16], %r24;
	cvta.global.u64 	%rd20, %rd19;
	{ // callseq 236, 0
	.param .b64 param0;
	st.param.b64 	[param0], %rd20;
	.param .b64 param1;
	st.param.b64 	[param1], %rd6;
	.param .b32 retval0;
	call.uni (retval0), 
	vprintf, 
	(
	param0, 
	param1
	);
	ld.param.b32 	%r28, [retval0];
	} // callseq 236
	st.local.v2.u32 	[%rd18], {%r26, %r26};
	st.local.v2.u32 	[%rd18+8], {%r24, %r24};
	st.local.u32 	[%rd18+16], %r27;
	cvta.global.u64 	%rd22, %rd21;
	{ // callseq 237, 0
	.param .b64 param0;
	st.param.b64 	[param0], %rd22;
	.param .b64 param1;
	st.param.b64 	[param1], %rd6;
	.param .b32 retval0;
	call.uni (retval0), 
	vprintf, 
	(
	param0, 
	param1
	);
	ld.param.b32 	%r30, [retval0];
	} // callseq 237
	cvta.to.global.u64 	%rd23, %rd33;
	mul.wide.s32 	%rd24, %r24, 4;
	add.s64 	%rd25, %rd23, %rd24;
	ld.global.f32 	%f1, [%rd25];
	mul.wide.s32 	%rd26, %r26, 4;
	add.s64 	%rd27, %rd23, %rd26;
	st.global.f32 	[%rd27], %f1;
	st.local.v2.u32 	[%rd18], {%r26, %r26};
	st.local.v2.u32 	[%rd18+8], {%r24, %r24};
	mov.b32 	%r32, 1;
	st.local.u32 	[%rd18+16], %r32;
	{ // callseq 238, 0
	.param .b64 param0;
	st.param.b64 	[param0], %rd22;
	.param .b64 param1;
	st.param.b64 	[param1], %rd6;
	.param .b32 retval0;
	call.uni (retval0), 
	vprintf, 
	(
	param0, 
	param1
	);
	ld.param.b32 	%r33, [retval0];
	} // callseq 238
	ld.global.f32 	%f2, [%rd25+4];
	st.global.f32 	[%rd27+4], %f2;
	st.local.v2.u32 	[%rd18], {%r26, %r26};
	st.local.v2.u32 	[%rd18+8], {%r24, %r24};
	mov.b32 	%r35, 2;
	st.local.u32 	[%rd18+16], %r35;
	{ // callseq 239, 0
	.param .b64 param0;
	st.param.b64 	[param0], %rd22;
	.param .b64 param1;
	st.param.b64 	[param1], %rd6;
	.param .b32 retval0;
	call.uni (retval0), 
	vprintf, 
	(
	param0, 
	param1
	);
	ld.param.b32 	%r36, [retval0];
	} // callseq 239
	ld.global.f32 	%f3, [%rd25+8];
	st.global.f32 	[%rd27+8], %f3;
	st.local.v2.u32 	[%rd18], {%r26, %r26};
	st.local.v2.u32 	[%rd18+8], {%r24, %r24};
	mov.b32 	%r38, 3;
	st.local.u32 	[%rd18+16], %r38;
	{ // callseq 240, 0
	.param .b64 param0;
	st.param.b64 	[param0], %rd22;
	.param .b64 param1;
	st.param.b64 	[param1], %rd6;
	.param .b32 retval0;
	call.uni (retval0), 
	vprintf, 
	(
	param0, 
	param1
	);
	ld.param.b32 	%r39, [retval0];
	} // callseq 240
	ld.global.f32 	%f4, [%rd25+12];
	st.global.f32 	[%rd27+12], %f4;
	st.local.v2.u32 	[%rd18], {%r26, %r26};
	st.local.v2.u32 	[%rd18+8], {%r24, %r24};
	mov.b32 	%r41, 4;
	st.local.u32 	[%rd18+16], %r41;
	{ // callseq 241, 0
	.param .b64 param0;
	st.param.b64 	[param0], %rd22;
	.param .b64 param1;
	st.param.b64 	[param1], %rd6;
	.param .b32 retval0;
	call.uni (retval0), 
	vprintf, 
	(
	param0, 
	param1
	);
	ld.param.b32 	%r42, [retval0];
	} // callseq 241
	ld.global.f32 	%f5, [%rd25+16];
	st.global.f32 	[%rd27+16], %f5;
	st.local.v2.u32 	[%rd18], {%r26, %r26};
	st.local.v2.u32 	[%rd18+8], {%r24, %r24};
	mov.b32 	%r44, 5;
	st.local.u32 	[%rd18+16], %r44;
	{ // callseq 242, 0
	.param .b64 param0;
	st.param.b64 	[param0], %rd22;
	.param .b64 param1;
	st.param.b64 	[param1], %rd6;
	.param .b32 retval0;
	call.uni (retval0), 
	vprintf, 
	(
	param0, 
	param1
	);
	ld.param.b32 	%r45, [retval0];
	} // callseq 242
	ld.global.f32 	%f6, [%rd25+20];
	st.global.f32 	[%rd27+20], %f6;
	st.local.v2.u32 	[%rd18], {%r26, %r26};
	st.local.v2.u32 	[%rd18+8], {%r24, %r24};
	mov.b32 	%r47, 6;
	st.local.u32 	[%rd18+16], %r47;
	{ // callseq 243, 0
	.param .b64 param0;
	st.param.b64 	[param0], %rd22;
	.param .b64 param1;
	st.param.b64 	[param1], %rd6;
	.param .b32 retval0;
	call.uni (retval0), 
	vprintf, 
	(
	param0, 
	param1
	);
	ld.param.b32 	%r48, [retval0];
	} // callseq 243
	ld.global.f32 	%f7, [%rd25+24];
	st.global.f32 	[%rd27+24], %f7;
	st.local.v2.u32 	[%rd18], {%r26, %r26};
	st.local.v2.u32 	[%rd18+8], {%r24, %r24};
	mov.b32 	%r50, 7;
	st.local.u32 	[%rd18+16], %r50;
	{ // callseq 244, 0
	.param .b64 param0;
	st.param.b64 	[param0], %rd22;
	.param .b64 param1;
	st.param.b64 	[param1], %rd6;
	.param .b32 retval0;
	call.uni (retval0), 
	vprintf, 
	(
	param0, 
	param1
	);
	ld.param.b32 	%r51, [retval0];
	} // callseq 244
	ld.global.f32 	%f8, [%rd25+28];
	st.global.f32 	[%rd27+28], %f8;
	st.local.v2.u32 	[%rd18], {%r26, %r24};
	st.local.u32 	[%rd18+8], %r27;
	cvta.global.u64 	%rd29, %rd28;
	{ // callseq 245, 0
	.param .b64 param0;
	st.param.b64 	[param0], %rd29;
	.param .b64 param1;
	st.param.b64 	[param1], %rd6;
	.param .b32 retval0;
	call.uni (retval0), 
	vprintf, 
	(
	param0, 
	param1
	);
	ld.param.b32 	%r53, [retval0];
	} // callseq 245
	cvta.to.global.u64 	%rd30, %rd34;
	add.s64 	%rd31, %rd30, %rd24;
	ld.global.f32 	%f9, [%rd31];
	add.s64 	%rd32, %rd30, %rd26;
	st.global.f32 	[%rd32], %f9;
	st.local.v2.u32 	[%rd18], {%r26, %r24};
	st.local.u32 	[%rd18+8], %r32;
	{ // callseq 246, 0
	.param .b64 param0;
	st.param.b64 	[param0], %rd29;
	.param .b64 param1;
	st.param.b64 	[param1], %rd6;
	.param .b32 retval0;
	call.uni (retval0), 
	vprintf, 
	(
	param0, 
	param1
	);
	ld.param.b32 	%r55, [retval0];
	} // callseq 246
	ld.global.f32 	%f10, [%rd31+4];
	st.global.f32 	[%rd32+4], %f10;
	st.local.v2.u32 	[%rd18], {%r26, %r24};
	st.local.u32 	[%rd18+8], %r35;
	{ // callseq 247, 0
	.param .b64 param0;
	st.param.b64 	[param0], %rd29;
	.param .b64 param1;
	st.param.b64 	[param1], %rd6;
	.param .b32 retval0;
	call.uni (retval0), 
	vprintf, 
	(
	param0, 
	param1
	);
	ld.param.b32 	%r57, [retval0];
	} // callseq 247
	ld.global.f32 	%f11, [%rd31+8];
	st.global.f32 	[%rd32+8], %f11;
	st.local.v2.u32 	[%rd18], {%r26, %r24};
	st.local.u32 	[%rd18+8], %r38;
	{ // callseq 248, 0
	.param .b64 param0;
	st.param.b64 	[param0], %rd29;
	.param .b64 param1;
	st.param.b64 	[param1], %rd6;
	.param .b32 retval0;
	call.uni (retval0), 
	vprintf, 
	(
	param0, 
	param1
	);
	ld.param.b32 	%r59, [retval0];
	} // callseq 248
	ld.global.f32 	%f12, [%rd31+12];
	st.global.f32 	[%rd32+12], %f12;
	st.local.v2.u32 	[%rd18], {%r26, %r24};
	st.local.u32 	[%rd18+8], %r41;
	{ // callseq 249, 0
	.param .b64 param0;
	st.param.b64 	[param0], %rd29;
	.param .b64 param1;
	st.param.b64 	[param1], %rd6;
	.param .b32 retval0;
	call.uni (retval0), 
	vprintf, 
	(
	param0, 
	param1
	);
	ld.param.b32 	%r61, [retval0];
	} // callseq 249
	ld.global.f32 	%f13, [%rd31+16];
	st.global.f32 	[%rd32+16], %f13;
	st.local.v2.u32 	[%rd18], {%r26, %r24};
	st.local.u32 	[%rd18+8], %r44;
	{ // callseq 250, 0
	.param .b64 param0;
	st.param.b64 	[param0], %rd29;
	.param .b64 param1;
	st.param.b64 	[param1], %rd6;
	.param .b32 retval0;
	call.uni (retval0), 
	vprintf, 
	(
	param0, 
	param1
	);
	ld.param.b32 	%r63, [retval0];
	} // callseq 250
	ld.global.f32 	%f14, [%rd31+20];
	st.global.f32 	[%rd32+20], %f14;
	st.local.v2.u32 	[%rd18], {%r26, %r24};
	st.local.u32 	[%rd18+8], %r47;
	{ // callseq 251, 0
	.param .b64 param0;
	st.param.b64 	[param0], %rd29;
	.param .b64 param1;
	st.param.b64 	[param1], %rd6;
	.param .b32 retval0;
	call.uni (retval0), 
	vprintf, 
	(
	param0, 
	param1
	);
	ld.param.b32 	%r65, [retval0];
	} // callseq 251
	ld.global.f32 	%f15, [%rd31+24];
	st.global.f32 	[%rd32+24], %f15;
	st.local.v2.u32 	[%rd18], {%r26, %r24};
	st.local.u32 	[%rd18+8], %r50;
	{ // callseq 252, 0
	.param .b64 param0;
	st.param.b64 	[param0], %rd29;
	.param .b64 param1;
	st.param.b64 	[param1], %rd6;
	.param .b32 retval0;
	call.uni (retval0), 
	vprintf, 
	(
	param0, 
	param1
	);
	ld.param.b32 	%r67, [retval0];
	} // callseq 252
	ld.global.f32 	%f16, [%rd31+28];
	st.global.f32 	[%rd32+28], %f16;
	add.s32 	%r69, %r69, %r2;
	setp.lt.s32 	%p2, %r69, %r4;
	@%p2 bra 	$L__BB15_2;
$L__BB15_3:
	ret;

}
	// .globl	_Z5evictIfLi1ELi1ELi2EEvPT_S1_PKiS3_i
.visible .entry _Z5evictIfLi1ELi1ELi2EEvPT_S1_PKiS3_i(
	.param .u64 .ptr .align 1 _Z5evictIfLi1ELi1ELi2EEvPT_S1_PKiS3_i_param_0,
	.param .u64 .ptr .align 1 _Z5evictIfLi1ELi1ELi2EEvPT_S1_PKiS3_i_param_1,
	.param .u64 .ptr .align 1 _Z5evictIfLi1ELi1ELi2EEvPT_S1_PKiS3_i_param_2,
	.param .u64 .ptr .align 1 _Z5evictIfLi1ELi1ELi2EEvPT_S1_PKiS3_i_param_3,
	.param .u32 _Z5evictIfLi1ELi1ELi2EEvPT_S1_PKiS3_i_param_4
)
{
	.local .align 8 .b8 	__local_depot16[24];
	.reg .b64 	%SP;
	.reg .b64 	%SPL;
	.reg .pred 	%p<3>;
	.reg .b32 	%r<37>;
	.reg .b32 	%f<3>;
	.reg .b64 	%rd<32>;

	mov.u64 	%SPL, __local_depot16;
	cvta.local.u64 	%SP, %SPL;
	ld.param.u64 	%rd5, [_Z5evictIfLi1ELi1ELi2EEvPT_S1_PKiS3_i_param_0];
	ld.param.u64 	%rd6, [_Z5evictIfLi1ELi1ELi2EEvPT_S1_PKiS3_i_param_1];
	ld.param.u64 	%rd7, [_Z5evictIfLi1ELi1ELi2EEvPT_S1_PKiS3_i_param_2];
	ld.param.u64 	%rd8, [_Z5evictIfLi1ELi1ELi2EEvPT_S1_PKiS3_i_param_3];
	ld.param.u32 	%r7, [_Z5evictIfLi1ELi1ELi2EEvPT_S1_PKiS3_i_param_4];
	cvta.to.global.u64 	%rd9, %rd8;
	add.u64 	%rd10, %SP, 0;
	add.u64 	%rd1, %SPL, 0;
	mov.u32 	%r8, %ctaid.y;
	mov.u32 	%r9, %ntid.y;
	mov.u32 	%r10, %tid.y;
	mad.lo.s32 	%r1, %r8, %r9, %r10;
	st.local.u32 	[%rd1], %r1;
	mov.u64 	%rd11, $str;
	cvta.global.u64 	%rd12, %rd11;
	{ // callseq 253, 0
	.param .b64 param0;
	st.param.b64 	[param0], %rd12;
	.param .b64 param1;
	st.param.b64 	[param1], %rd10;
	.param .b32 retval0;
	call.uni (retval0), 
	vprintf, 
	(
	param0, 
	param1
	);
	ld.param.b32 	%r11, [retval0];
	} // callseq 253
	mul.wide.u32 	%rd13, %r1, 4;
	add.s64 	%rd14, %rd9, %rd13;
	ld.global.nc.u32 	%r13, [%rd14];
	mov.u32 	%r14, %ctaid.x;
	mov.u32 	%r15, %ntid.x;
	mov.u32 	%r16, %tid.x;
	mad.lo.s32 	%r17, %r14, %r15, %r16;
	mov.u32 	%r18, %nctaid.x;
	mul.lo.s32 	%r2, %r18, %r15;
	mul.lo.s32 	%r19, %r1, %r7;
	shl.b32 	%r20, %r19, 1;
	st.local.u32 	[%rd1], %r2;
	mov.u64 	%rd15, $str$1;
	cvta.global.u64 	%rd16, %rd15;
	{ // callseq 254, 0
	.param .b64 param0;
	st.param.b64 	[param0], %rd16;
	.param .b64 param1;
	st.param.b64 	[param1], %rd10;
	.param .b32 retval0;
	call.uni (retval0), 
	vprintf, 
	(
	param0, 
	param1
	);
	ld.param.b32 	%r21, [retval0];
	} // callseq 254
	add.s32 	%r36, %r17, %r20;
	add.s32 	%r4, %r13, %r20;
	setp.ge.s32 	%p1, %r17, %r13;
	@%p1 bra 	$L__BB16_3;
	cvta.to.global.u64 	%rd2, %rd5;
	cvta.to.global.u64 	%rd3, %rd6;
	cvta.to.global.u64 	%rd4, %rd7;
	mov.u64 	%rd19, $str$2;
$L__BB16_2:
	mul.wide.s32 	%rd17, %r36, 4;
	add.s64 	%rd18, %rd4, %rd17;
	ld.global.nc.u32 	%r23, [%rd18+4];
	shr.u32 	%r24, %r23, 31;
	add.s32 	%r25, %r23, %r24;
	and.b32  	%r26, %r25, -2;
	sub.s32 	%r27, %r23, %r26;
	ld.global.nc.u32 	%r28, [%rd18];
	st.local.v2.u32 	[%rd1], {%r1, %r23};
	st.local.v2.u32 	[%rd1+8], {%r26, %r27};
	st.local.u32 	[%rd1+16], %r23;
	cvta.global.u64 	%rd20, %rd19;
	{ // callseq 255, 0
	.param .b64 param0;
	st.param.b64 	[param0], %rd20;
	.param .b64 param1;
	st.param.b64 	[param1], %rd10;
	.param .b32 retval0;
	call.uni (retval0), 
	vprintf, 
	(
	param0, 
	param1
	);
	ld.param.b32 	%r29, [retval0];
	} // callseq 255
	st.local.v2.u32 	[%rd1], {%r28, %r28};
	st.local.v2.u32 	[%rd1+8], {%r23, %r23};
	mov.b32 	%r31, 0;
	st.local.u32 	[%rd1+16], %r31;
	mov.u64 	%rd22, $str$3;
	cvta.global.u64 	%rd23, %rd22;
	{ // callseq 256, 0
	.param .b64 param0;
	st.param.b64 	[param0], %rd23;
	.param .b64 param1;
	st.param.b64 	[param1], %rd10;
	.param .b32 retval0;
	call.uni (retval0), 
	vprintf, 
	(
	param0, 
	param1
	);
	ld.param.b32 	%r32, [retval0];
	} // callseq 256
	mul.wide.s32 	%rd24, %r23, 4;
	add.s64 	%rd25, %rd2, %rd24;
	ld.global.f32 	%f1, [%rd25];
	mul.wide.s32 	%rd26, %r28, 4;
	add.s64 	%rd27, %rd2, %rd26;
	st.global.f32 	[%rd27], %f1;
	st.local.v2.u32 	[%rd1], {%r28, %r23};
	st.local.u32 	[%rd1+8], %r31;
	mov.u64 	%rd28, $str$4;
	cvta.global.u64 	%rd29, %rd28;
	{ // callseq 257, 0
	.param .b64 param0;
	st.param.b64 	[param0], %rd29;
	.param .b64 param1;
	st.param.b64 	[param1], %rd10;
	.param .b32 retval0;
	call.uni (retval0), 
	vprintf, 
	(
	param0, 
	param1
	);
	ld.param.b32 	%r34, [retval0];
	} // callseq 257
	add.s64 	%rd30, %rd3, %rd24;
	ld.global.f32 	%f2, [%rd30];
	add.s64 	%rd31, %rd3, %rd26;
	st.global.f32 	[%rd31], %f2;
	add.s32 	%r36, %r36, %r2;
	setp.lt.s32 	%p2, %r36, %r4;
	@%p2 bra 	$L__BB16_2;
$L__BB16_3:
	ret;

}
	// .globl	_Z5evictIfLi2ELi1ELi2EEvPT_S1_PKiS3_i
.visible .entry _Z5evictIfLi2ELi1ELi2EEvPT_S1_PKiS3_i(
	.param .u64 .ptr .align 1 _Z5evictIfLi2ELi1ELi2EEvPT_S1_PKiS3_i_param_0,
	.param .u64 .ptr .align 1 _Z5evictIfLi2ELi1ELi2EEvPT_S1_PKiS3_i_param_1,
	.param .u64 .ptr .align 1 _Z5evictIfLi2ELi1ELi2EEvPT_S1_PKiS3_i_param_2,
	.param .u64 .ptr .align 1 _Z5evictIfLi2ELi1ELi2EEvPT_S1_PKiS3_i_param_3,
	.param .u32 _Z5evictIfLi2ELi1ELi2EEvPT_S1_PKiS3_i_param_4
)
{
	.local .align 8 .b8 	__local_depot17[24];
	.reg .b64 	%SP;
	.reg .b64 	%SPL;
	.reg .pred 	%p<6>;
	.reg .b32 	%r<124>;
	.reg .b32 	%f<13>;
	.reg .b64 	%rd<61>;

	mov.u64 	%SPL, __local_depot17;
	cvta.local.u64 	%SP, %SPL;
	ld.param.u64 	%rd5, [_Z5evictIfLi2ELi1ELi2EEvPT_S1_PKiS3_i_param_1];
	ld.param.u64 	%rd6, [_Z5evictIfLi2ELi1ELi2EEvPT_S1_PKiS3_i_param_3];
	ld.param.u32 	%r10, [_Z5evictIfLi2ELi1ELi2EEvPT_S1_PKiS3_i_param_4];
	cvta.to.global.u64 	%rd1, %rd5;
	cvta.to.global.u64 	%rd7, %rd6;
	add.u64 	%rd8, %SP, 0;
	add.u64 	%rd2, %SPL, 0;
	mov.u32 	%r11, %ctaid.y;
	mov.u32 	%r12, %ntid.y;
	mov.u32 	%r13, %tid.y;
	mad.lo.s32 	%r1, %r11, %r12, %r13;
	st.local.u32 	[%rd2], %r1;
	mov.u64 	%rd9, $str;
	cvta.global.u64 	%rd10, %rd9;
	{ // callseq 258, 0
	.param .b64 param0;
	st.param.b64 	[param0], %rd10;
	.param .b64 param1;
	st.param.b64 	[param1], %rd8;
	.param .b32 retval0;
	call.uni (retval0), 
	vprintf, 
	(
	param0, 
	param1
	);
	ld.param.b32 	%r14, [retval0];
	} // callseq 258
	mul.wide.u32 	%rd11, %r1, 4;
	add.s64 	%rd12, %rd7, %rd11;
	ld.global.nc.u32 	%r16, [%rd12];
	mov.u32 	%r17, %ctaid.x;
	mov.u32 	%r18, %ntid.x;
	mov.u32 	%r19, %tid.x;
	mad.lo.s32 	%r20, %r17, %r18, %r19;
	mov.u32 	%r21, %nctaid.x;
	mul.lo.s32 	%r2, %r21, %r18;
	mul.lo.s32 	%r22, %r1, %r10;
	shl.b32 	%r23, %r22, 1;
	st.local.u32 	[%rd2], %r2;
	mov.u64 	%rd13, $str$1;
	cvta.global.u64 	%rd14, %rd13;
	{ // callseq 259, 0
	.param .b64 param0;
	st.param.b64 	[param0], %rd14;
	.param .b64 param1;
	st.param.b64 	[param1], %rd8;
	.param .b32 retval0;
	call.uni (retval0), 
	vprintf, 
	(
	param0, 
	param1
	);
	ld.param.b32 	%r24, [retval0];
	} // callseq 259
	add.s32 	%r123, %r20, %r23;
	add.s32 	%r4, %r16, %r23;
	setp.ge.s32 	%p1, %r20, %r16;
	@%p1 bra 	$L__BB17_6;
	add.s32 	%r5, %r123, %r2;
	max.s32 	%r26, %r5, %r4;
	setp.lt.s32 	%p2, %r5, %r4;
	selp.u32 	%r27, 1, 0, %p2;
	add.s32 	%r28, %r5, %r27;
	sub.s32 	%r29, %r26, %r28;
	max.u32 	%r30, %r2, 1;
	div.u32 	%r31, %r29, %r30;
	add.s32 	%r6, %r31, %r27;
	and.b32  	%r32, %r6, 1;
	setp.eq.b32 	%p3, %r32, 1;
	@%p3 bra 	$L__BB17_3;
	ld.param.u64 	%rd59, [_Z5evictIfLi2ELi1ELi2EEvPT_S1_PKiS3_i_param_2];
	ld.param.u64 	%rd57, [_Z5evictIfLi2ELi1ELi2EEvPT_S1_PKiS3_i_param_0];
	cvta.to.global.u64 	%rd15, %rd59;
	mul.wide.s32 	%rd16, %r123, 4;
	add.s64 	%rd17, %rd15, %rd16;
	ld.global.nc.u32 	%r33, [%rd17+4];
	shr.u32 	%r34, %r33, 31;
	add.s32 	%r35, %r33, %r34;
	shl.b32 	%r36, %r35, 1;
	and.b32  	%r37, %r36, -4;
	and.b32  	%r38, %r35, -2;
	sub.s32 	%r39, %r33, %r38;
	ld.global.nc.u32 	%r40, [%rd17];
	shr.u32 	%r41, %r40, 31;
	add.s32 	%r42, %r40, %r41;
	shl.b32 	%r43, %r42, 1;
	and.b32  	%r44, %r43, -4;
	and.b32  	%r45, %r42, -2;
	sub.s32 	%r46, %r40, %r45;
	add.s32 	%r47, %r37, %r39;
	add.s32 	%r48, %r44, %r46;
	st.local.v2.u32 	[%rd2], {%r1, %r33};
	st.local.v2.u32 	[%rd2+8], {%r37, %r39};
	st.local.u32 	[%rd2+16], %r47;
	mov.u64 	%rd18, $str$2;
	cvta.global.u64 	%rd19, %rd18;
	{ // callseq 260, 0
	.param .b64 param0;
	st.param.b64 	[param0], %rd19;
	.param .b64 param1;
	st.param.b64 	[param1], %rd8;
	.param .b32 retval0;
	call.uni (retval0), 
	vprintf, 
	(
	param0, 
	param1
	);
	ld.param.b32 	%r49, [retval0];
	} // callseq 260
	st.local.v2.u32 	[%rd2], {%r48, %r48};
	st.local.v2.u32 	[%rd2+8], {%r47, %r47};
	mov.b32 	%r51, 0;
	st.local.u32 	[%rd2+16], %r51;
	mov.u64 	%rd21, $str$3;
	cvta.global.u64 	%rd22, %rd21;
	{ // callseq 261, 0
	.param .b64 param0;
	st.param.b64 	[param0], %rd22;
	.param .b64 param1;
	st.param.b64 	[param1], %rd8;
	.param .b32 retval0;
	call.uni (retval0), 
	vprintf, 
	(
	param0, 
	param1
	);
	ld.param.b32 	%r52, [retval0];
	} // callseq 261
	cvta.to.global.u64 	%rd23, %rd57;
	mul.wide.s32 	%rd24, %r47, 4;
	add.s64 	%rd25, %rd23, %rd24;
	ld.global.f32 	%f1, [%rd25];
	mul.wide.s32 	%rd26, %r48, 4;
	add.s64 	%rd27, %rd23, %rd26;
	st.global.f32 	[%rd27], %f1;
	add.s32 	%r54, %r48, 2;
	add.s32 	%r55, %r47, 2;
	st.local.v2.u32 	[%rd2], {%r48, %r54};
	st.local.v2.u32 	[%rd2+8], {%r47, %r55};
	st.local.u32 	[%rd2+16], %r51;
	{ // callseq 262, 0
	.param .b64 param0;
	st.param.b64 	[param0], %rd22;
	.param .b64 param1;
	st.param.b64 	[param1], %rd8;
	.param .b32 retval0;
	call.uni (retval0), 
	vprintf, 
	(
	param0, 
	param1
	);
	ld.param.b32 	%r56, [retval0];
	} // callseq 262
	ld.global.f32 	%f2, [%rd25+8];
	st.global.f32 	[%rd27+8], %f2;
	st.local.v2.u32 	[%rd2], {%r48, %r47};
	st.local.u32 	[%rd2+8], %r51;
	mov.u64 	%rd28, $str$4;
	cvta.global.u64 	%rd29, %rd28;
	{ // callseq 263, 0
	.param .b64 param0;
	st.param.b64 	[param0], %rd29;
	.param .b64 param1;
	st.param.b64 	[param1], %rd8;
	.param .b32 retval0;
	call.uni (retval0), 
	vprintf, 
	(
	param0, 
	param1
	);
	ld.param.b32 	%r58, [retval0];
	} // callseq 263
	add.s64 	%rd30, %rd1, %rd24;
	ld.global.f32 	%f3, [%rd30];
	add.s64 	%rd31, %rd1, %rd26;
	st.global.f32 	[%rd31], %f3;
	st.local.v2.u32 	[%rd2], {%r48, %r47};
	mov.b32 	%r60, 2;
	st.local.u32 	[%rd2+8], %r60;
	{ // callseq 264, 0
	.param .b64 param0;
	st.param.b64 	[param0], %rd29;
	.param .b64 param1;
	st.param.b64 	[param1], %rd8;
	.param .b32 retval0;
	call.uni (retval0), 
	vprintf, 
	(
	param0, 
	param1
	);
	ld.param.b32 	%r61, [retval0];
	} // callseq 264
	ld.global.f32 	%f4, [%rd30+8];
	st.global.f32 	[%rd31+8], %f4;
	mov.u32 	%r123, %r5;
$L__BB17_3:
	setp.eq.s32 	%p4, %r6, 0;
	@%p4 bra 	$L__BB17_6;
	mov.u64 	%rd35, $str$2;
	mov.u64 	%rd38, $str$3;
	mov.u64 	%rd45, $str$4;
	mul.wide.s32 	%rd49, %r2, 4;
	shl.b32 	%r121, %r2, 1;
$L__BB17_5:
	ld.param.u64 	%rd60, [_Z5evictIfLi2ELi1ELi2EEvPT_S1_PKiS3_i_param_2];
	ld.param.u64 	%rd58, [_Z5evictIfLi2ELi1ELi2EEvPT_S1_PKiS3_i_param_0];
	cvta.to.global.u64 	%rd32, %rd60;
	mul.wide.s32 	%rd33, %r123, 4;
	add.s64 	%rd34, %rd32, %rd33;
	ld.global.nc.u32 	%r63, [%rd34+4];
	shr.u32 	%r64, %r63, 31;
	add.s32 	%r65, %r63, %r64;
	shl.b32 	%r66, %r65, 1;
	and.b32  	%r67, %r66, -4;
	and.b32  	%r68, %r65, -2;
	sub.s32 	%r69, %r63, %r68;
	ld.global.nc.u32 	%r70, [%rd34];
	shr.u32 	%r71, %r70, 31;
	add.s32 	%r72, %r70, %r71;
	shl.b32 	%r73, %r72, 1;
	and.b32  	%r74, %r73, -4;
	and.b32  	%r75, %r72, -2;
	sub.s32 	%r76, %r70, %r75;
	add.s32 	%r77, %r67, %r69;
	add.s32 	%r78, %r74, %r76;
	st.local.v2.u32 	[%rd2], {%r1, %r63};
	st.local.v2.u32 	[%rd2+8], {%r67, %r69};
	st.local.u32 	[%rd2+16], %r77;
	cvta.global.u64 	%rd36, %rd35;
	{ // callseq 265, 0
	.param .b64 param0;
	st.param.b64 	[param0], %rd36;
	.param .b64 param1;
	st.param.b64 	[param1], %rd8;
	.param .b32 retval0;
	call.uni (retval0), 
	vprintf, 
	(
	param0, 
	param1
	);
	ld.param.b32 	%r79, [retval0];
	} // callseq 265
	st.local.v2.u32 	[%rd2], {%r78, %r78};
	st.local.v2.u32 	[%rd2+8], {%r77, %r77};
	mov.b32 	%r81, 0;
	st.local.u32 	[%rd2+16], %r81;
	cvta.global.u64 	%rd39, %rd38;
	{ // callseq 266, 0
	.param .b64 param0;
	st.param.b64 	[param0], %rd39;
	.param .b64 param1;
	st.param.b64 	[param1], %rd8;
	.param .b32 retval0;
	call.uni (retval0), 
	vprintf, 
	(
	param0, 
	param1
	);
	ld.param.b32 	%r82, [retval0];
	} // callseq 266
	cvta.to.global.u64 	%rd40, %rd58;
	mul.wide.s32 	%rd41, %r77, 4;
	add.s64 	%rd42, %rd40, %rd41;
	ld.global.f32 	%f5, [%rd42];
	mul.wide.s32 	%rd43, %r78, 4;
	add.s64 	%rd44, %rd40, %rd43;
	st.global.f32 	[%rd44], %f5;
	add.s32 	%r84, %r78, 2;
	add.s32 	%r85, %r77, 2;
	st.local.v2.u32 	[%rd2], {%r78, %r84};
	st.local.v2.u32 	[%rd2+8], {%r77, %r85};
	st.local.u32 	[%rd2+16], %r81;
	{ // callseq 267, 0
	.param .b64 param0;
	st.param.b64 	[param0], %rd39;
	.param .b64 param1;
	st.param.b64 	[param1], %rd8;
	.param .b32 retval0;
	call.uni (retval0), 
	vprintf, 
	(
	param0, 
	param1
	);
	ld.param.b32 	%r86, [retval0];
	} // callseq 267
	ld.global.f32 	%f6, [%rd42+8];
	st.global.f32 	[%rd44+8], %f6;
	st.local.v2.u32 	[%rd2], {%r78, %r77};
	st.local.u32 	[%rd2+8], %r81;
	cvta.global.u64 	%rd46, %rd45;
	{ // callseq 268, 0
	.param .b64 param0;
	st.param.b64 	[param0], %rd46;
	.param .b64 param1;
	st.param.b64 	[param1], %rd8;
	.param .b32 retval0;
	call.uni (retval0), 
	vprintf, 
	(
	param0, 
	param1
	);
	ld.param.b32 	%r88, [retval0];
	} // callseq 268
	add.s64 	%rd47, %rd1, %rd41;
	ld.global.f32 	%f7, [%rd47];
	add.s64 	%rd48, %rd1, %rd43;
	st.global.f32 	[%rd48], %f7;
	st.local.v2.u32 	[%rd2], {%r78, %r77};
	mov.b32 	%r90, 2;
	st.local.u32 	[%rd2+8], %r90;
	{ // callseq 269, 0
	.param .b64 param0;
	st.param.b64 	[param0], %rd46;
	.param .b64 param1;
	st.param.b64 	[param1], %rd8;
	.param .b32 retval0;
	call.uni (retval0), 
	vprintf, 
	(
	param0, 
	param1
	);
	ld.param.b32 	%r91, [retval0];
	} // callseq 269
	ld.global.f32 	%f8, [%rd47+8];
	st.global.f32 	[%rd48+8], %f8;
	add.s64 	%rd50, %rd34, %rd49;
	ld.global.nc.u32 	%r93, [%rd50+4];
	shr.u32 	%r94, %r93, 31;
	add.s32 	%r95, %r93, %r94;
	shl.b32 	%r96, %r95, 1;
	and.b32  	%r97, %r96, -4;
	and.b32  	%r98, %r95, -2;
	sub.s32 	%r99, %r93, %r98;
	ld.global.nc.u32 	%r100, [%rd50];
	shr.u32 	%r101, %r100, 31;
	add.s32 	%r102, %r100, %r101;
	shl.b32 	%r103, %r102, 1;
	and.b32  	%r104, %r103, -4;
	and.b32  	%r105, %r102, -2;
	sub.s32 	%r106, %r100, %r105;
	add.s32 	%r107, %r97, %r99;
	add.s32 	%r108, %r104, %r106;
	st.local.v2.u32 	[%rd2], {%r1, %r93};
	st.local.v2.u32 	[%rd2+8], {%r97, %r99};
	st.local.u32 	[%rd2+16], %r107;
	{ // callseq 270, 0
	.param .b64 param0;
	st.param.b64 	[param0], %rd36;
	.param .b64 param1;
	st.param.b64 	[param1], %rd8;
	.param .b32 retval0;
	call.uni (retval0), 
	vprintf, 
	(
	param0, 
	param1
	);
	ld.param.b32 	%r109, [retval0];
	} // callseq 270
	st.local.v2.u32 	[%rd2], {%r108, %r108};
	st.local.v2.u32 	[%rd2+8], {%r107, %r107};
	st.local.u32 	[%rd2+16], %r81;
	{ // callseq 271, 0
	.param .b64 param0;
	st.param.b64 	[param0], %rd39;
	.param .b64 param1;
	st.param.b64 	[param1], %rd8;
	.param .b32 retval0;
	call.uni (retval0), 
	vprintf, 
	(
	param0, 
	param1
	);
	ld.param.b32 	%r111, [retval0];
	} // callseq 271
	mul.wide.s32 	%rd51, %r107, 4;
	add.s64 	%rd52, %rd40, %rd51;
	ld.global.f32 	%f9, [%rd52];
	mul.wide.s32 	%rd53, %r108, 4;
	add.s64 	%rd54, %rd40, %rd53;
	st.global.f32 	[%rd54], %f9;
	add.s32 	%r113, %r108, 2;
	add.s32 	%r114, %r107, 2;
	st.local.v2.u32 	[%rd2], {%r108, %r113};
	st.local.v2.u32 	[%rd2+8], {%r107, %r114};
	st.local.u32 	[%rd2+16], %r81;
	{ // callseq 272, 0
	.param .b64 param0;
	st.param.b64 	[param0], %rd39;
	.param .b64 param1;
	st.param.b64 	[param1], %rd8;
	.param .b32 retval0;
	call.uni (retval0), 
	vprintf, 
	(
	param0, 
	param1
	);
	ld.param.b32 	%r115, [retval0];
	} // callseq 272
	ld.global.f32 	%f10, [%rd52+8];
	st.global.f32 	[%rd54+8], %f10;
	st.local.v2.u32 	[%rd2], {%r108, %r107};
	st.local.u32 	[%rd2+8], %r81;
	{ // callseq 273, 0
	.param .b64 param0;
	st.param.b64 	[param0], %rd46;
	.param .b64 param1;
	st.param.b64 	[param1], %rd8;
	.param .b32 retval0;
	call.uni (retval0), 
	vprintf, 
	(
	param0, 
	param1
	);
	ld.param.b32 	%r117, [retval0];
	} // callseq 273
	add.s64 	%rd55, %rd1, %rd51;
	ld.global.f32 	%f11, [%rd55];
	add.s64 	%rd56, %rd1, %rd53;
	st.global.f32 	[%rd56], %f11;
	st.local.v2.u32 	[%rd2], {%r108, %r107};
	st.local.u32 	[%rd2+8], %r90;
	{ // callseq 274, 0
	.param .b64 param0;
	st.param.b64 	[param0], %rd46;
	.param .b64 param1;
	st.param.b64 	[param1], %rd8;
	.param .b32 retval0;
	call.uni (retval0), 
	vprintf, 
	(
	param0, 
	param1
	);
	ld.param.b32 	%r119, [retval0];
	} // callseq 274
	ld.global.f32 	%f12, [%rd55+8];
	st.global.f32 	[%rd56+8], %f12;
	add.s32 	%r123, %r123, %r121;
	setp.lt.s32 	%p5, %r123, %r4;
	@%p5 bra 	$L__BB17_5;
$L__BB17_6:
	ret;

}
	// .globl	_Z5evictIfLi4ELi1ELi2EEvPT_S1_PKiS3_i
.visible .entry _Z5evictIfLi4ELi1ELi2EEvPT_S1_PKiS3_i(
	.param .u64 .ptr .align 1 _Z5evictIfLi4ELi1ELi2EEvPT_S1_PKiS3_i_param_0,
	.param .u64 .ptr .align 1 _Z5evictIfLi4ELi1ELi2EEvPT_S1_PKiS3_i_param_1,
	.param .u64 .ptr .align 1 _Z5evictIfLi4ELi1ELi2EEvPT_S1_PKiS3_i_param_2,
	.param .u64 .ptr .align 1 _Z5evictIfLi4ELi1ELi2EEvPT_S1_PKiS3_i_param_3,
	.param .u32 _Z5evictIfLi4ELi1ELi2EEvPT_S1_PKiS3_i_param_4
)
{
	.local .align 8 .b8 	__local_depot18[24];
	.reg .b64 	%SP;
	.reg .b64 	%SPL;
	.reg .pred 	%p<3>;
	.reg .b32 	%r<68>;
	.reg .b32 	%f<9>;
	.reg .b64 	%rd<34>;

	mov.u64 	%SPL, __local_depot18;
	cvta.local.u64 	%SP, %SPL;
	ld.param.u64 	%rd4, [_Z5evictIfLi4ELi1ELi2EEvPT_S1_PKiS3_i_param_1];
	ld.param.u64 	%rd6, [_Z5evictIfLi4ELi1ELi2EEvPT_S1_PKiS3_i_param_3];
	ld.param.u32 	%r7, [_Z5evictIfLi4ELi1ELi2EEvPT_S1_PKiS3_i_param_4];
	cvta.to.global.u64 	%rd7, %rd6;
	add.u64 	%rd8, %SP, 0;
	add.u64 	%rd1, %SPL, 0;
	mov.u32 	%r8, %ctaid.y;
	mov.u32 	%r9, %ntid.y;
	mov.u32 	%r10, %tid.y;
	mad.lo.s32 	%r1, %r8, %r9, %r10;
	st.local.u32 	[%rd1], %r1;
	mov.u64 	%rd9, $str;
	cvta.global.u64 	%rd10, %rd9;
	{ // callseq 275, 0
	.param .b64 param0;
	st.param.b64 	[param0], %rd10;
	.param .b64 param1;
	st.param.b64 	[param1], %rd8;
	.param .b32 retval0;
	call.uni (retval0), 
	vprintf, 
	(
	param0, 
	param1
	);
	ld.param.b32 	%r11, [retval0];
	} // callseq 275
	mul.wide.u32 	%rd11, %r1, 4;
	add.s64 	%rd12, %rd7, %rd11;
	ld.global.nc.u32 	%r13, [%rd12];
	mov.u32 	%r14, %ctaid.x;
	mov.u32 	%r15, %ntid.x;
	mov.u32 	%r16, %tid.x;
	mad.lo.s32 	%r17, %r14, %r15, %r16;
	mov.u32 	%r18, %nctaid.x;
	mul.lo.s32 	%r2, %r18, %r15;
	mul.lo.s32 	%r19, %r1, %r7;
	shl.b32 	%r20, %r19, 1;
	st.local.u32 	[%rd1], %r2;
	mov.u64 	%rd13, $str$1;
	cvta.global.u64 	%rd14, %rd13;
	{ // callseq 276, 0
	.param .b64 param0;
	st.param.b64 	[param0], %rd14;
	.param .b64 param1;
	st.param.b64 	[param1], %rd8;
	.param .b32 retval0;
	call.uni (retval0), 
	vprintf, 
	(
	param0, 
	param1
	);
	ld.param.b32 	%r21, [retval0];
	} // callseq 276
	add.s32 	%r67, %r17, %r20;
	add.s32 	%r4, %r13, %r20;
	setp.ge.s32 	%p1, %r17, %r13;
	@%p1 bra 	$L__BB18_3;
	cvta.to.global.u64 	%rd2, %rd4;
	mov.u64 	%rd18, $str$2;
	mov.u64 	%rd21, $str$3;
$L__BB18_2:
	ld.param.u64 	%rd33, [_Z5evictIfLi4ELi1ELi2EEvPT_S1_PKiS3_i_param_2];
	ld.param.u64 	%rd32, [_Z5evictIfLi4ELi1ELi2EEvPT_S1_PKiS3_i_param_0];
	cvta.to.global.u64 	%rd15, %rd33;
	mul.wide.s32 	%rd16, %r67, 4;
	add.s64 	%rd17, %rd15, %rd16;
	ld.global.nc.u32 	%r23, [%rd17+4];
	shr.u32 	%r24, %r23, 31;
	add.s32 	%r25, %r23, %r24;
	shl.b32 	%r26, %r25, 2;
	and.b32  	%r27, %r26, -8;
	and.b32  	%r28, %r25, -2;
	sub.s32 	%r29, %r23, %r28;
	ld.global.nc.u32 	%r30, [%rd17];
	shr.u32 	%r31, %r30, 31;
	add.s32 	%r32, %r30, %r31;
	shl.b32 	%r33, %r32, 2;
	and.b32  	%r34, %r33, -8;
	and.b32  	%r35, %r32, -2;
	sub.s32 	%r36, %r30, %r35;
	add.s32 	%r37, %r27, %r29;
	add.s32 	%r38, %r34, %r36;
	st.local.v2.u32 	[%rd1], {%r1, %r23};
	st.local.v2.u32 	[%rd1+8], {%r27, %r29};
	st.local.u32 	[%rd1+16], %r37;
	cvta.global.u64 	%rd19, %rd18;
	{ // callseq 277, 0
	.param .b64 param0;
	st.param.b64 	[param0], %rd19;
	.param .b64 param1;
	st.param.b64 	[param1], %rd8;
	.param .b32 retval0;
	call.uni (retval0), 
	vprintf, 
	(
	param0, 
	param1
	);
	ld.param.b32 	%r39, [retval0];
	} // callseq 277
	st.local.v2.u32 	[%rd1], {%r38, %r38};
	st.local.v2.u32 	[%rd1+8], {%r37, %r37};
	mov.b32 	%r41, 0;
	st.local.u32 	[%rd1+16], %r41;
	cvta.global.u64 	%rd22, %rd21;
	{ // callseq 278, 0
	.param .b64 param0;
	st.param.b64 	[param0], %rd22;
	.param .b64 param1;
	st.param.b64 	[param1], %rd8;
	.param .b32 retval0;
	call.uni (retval0), 
	vprintf, 
	(
	param0, 
	param1
	);
	ld.param.b32 	%r42, [retval0];
	} // callseq 278
	cvta.to.global.u64 	%rd23, %rd32;
	mul.wide.s32 	%rd24, %r37, 4;
	add.s64 	%rd25, %rd23, %rd24;
	ld.global.f32 	%f1, [%rd25];
	mul.wide.s32 	%rd26, %r38, 4;
	add.s64 	%rd27, %rd23, %rd26;
	st.global.f32 	[%rd27], %f1;
	add.s32 	%r44, %r38, 2;
	add.s32 	%r45, %r37, 2;
	st.local.v2.u32 	[%rd1], {%r38, %r44};
	st.local.v2.u32 	[%rd1+8], {%r37, %r45};
	st.local.u32 	[%rd1+16], %r41;
	{ // callseq 279, 0
	.param .b64 param0;
	st.param.b64 	[param0], %rd22;
	.param .b64 param1;
	st.param.b64 	[param1], %rd8;
	.param .b32 retval0;
	call.uni (retval0), 
	vprintf, 
	(
	param0, 
	param1
	);
	ld.param.b32 	%r46, [retval0];
	} // callseq 279
	ld.global.f32 	%f2, [%rd25+8];
	st.global.f32 	[%rd27+8], %f2;
	add.s32 	%r48, %r38, 4;
	add.s32 	%r49, %r37, 4;
	st.local.v2.u32 	[%rd1], {%r38, %r48};
	st.local.v2.u32 	[%rd1+8], {%r37, %r49};
	st.local.u32 	[%rd1+16], %r41;
	{ // callseq 280, 0
	.param .b64 param0;
	st.param.b64 	[param0], %rd22;
	.param .b64 param1;
	st.param.b64 	[param1], %rd8;
	.param .b32 retval0;
	call.uni (retval0), 
	vprintf, 
	(
	param0, 
	param1
	);
	ld.param.b32 	%r50, [retval0];
	} // callseq 280
	ld.global.f32 	%f3, [%rd25+16];
	st.global.f32 	[%rd27+16], %f3;
	add.s32 	%r52, %r38, 6;
	add.s32 	%r53, %r37, 6;
	st.local.v2.u32 	[%rd1], {%r38, %r52};
	st.local.v2.u32 	[%rd1+8], {%r37, %r53};
	st.local.u32 	[%rd1+16], %r41;
	{ // callseq 281, 0
	.param .b64 param0;
	st.param.b64 	[param0], %rd22;
	.param .b64 param1;
	st.param.b64 	[param1], %rd8;
	.param .b32 retval0;
	call.uni (retval0), 
	vprintf, 
	(
	param0, 
	param1
	);
	ld.param.b32 	%r54, [retval0];
	} // callseq 281
	ld.global.f32 	%f4, [%rd25+24];
	st.global.f32 	[%rd27+24], %f4;
	st.local.v2.u32 	[%rd1], {%r38, %r37};
	st.local.u32 	[%rd1+8], %r41;
	mov.u64 	%rd28, $str$4;
	cvta.global.u64 	%rd29, %rd28;
	{ // callseq 282, 0
	.param .b64 param0;
	st.param.b64 	[param0], %rd29;
	.param .b64 param1;
	st.param.b64 	[param1], %rd8;
	.param .b32 retval0;
	call.uni (retval0), 
	vprintf, 
	(
	param0, 
	param1
	);
	ld.param.b32 	%r56, [retval0];
	} // callseq 282
	add.s64 	%rd30, %rd2, %rd24;
	ld.global.f32 	%f5, [%rd30];
	add.s64 	%rd31, %rd2, %rd26;
	st.global.f32 	[%rd31], %f5;
	st.local.v2.u32 	[%rd1], {%r38, %r37};
	mov.b32 	%r58, 2;
	st.local.u32 	[%rd1+8], %r58;
	{ // callseq 283, 0
	.param .b64 param0;
	st.param.b64 	[param0], %rd29;
	.param .b64 param1;
	st.param.b64 	[param1], %rd8;
	.param .b32 retval0;
	call.uni (retval0), 
	vprintf, 
	(
	param0, 
	param1
	);
	ld.param.b32 	%r59, [retval0];
	} // callseq 283
	ld.global.f32 	%f6, [%rd30+8];
	st.global.f32 	[%rd31+8], %f6;
	st.local.v2.u32 	[%rd1], {%r38, %r37};
	mov.b32 	%r61, 4;
	st.local.u32 	[%rd1+8], %r61;
	{ // callseq 284, 0
	.param .b64 param0;
	st.param.b64 	[param0], %rd29;
	.param .b64 param1;
	st.param.b64 	[param1], %rd8;
	.param .b32 retval0;
	call.uni (retval0), 
	vprintf, 
	(
	param0, 
	param1
	);
	ld.param.b32 	%r62, [retval0];
	} // callseq 284
	ld.global.f32 	%f7, [%rd30+16];
	st.global.f32 	[%rd31+16], %f7;
	st.local.v2.u32 	[%rd1], {%r38, %r37};
	mov.b32 	%r64, 6;
	st.local.u32 	[%rd1+8], %r64;
	{ // callseq 285, 0
	.param .b64 param0;
	st.param.b64 	[param0], %rd29;
	.param .b64 param1;
	st.param.b64 	[param1], %rd8;
	.param .b32 retval0;
	call.uni (retval0), 
	vprintf, 
	(
	param0, 
	param1
	);
	ld.param.b32 	%r65, [retval0];
	} // callseq 285
	ld.global.f32 	%f8, [%rd30+24];
	st.global.f32 	[%rd31+24], %f8;
	add.s32 	%r67, %r67, %r2;
	setp.lt.s32 	%p2, %r67, %r4;
	@%p2 bra 	$L__BB18_2;
$L__BB18_3:
	ret;

}
	// .globl	_Z5evictIfLi8ELi1ELi2EEvPT_S1_PKiS3_i
.visible .entry _Z5evictIfLi8ELi1ELi2EEvPT_S1_PKiS3_i(
	.param .u64 .ptr .align 1 _Z5evictIfLi8ELi1ELi2EEvPT_S1_PKiS3_i_param_0,
	.param .u64 .ptr .align 1 _Z5evictIfLi8ELi1ELi2EEvPT_S1_PKiS3_i_param_1,
	.param .u64 .ptr .align 1 _Z5evictIfLi8ELi1ELi2EEvPT_S1_PKiS3_i_param_2,
	.param .u64 .ptr .align 1 _Z5evictIfLi8ELi1ELi2EEvPT_S1_PKiS3_i_param_3,
	.param .u32 _Z5evictIfLi8ELi1ELi2EEvPT_S1_PKiS3_i_param_4
)
{
	.local .align 8 .b8 	__local_depot19[24];
	.reg .b64 	%SP;
	.reg .b64 	%SPL;
	.reg .pred 	%p<3>;
	.reg .b32 	%r<96>;
	.reg .b32 	%f<17>;
	.reg .b64 	%rd<36>;

	mov.u64 	%SPL, __local_depot19;
	cvta.local.u64 	%SP, %SPL;
	ld.param.u64 	%rd4, [_Z5evictIfLi8ELi1ELi2EEvPT_S1_PKiS3_i_param_3];
	ld.param.u32 	%r7, [_Z5evictIfLi8ELi1ELi2EEvPT_S1_PKiS3_i_param_4];
	cvta.to.global.u64 	%rd5, %rd4;
	add.u64 	%rd6, %SP, 0;
	add.u64 	%rd7, %SPL, 0;
	mov.u32 	%r8, %ctaid.y;
	mov.u32 	%r9, %ntid.y;
	mov.u32 	%r10, %tid.y;
	mad.lo.s32 	%r1, %r8, %r9, %r10;
	st.local.u32 	[%rd7], %r1;
	mov.u64 	%rd8, $str;
	cvta.global.u64 	%rd9, %rd8;
	{ // callseq 286, 0
	.param .b64 param0;
	st.param.b64 	[param0], %rd9;
	.param .b64 param1;
	st.param.b64 	[param1], %rd6;
	.param .b32 retval0;
	call.uni (retval0), 
	vprintf, 
	(
	param0, 
	param1
	);
	ld.param.b32 	%r11, [retval0];
	} // callseq 286
	mul.wide.u32 	%rd10, %r1, 4;
	add.s64 	%rd11, %rd5, %rd10;
	ld.global.nc.u32 	%r13, [%rd11];
	mov.u32 	%r14, %ctaid.x;
	mov.u32 	%r15, %ntid.x;
	mov.u32 	%r16, %tid.x;
	mad.lo.s32 	%r17, %r14, %r15, %r16;
	mov.u32 	%r18, %nctaid.x;
	mul.lo.s32 	%r2, %r18, %r15;
	mul.lo.s32 	%r19, %r1, %r7;
	shl.b32 	%r20, %r19, 1;
	st.local.u32 	[%rd7], %r2;
	mov.u64 	%rd12, $str$1;
	cvta.global.u64 	%rd13, %rd12;
	{ // callseq 287, 0
	.param .b64 param0;
	st.param.b64 	[param0], %rd13;
	.param .b64 param1;
	st.param.b64 	[param1], %rd6;
	.param .b32 retval0;
	call.uni (retval0), 
	vprintf, 
	(
	param0, 
	param1
	);
	ld.param.b32 	%r21, [retval0];
	} // callseq 287
	add.s32 	%r95, %r17, %r20;
	add.s32 	%r4, %r13, %r20;
	setp.ge.s32 	%p1, %r17, %r13;
	@%p1 bra 	$L__BB19_3;
	mov.u64 	%rd19, $str$2;
	mov.u64 	%rd21, $str$3;
	mov.u64 	%rd28, $str$4;
$L__BB19_2:
	ld.param.u64 	%rd35, [_Z5evictIfLi8ELi1ELi2EEvPT_S1_PKiS3_i_param_2];
	ld.param.u64 	%rd34, [_Z5evictIfLi8ELi1ELi2EEvPT_S1_PKiS3_i_param_1];
	ld.param.u64 	%rd33, [_Z5evictIfLi8ELi1ELi2EEvPT_S1_PKiS3_i_param_0];
	cvta.to.global.u64 	%rd14, %rd35;
	mul.wide.s32 	%rd15, %r95, 4;
	add.s64 	%rd16, %rd14, %rd15;
	ld.global.nc.u32 	%r23, [%rd16+4];
	shr.u32 	%r24, %r23, 31;
	add.s32 	%r25, %r23, %r24;
	shl.b32 	%r26, %r25, 3;
	and.b32  	%r27, %r26, -16;
	and.b32  	%r28, %r25, -2;
	sub.s32 	%r29, %r23, %r28;
	ld.global.nc.u32 	%r30, [%rd16];
	shr.u32 	%r31, %r30, 31;
	add.s32 	%r32, %r30, %r31;
	shl.b32 	%r33, %r32, 3;
	and.b32  	%r34, %r33, -16;
	and.b32  	%r35, %r32, -2;
	sub.s32 	%r36, %r30, %r35;
	add.s32 	%r37, %r27, %r29;
	add.s32 	%r38, %r34, %r36;
	cvta.to.local.u64 	%rd18, %rd6;
	st.local.v2.u32 	[%rd18], {%r1, %r23};
	st.local.v2.u32 	[%rd18+8], {%r27, %r29};
	st.local.u32 	[%rd18+16], %r37;
	cvta.global.u64 	%rd20, %rd19;
	{ // callseq 288, 0
	.param .b64 param0;
	st.param.b64 	[param0], %rd20;
	.param .b64 param1;
	st.param.b64 	[param1], %rd6;
	.param .b32 retval0;
	call.uni (retval0), 
	vprintf, 
	(
	param0, 
	param1
	);
	ld.param.b32 	%r39, [retval0];
	} // callseq 288
	st.local.v2.u32 	[%rd18], {%r38, %r38};
	st.local.v2.u32 	[%rd18+8], {%r37, %r37};
	mov.b32 	%r41, 0;
	st.local.u32 	[%rd18+16], %r41;
	cvta.global.u64 	%rd22, %rd21;
	{ // callseq 289, 0
	.param .b64 param0;
	st.param.b64 	[param0], %rd22;
	.param .b64 param1;
	st.param.b64 	[param1], %rd6;
	.param .b32 retval0;
	call.uni (retval0), 
	vprintf, 
	(
	param0, 
	param1
	);
	ld.param.b32 	%r42, [retval0];
	} // callseq 289
	cvta.to.global.u64 	%rd23, %rd33;
	mul.wide.s32 	%rd24, %r37, 4;
	add.s64 	%rd25, %rd23, %rd24;
	ld.global.f32 	%f1, [%rd25];
	mul.wide.s32 	%rd26, %r38, 4;
	add.s64 	%rd27, %rd23, %rd26;
	st.global.f32 	[%rd27], %f1;
	add.s32 	%r44, %r38, 2;
	add.s32 	%r45, %r37, 2;
	st.local.v2.u32 	[%rd18], {%r38, %r44};
	st.local.v2.u32 	[%rd18+8], {%r37, %r45};
	st.local.u32 	[%rd18+16], %r41;
	{ // callseq 290, 0
	.param .b64 param0;
	st.param.b64 	[param0], %rd22;
	.param .b64 param1;
	st.param.b64 	[param1], %rd6;
	.param .b32 retval0;
	call.uni (retval0), 
	vprintf, 
	(
	param0, 
	param1
	);
	ld.param.b32 	%r46, [retval0];
	} // callseq 290
	ld.global.f32 	%f2, [%rd25+8];
	st.global.f32 	[%rd27+8], %f2;
	add.s32 	%r48, %r38, 4;
	add.s32 	%r49, %r37, 4;
	st.local.v2.u32 	[%rd18], {%r38, %r48};
	st.local.v2.u32 	[%rd18+8], {%r37, %r49};
	st.local.u32 	[%rd18+16], %r41;
	{ // callseq 291, 0
	.param .b64 param0;
	st.param.b64 	[param0], %rd22;
	.param .b64 param1;
	st.param.b64 	[param1], %rd6;
	.param .b32 retval0;
	call.uni (retval0), 
	vprintf, 
	(
	param0, 
	param1
	);
	ld.param.b32 	%r50, [retval0];
	} // callseq 291
	ld.global.f32 	%f3, [%rd25+16];
	st.global.f32 	[%rd27+16], %f3;
	add.s32 	%r52, %r38, 6;
	add.s32 	%r53, %r37, 6;
	st.local.v2.u32 	[%rd18], {%r38, %r52};
	st.local.v2.u32 	[%rd18+8], {%r37, %r53};
	st.local.u32 	[%rd18+16], %r41;
	{ // callseq 292, 0
	.param .b64 param0;
	st.param.b64 	[param0], %rd22;
	.param .b64 param1;
	st.param.b64 	[param1], %rd6;
	.param .b32 retval0;
	call.uni (retval0), 
	vprintf, 
	(
	param0, 
	param1
	);
	ld.param.b32 	%r54, [retval0];
	} // callseq 292
	ld.global.f32 	%f4, [%rd25+24];
	st.global.f32 	[%rd27+24], %f4;
	add.s32 	%r56, %r38, 8;
	add.s32 	%r57, %r37, 8;
	st.local.v2.u32 	[%rd18], {%r38, %r56};
	st.local.v2.u32 	[%rd18+8], {%r37, %r57};
	st.local.u32 	[%rd18+16], %r41;
	{ // callseq 293, 0
	.param .b64 param0;
	st.param.b64 	[param0], %rd22;
	.param .b64 param1;
	st.param.b64 	[param1], %rd6;
	.param .b32 retval0;
	call.uni (retval0), 
	vprintf, 
	(
	param0, 
	param1
	);
	ld.param.b32 	%r58, [retval0];
	} // callseq 293
	ld.global.f32 	%f5, [%rd25+32];
	st.global.f32 	[%rd27+32], %f5;
	add.s32 	%r60, %r38, 10;
	add.s32 	%r61, %r37, 10;
	st.local.v2.u32 	[%rd18], {%r38, %r60};
	st.local.v2.u32 	[%rd18+8], {%r37, %r61};
	st.local.u32 	[%rd18+16], %r41;
	{ // callseq 294, 0
	.param .b64 param0;
	st.param.b64 	[param0], %rd22;
	.param .b64 param1;
	st.param.b64 	[param1], %rd6;
	.param .b32 retval0;
	call.uni (retval0), 
	vprintf, 
	(
	param0, 
	param1
	);
	ld.param.b32 	%r62, [retval0];
	} // callseq 294
	ld.global.f32 	%f6, [%rd25+40];
	st.global.f32 	[%rd27+40], %f6;
	add.s32 	%r64, %r38, 12;
	add.s32 	%r65, %r37, 12;
	st.local.v2.u32 	[%rd18], {%r38, %r64};
	st.local.v2.u32 	[%rd18+8], {%r37, %r65};
	st.local.u32 	[%rd18+16], %r41;
	{ // callseq 295, 0
	.param .b64 param0;
	st.param.b64 	[param0], %rd22;
	.param .b64 param1;
	st.param.b64 	[param1], %rd6;
	.param .b32 retval0;
	call.uni (retval0), 
	vprintf, 
	(
	param0, 
	param1
	);
	ld.param.b32 	%r66, [retval0];
	} // callseq 295
	ld.global.f32 	%f7, [%rd25+48];
	st.global.f32 	[%rd27+48], %f7;
	add.s32 	%r68, %r38, 14;
	add.s32 	%r69, %r37, 14;
	st.local.v2.u32 	[%rd18], {%r38, %r68};
	st.local.v2.u32 	[%rd18+8], {%r37, %r69};
	st.local.u32 	[%rd18+16], %r41;
	{ // callseq 296, 0
	.param .b64 param0;
	st.param.b64 	[param0], %rd22;
	.param .b64 param1;
	st.param.b64 	[param1], %rd6;
	.param .b32 retval0;
	call.uni (retval0), 
	vprintf, 
	(
	param0, 
	param1
	);
	ld.param.b32 	%r70, [retval0];
	} // callseq 296
	ld.global.f32 	%f8, [%rd25+56];
	st.global.f32 	[%rd27+56], %f8;
	st.local.v2.u32 	[%rd18], {%r38, %r37};
	st.local.u32 	[%rd18+8], %r41;
	cvta.global.u64 	%rd29, %rd28;
	{ // callseq 297, 0
	.param .b64 param0;
	st.param.b64 	[param0], %rd29;
	.param .b64 param1;
	st.param.b64 	[param1], %rd6;
	.param .b32 retval0;
	call.uni (retval0), 
	vprintf, 
	(
	param0, 
	param1
	);
	ld.param.b32 	%r72, [retval0];
	} // callseq 297
	cvta.to.global.u64 	%rd30, %rd34;
	add.s64 	%rd31, %rd30, %rd24;
	ld.global.f32 	%f9, [%rd31];
	add.s64 	%rd32, %rd30, %rd26;
	st.global.f32 	[%rd32], %f9;
	st.local.v2.u32 	[%rd18], {%r38, %r37};
	mov.b32 	%r74, 2;
	st.local.u32 	[%rd18+8], %r74;
	{ // callseq 298, 0
	.param .b64 param0;
	st.param.b64 	[param0], %rd29;
	.param .b64 param1;
	st.param.b64 	[param1], %rd6;
	.param .b32 retval0;
	call.uni (retval0), 
	vprintf, 
	(
	param0, 
	param1
	);
	ld.param.b32 	%r75, [retval0];
	} // callseq 298
	ld.global.f32 	%f10, [%rd31+8];
	st.global.f32 	[%rd32+8], %f10;
	st.local.v2.u32 	[%rd18], {%r38, %r37};
	mov.b32 	%r77, 4;
	st.local.u32 	[%rd18+8], %r77;
	{ // callseq 299, 0
	.param .b64 param0;
	st.param.b64 	[param0], %rd29;
	.param .b64 param1;
	st.param.b64 	[param1], %rd6;
	.param .b32 retval0;
	call.uni (retval0), 
	vprintf, 
	(
	param0, 
	param1
	);
	ld.param.b32 	%r78, [retval0];
	} // callseq 299
	ld.global.f32 	%f11, [%rd31+16];
	st.global.f32 	[%rd32+16], %f11;
	st.local.v2.u32 	[%rd18], {%r38, %r37};
	mov.b32 	%r80, 6;
	st.local.u32 	[%rd18+8], %r80;
	{ // callseq 300, 0
	.param .b64 param0;
	st.param.b64 	[param0], %rd29;
	.param .b64 param1;
	st.param.b64 	[param1], %rd6;
	.param .b32 retval0;
	call.uni (retval0), 
	vprintf, 
	(
	param0, 
	param1
	);
	ld.param.b32 	%r81, [retval0];
	} // callseq 300
	ld.global.f32 	%f12, [%rd31+24];
	st.global.f32 	[%rd32+24], %f12;
	st.local.v2.u32 	[%rd18], {%r38, %r37};
	mov.b32 	%r83, 8;
	st.local.u32 	[%rd18+8], %r83;
	{ // callseq 301, 0
	.param .b64 param0;
	st.param.b64 	[param0], %rd29;
	.param .b64 param1;
	st.param.b64 	[param1], %rd6;
	.param .b32 retval0;
	call.uni (retval0), 
	vprintf, 
	(
	param0, 
	param1
	);
	ld.param.b32 	%r84, [retval0];
	} // callseq 301
	ld.global.f32 	%f13, [%rd31+32];
	st.global.f32 	[%rd32+32], %f13;
	st.local.v2.u32 	[%rd18], {%r38, %r37};
	mov.b32 	%r86, 10;
	st.local.u32 	[%rd18+8], %r86;
	{ // callseq 302, 0
	.param .b64 param0;
	st.param.b64 	[param0], %rd29;
	.param .b64 param1;
	st.param.b64 	[param1], %rd6;
	.param .b32 retval0;
	call.uni (retval0), 
	vprintf, 
	(
	param0, 
	param1
	);
	ld.param.b32 	%r87, [retval0];
	} // callseq 302
	ld.global.f32 	%f14, [%rd31+40];
	st.global.f32 	[%rd32+40], %f14;
	st.local.v2.u32 	[%rd18], {%r38, %r37};
	mov.b32 	%r89, 12;
	st.local.u32 	[%rd18+8], %r89;
	{ // callseq 303, 0
	.param .b64 param0;
	st.param.b64 	[param0], %rd29;
	.param .b64 param1;
	st.param.b64 	[param1], %rd6;
	.param .b32 retval0;
	call.uni (retval0), 
	vprintf, 
	(
	param0, 
	param1
	);
	ld.param.b32 	%r90, [retval0];
	} // callseq 303
	ld.global.f32 	%f15, [%rd31+48];
	st.global.f32 	[%rd32+48], %f15;
	st.local.v2.u32 	[%rd18], {%r38, %r37};
	mov.b32 	%r92, 14;
	st.local.u32 	[%rd18+8], %r92;
	{ // callseq 304, 0
	.param .b64 param0;
	st.param.b64 	[param0], %rd29;
	.param .b64 param1;
	st.param.b64 	[param1], %rd6;
	.param .b32 retval0;
	call.uni (retval0), 
	vprintf, 
	(
	param0, 
	param1
	);
	ld.param.b32 	%r93, [retval0];
	} // callseq 304
	ld.global.f32 	%f16, [%rd31+56];
	st.global.f32 	[%rd32+56], %f16;
	add.s32 	%r95, %r95, %r2;
	setp.lt.s32 	%p2, %r95, %r4;
	@%p2 bra 	$L__BB19_2;
$L__BB19_3:
	ret;

}
	// .globl	_Z5evictIfLi1ELi2ELi2EEvPT_S1_PKiS3_i
.visible .entry _Z5evictIfLi1ELi2ELi2EEvPT_S1_PKiS3_i(
	.param .u64 .ptr .align 1 _Z5evictIfLi1ELi2ELi2EEvPT_S1_PKiS3_i_param_0,
	.param .u64 .ptr .align 1 _Z5evictIfLi1ELi2ELi2EEvPT_S1_PKiS3_i_param_1,
	.param .u64 .ptr .align 1 _Z5evictIfLi1ELi2ELi2EEvPT_S1_PKiS3_i_param_2,
	.param .u64 .ptr .align 1 _Z5evictIfLi1ELi2ELi2EEvPT_S1_PKiS3_i_param_3,
	.param .u32 _Z5evictIfLi1ELi2ELi2EEvPT_S1_PKiS3_i_param_4
)
{
	.local .align 8 .b8 	__local_depot20[24];
	.reg .b64 	%SP;
	.reg .b64 	%SPL;
	.reg .pred 	%p<6>;
	.reg .b32 	%r<112>;
	.reg .b32 	%f<10>;
	.reg .b64 	%rd<64>;

	mov.u64 	%SPL, __local_depot20;
	cvta.local.u64 	%SP, %SPL;
	ld.param.u64 	%rd5, [_Z5evictIfLi1ELi2ELi2EEvPT_S1_PKiS3_i_param_0];
	ld.param.u64 	%rd6, [_Z5evictIfLi1ELi2ELi2EEvPT_S1_PKiS3_i_param_1];
	ld.param.u64 	%rd7, [_Z5evictIfLi1ELi2ELi2EEvPT_S1_PKiS3_i_param_3];
	ld.param.u32 	%r10, [_Z5evictIfLi1ELi2ELi2EEvPT_S1_PKiS3_i_param_4];
	cvta.to.global.u64 	%rd1, %rd5;
	cvta.to.global.u64 	%rd2, %rd6;
	cvta.to.global.u64 	%rd8, %rd7;
	add.u64 	%rd9, %SP, 0;
	add.u64 	%rd3, %SPL, 0;
	mov.u32 	%r11, %ctaid.y;
	mov.u32 	%r12, %ntid.y;
	mov.u32 	%r13, %tid.y;
	mad.lo.s32 	%r1, %r11, %r12, %r13;
	st.local.u32 	[%rd3], %r1;
	mov.u64 	%rd10, $str;
	cvta.global.u64 	%rd11, %rd10;
	{ // callseq 305, 0
	.param .b64 param0;
	st.param.b64 	[param0], %rd11;
	.param .b64 param1;
	st.param.b64 	[param1], %rd9;
	.param .b32 retval0;
	call.uni (retval0), 
	vprintf, 
	(
	param0, 
	param1
	);
	ld.param.b32 	%r14, [retval0];
	} // callseq 305
	mul.wide.u32 	%rd12, %r1, 4;
	add.s64 	%rd13, %rd8, %rd12;
	ld.global.nc.u32 	%r16, [%rd13];
	mov.u32 	%r17, %ctaid.x;
	mov.u32 	%r18, %ntid.x;
	mov.u32 	%r19, %tid.x;
	mad.lo.s32 	%r20, %r17, %r18, %r19;
	mov.u32 	%r21, %nctaid.x;
	mul.lo.s32 	%r2, %r21, %r18;
	mul.lo.s32 	%r22, %r1, %r10;
	shl.b32 	%r23, %r22, 1;
	st.local.u32 	[%rd3], %r2;
	mov.u64 	%rd14, $str$1;
	cvta.global.u64 	%rd15, %rd14;
	{ // callseq 306, 0
	.param .b64 param0;
	st.param.b64 	[param0], %rd15;
	.param .b64 param1;
	st.param.b64 	[param1], %rd9;
	.param .b32 retval0;
	call.uni (retval0), 
	vprintf, 
	(
	param0, 
	param1
	);
	ld.param.b32 	%r24, [retval0];
	} // callseq 306
	add.s32 	%r111, %r20, %r23;
	add.s32 	%r4, %r16, %r23;
	setp.ge.s32 	%p1, %r20, %r16;
	@%p1 bra 	$L__BB20_6;
	add.s32 	%r5, %r111, %r2;
	max.s32 	%r26, %r5, %r4;
	setp.lt.s32 	%p2, %r5, %r4;
	selp.u32 	%r27, 1, 0, %p2;
	add.s32 	%r28, %r5, %r27;
	sub.s32 	%r29, %r26, %r28;
	max.u32 	%r30, %r2, 1;
	div.u32 	%r31, %r29, %r30;
	add.s32 	%r6, %r31, %r27;
	and.b32  	%r32, %r6, 1;
	setp.eq.b32 	%p3, %r32, 1;
	@%p3 bra 	$L__BB20_3;
	ld.param.u64 	%rd62, [_Z5evictIfLi1ELi2ELi2EEvPT_S1_PKiS3_i_param_2];
	cvta.to.global.u64 	%rd16, %rd62;
	mul.wide.s32 	%rd17, %r111, 4;
	add.s64 	%rd18, %rd16, %rd17;
	ld.global.nc.u32 	%r33, [%rd18+4];
	shr.u32 	%r34, %r33, 31;
	add.s32 	%r35, %r33, %r34;
	and.b32  	%r36, %r35, -2;
	sub.s32 	%r37, %r33, %r36;
	ld.global.nc.u32 	%r38, [%rd18];
	shr.u32 	%r39, %r38, 31;
	add.s32 	%r40, %r38, %r39;
	and.b32  	%r41, %r40, -2;
	sub.s32 	%r42, %r38, %r41;
	shl.b32 	%r43, %r37, 1;
	add.s32 	%r44, %r36, %r43;
	sub.s32 	%r45, %r44, %r37;
	shl.b32 	%r46, %r42, 1;
	add.s32 	%r47, %r41, %r46;
	sub.s32 	%r48, %r47, %r42;
	st.local.v2.u32 	[%rd3], {%r1, %r33};
	st.local.v2.u32 	[%rd3+8], {%r36, %r37};
	st.local.u32 	[%rd3+16], %r44;
	mov.u64 	%rd19, $str$2;
	cvta.global.u64 	%rd20, %rd19;
	{ // callseq 307, 0
	.param .b64 param0;
	st.param.b64 	[param0], %rd20;
	.param .b64 param1;
	st.param.b64 	[param1], %rd9;
	.param .b32 retval0;
	call.uni (retval0), 
	vprintf, 
	(
	param0, 
	param1
	);
	ld.param.b32 	%r49, [retval0];
	} // callseq 307
	st.local.v2.u32 	[%rd3], {%r47, %r47};
	st.local.v2.u32 	[%rd3+8], {%r44, %r44};
	mov.b32 	%r51, 0;
	st.local.u32 	[%rd3+16], %r51;
	mov.u64 	%rd22, $str$3;
	cvta.global.u64 	%rd23, %rd22;
	{ // callseq 308, 0
	.param .b64 param0;
	st.param.b64 	[param0], %rd23;
	.param .b64 param1;
	st.param.b64 	[param1], %rd9;
	.param .b32 retval0;
	call.uni (retval0), 
	vprintf, 
	(
	param0, 
	param1
	);
	ld.param.b32 	%r52, [retval0];
	} // callseq 308
	mul.wide.s32 	%rd24, %r44, 4;
	add.s64 	%rd25, %rd1, %rd24;
	ld.global.f32 	%f1, [%rd25];
	mul.wide.s32 	%rd26, %r47, 4;
	add.s64 	%rd27, %rd1, %rd26;
	st.global.f32 	[%rd27], %f1;
	st.local.v2.u32 	[%rd3], {%r47, %r47};
	st.local.v2.u32 	[%rd3+8], {%r44, %r44};
	mov.b32 	%r54, 1;
	st.local.u32 	[%rd3+16], %r54;
	{ // callseq 309, 0
	.param .b64 param0;
	st.param.b64 	[param0], %rd23;
	.param .b64 param1;
	st.param.b64 	[param1], %rd9;
	.param .b32 retval0;
	call.uni (retval0), 
	vprintf, 
	(
	param0, 
	param1
	);
	ld.param.b32 	%r55, [retval0];
	} // callseq 309
	ld.global.f32 	%f2, [%rd25+4];
	st.global.f32 	[%rd27+4], %f2;
	st.local.v2.u32 	[%rd3], {%r48, %r45};
	st.local.u32 	[%rd3+8], %r51;
	mov.u64 	%rd28, $str$4;
	cvta.global.u64 	%rd29, %rd28;
	{ // callseq 310, 0
	.param .b64 param0;
	st.param.b64 	[param0], %rd29;
	.param .b64 param1;
	st.param.b64 	[param1], %rd9;
	.param .b32 retval0;
	call.uni (retval0), 
	vprintf, 
	(
	param0, 
	param1
	);
	ld.param.b32 	%r57, [retval0];
	} // callseq 310
	mul.wide.s32 	%rd30, %r45, 4;
	add.s64 	%rd31, %rd2, %rd30;
	ld.global.f32 	%f3, [%rd31];
	mul.wide.s32 	%rd32, %r48, 4;
	add.s64 	%rd33, %rd2, %rd32;
	st.global.f32 	[%rd33], %f3;
	mov.u32 	%r111, %r5;
$L__BB20_3:
	setp.eq.s32 	%p4, %r6, 0;
	@%p4 bra 	$L__BB20_6;
	mov.u64 	%rd37, $str$2;
	mov.u64 	%rd40, $str$3;
	mov.u64 	%rd46, $str$4;
	mul.wide.s32 	%rd52, %r2, 4;
	shl.b32 	%r109, %r2, 1;
$L__BB20_5:
	ld.param.u64 	%rd63, [_Z5evictIfLi1ELi2ELi2EEvPT_S1_PKiS3_i_param_2];
	cvta.to.global.u64 	%rd34, %rd63;
	mul.wide.s32 	%rd35, %r111, 4;
	add.s64 	%rd36, %rd34, %rd35;
	ld.global.nc.u32 	%r59, [%rd36+4];
	shr.u32 	%r60, %r59, 31;
	add.s32 	%r61, %r59, %r60;
	and.b32  	%r62, %r61, -2;
	sub.s32 	%r63, %r59, %r62;
	ld.global.nc.u32 	%r64, [%rd36];
	shr.u32 	%r65, %r64, 31;
	add.s32 	%r66, %r64, %r65;
	and.b32  	%r67, %r66, -2;
	sub.s32 	%r68, %r64, %r67;
	shl.b32 	%r69, %r63, 1;
	add.s32 	%r70, %r62, %r69;
	sub.s32 	%r71, %r70, %r63;
	shl.b32 	%r72, %r68, 1;
	add.s32 	%r73, %r67, %r72;
	sub.s32 	%r74, %r73, %r68;
	st.local.v2.u32 	[%rd3], {%r1, %r59};
	st.local.v2.u32 	[%rd3+8], {%r62, %r63};
	st.local.u32 	[%rd3+16], %r70;
	cvta.global.u64 	%rd38, %rd37;
	{ // callseq 311, 0
	.param .b64 param0;
	st.param.b64 	[param0], %rd38;
	.param .b64 param1;
	st.param.b64 	[param1], %rd9;
	.param .b32 retval0;
	call.uni (retval0), 
	vprintf, 
	(
	param0, 
	param1
	);
	ld.param.b32 	%r75, [retval0];
	} // callseq 311
	st.local.v2.u32 	[%rd3], {%r73, %r73};
	st.local.v2.u32 	[%rd3+8], {%r70, %r70};
	mov.b32 	%r77, 0;
	st.local.u32 	[%rd3+16], %r77;
	cvta.global.u64 	%rd41, %rd40;
	{ // callseq 312, 0
	.param .b64 param0;
	st.param.b64 	[param0], %rd41;
	.param .b64 param1;
	st.param.b64 	[param1], %rd9;
	.param .b32 retval0;
	call.uni (retval0), 
	vprintf, 
	(
	param0, 
	param1
	);
	ld.param.b32 	%r78, [retval0];
	} // callseq 312
	mul.wide.s32 	%rd42, %r70, 4;
	add.s64 	%rd43, %rd1, %rd42;
	ld.global.f32 	%f4, [%rd43];
	mul.wide.s32 	%rd44, %r73, 4;
	add.s64 	%rd45, %rd1, %rd44;
	st.global.f32 	[%rd45], %f4;
	st.local.v2.u32 	[%rd3], {%r73, %r73};
	st.local.v2.u32 	[%rd3+8], {%r70, %r70};
	mov.b32 	%r80, 1;
	st.local.u32 	[%rd3+16], %r80;
	{ // callseq 313, 0
	.param .b64 param0;
	st.param.b64 	[param0], %rd41;
	.param .b64 param1;
	st.param.b64 	[param1], %rd9;
	.param .b32 retval0;
	call.uni (retval0), 
	vprintf, 
	(
	param0, 
	param1
	);
	ld.param.b32 	%r81, [retval0];
	} // callseq 313
	ld.global.f32 	%f5, [%rd43+4];
	st.global.f32 	[%rd45+4], %f5;
	st.local.v2.u32 	[%rd3], {%r74, %r71};
	st.local.u32 	[%rd3+8], %r77;
	cvta.global.u64 	%rd47, %rd46;
	{ // callseq 314, 0
	.param .b64 param0;
	st.param.b64 	[param0], %rd47;
	.param .b64 param1;
	st.param.b64 	[param1], %rd9;
	.param .b32 retval0;
	call.uni (retval0), 
	vprintf, 
	(
	param0, 
	param1
	);
	ld.param.b32 	%r83, [retval0];
	} // callseq 314
	mul.wide.s32 	%rd48, %r71, 4;
	add.s64 	%rd49, %rd2, %rd48;
	ld.global.f32 	%f6, [%rd49];
	mul.wide.s32 	%rd50, %r74, 4;
	add.s64 	%rd51, %rd2, %rd50;
	st.global.f32 	[%rd51], %f6;
	add.s64 	%rd53, %rd36, %rd52;
	ld.global.nc.u32 	%r85, [%rd53+4];
	shr.u32 	%r86, %r85, 31;
	add.s32 	%r87, %r85, %r86;
	and.b32  	%r88, %r87, -2;
	sub.s32 	%r89, %r85, %r88;
	ld.global.nc.u32 	%r90, [%rd53];
	shr.u32 	%r91, %r90, 31;
	add.s32 	%r92, %r90, %r91;
	and.b32  	%r93, %r92, -2;
	sub.s32 	%r94, %r90, %r93;
	shl.b32 	%r95, %r89, 1;
	add.s32 	%r96, %r88, %r95;
	sub.s32 	%r97, %r96, %r89;
	shl.b32 	%r98, %r94, 1;
	add.s32 	%r99, %r93, %r98;
	sub.s32 	%r100, %r99, %r94;
	st.local.v2.u32 	[%rd3], {%r1, %r85};
	st.local.v2.u32 	[%rd3+8], {%r88, %r89};
	st.local.u32 	[%rd3+16], %r96;
	{ // callseq 315, 0
	.param .b64 param0;
	st.param.b64 	[param0], %rd38;
	.param .b64 param1;
	st.param.b64 	[param1], %rd9;
	.param .b32 retval0;
	call.uni (retval0), 
	vprintf, 
	(
	param0, 
	param1
	);
	ld.param.b32 	%r101, [retval0];
	} // callseq 315
	st.local.v2.u32 	[%rd3], {%r99, %r99};
	st.local.v2.u32 	[%rd3+8], {%r96, %r96};
	st.local.u32 	[%rd3+16], %r77;
	{ // callseq 316, 0
	.param .b64 param0;
	st.param.b64 	[param0], %rd41;
	.param .b64 param1;
	st.param.b64 	[param1], %rd9;
	.param .b32 retval0;
	call.uni (retval0), 
	vprintf, 
	(
	param0, 
	param1
	);
	ld.param.b32 	%r103, [retval0];
	} // callseq 316
	mul.wide.s32 	%rd54, %r96, 4;
	add.s64 	%rd55, %rd1, %rd54;
	ld.global.f32 	%f7, [%rd55];
	mul.wide.s32 	%rd56, %r99, 4;
	add.s64 	%rd57, %rd1, %rd56;
	st.global.f32 	[%rd57], %f7;
	st.local.v2.u32 	[%rd3], {%r99, %r99};
	st.local.v2.u32 	[%rd3+8], {%r96, %r96};
	st.local.u32 	[%rd3+16], %r80;
	{ // callseq 317, 0
	.param .b64 param0;
	st.param.b64 	[param0], %rd41;
	.param .b64 param1;
	st.param.b64 	[param1], %rd9;
	.param .b32 retval0;
	call.uni (retval0), 
	vprintf, 
	(
	param0, 
	param1
	);
	ld.param.b32 	%r105, [retval0];
	} // callseq 317
	ld.global.f32 	%f8, [%rd55+4];
	st.global.f32 	[%rd57+4], %f8;
	st.local.v2.u32 	[%rd3], {%r100, %r97};
	st.local.u32 	[%rd3+8], %r77;
	{ // callseq 318, 0
	.param .b64 param0;
	st.param.b64 	[param0], %rd47;
	.param .b64 param1;
	st.param.b64 	[param1], %rd9;
	.param .b32 retval0;
	call.uni (retval0), 
	vprintf, 
	(
	param0, 
	param1
	);
	ld.param.b32 	%r107, [retval0];
	} // callseq 318
	mul.wide.s32 	%rd58, %r97, 4;
	add.s64 	%rd59, %rd2, %rd58;
	ld.global.f32 	%f9, [%rd59];
	mul.wide.s32 	%rd60, %r100, 4;
	add.s64 	%rd61, %rd2, %rd60;
	st.global.f32 	[%rd61], %f9;
	add.s32 	%r111, %r111, %r109;
	setp.lt.s32 	%p5, %r111, %r4;
	@%p5 bra 	$L__BB20_5;
$L__BB20_6:
	ret;

}
	// .globl	_Z5evictIfLi2ELi2ELi2EEvPT_S1_PKiS3_i
.visible .entry _Z5evictIfLi2ELi2ELi2EEvPT_S1_PKiS3_i(
	.param .u64 .ptr .align 1 _Z5evictIfLi2ELi2ELi2EEvPT_S1_PKiS3_i_param_0,
	.param .u64 .ptr .align 1 _Z5evictIfLi2ELi2ELi2EEvPT_S1_PKiS3_i_param_1,
	.param .u64 .ptr .align 1 _Z5evictIfLi2ELi2ELi2EEvPT_S1_PKiS3_i_param_2,
	.param .u64 .ptr .align 1 _Z5evictIfLi2ELi2ELi2EEvPT_S1_PKiS3_i_param_3,
	.param .u32 _Z5evictIfLi2ELi2ELi2EEvPT_S1_PKiS3_i_param_4
)
{
	.local .align 8 .b8 	__local_depot21[24];
	.reg .b64 	%SP;
	.reg .b64 	%SPL;
	.reg .pred 	%p<6>;
	.reg .b32 	%r<132>;
	.reg .b32 	%f<13>;
	.reg .b64 	%rd<64>;

	mov.u64 	%SPL, __local_depot21;
	cvta.local.u64 	%SP, %SPL;
	ld.param.u64 	%rd5, [_Z5evictIfLi2ELi2ELi2EEvPT_S1_PKiS3_i_param_0];
	ld.param.u64 	%rd6, [_Z5evictIfLi2ELi2ELi2EEvPT_S1_PKiS3_i_param_1];
	ld.param.u64 	%rd7, [_Z5evictIfLi2ELi2ELi2EEvPT_S1_PKiS3_i_param_3];
	ld.param.u32 	%r10, [_Z5evictIfLi2ELi2ELi2EEvPT_S1_PKiS3_i_param_4];
	cvta.to.global.u64 	%rd1, %rd5;
	cvta.to.global.u64 	%rd2, %rd6;
	cvta.to.global.u64 	%rd8, %rd7;
	add.u64 	%rd9, %SP, 0;
	add.u64 	%rd3, %SPL, 0;
	mov.u32 	%r11, %ctaid.y;
	mov.u32 	%r12, %ntid.y;
	mov.u32 	%r13, %tid.y;
	mad.lo.s32 	%r1, %r11, %r12, %r13;
	st.local.u32 	[%rd3], %r1;
	mov.u64 	%rd10, $str;
	cvta.global.u64 	%rd11, %rd10;
	{ // callseq 319, 0
	.param .b64 param0;
	st.param.b64 	[param0], %rd11;
	.param .b64 param1;
	st.param.b64 	[param1], %rd9;
	.param .b32 retval0;
	call.uni (retval0), 
	vprintf, 
	(
	param0, 
	param1
	);
	ld.param.b32 	%r14, [retval0];
	} // callseq 319
	mul.wide.u32 	%rd12, %r1, 4;
	add.s64 	%rd13, %rd8, %rd12;
	ld.global.nc.u32 	%r16, [%rd13];
	mov.u32 	%r17, %ctaid.x;
	mov.u32 	%r18, %ntid.x;
	mov.u32 	%r19, %tid.x;
	mad.lo.s32 	%r20, %r17, %r18, %r19;
	mov.u32 	%r21, %nctaid.x;
	mul.lo.s32 	%r2, %r21, %r18;
	mul.lo.s32 	%r22, %r1, %r10;
	shl.b32 	%r23, %r22, 1;
	st.local.u32 	[%rd3], %r2;
	mov.u64 	%rd14, $str$1;
	cvta.global.u64 	%rd15, %rd14;
	{ // callseq 320, 0
	.param .b64 param0;
	st.param.b64 	[param0], %rd15;
	.param .b64 param1;
	st.param.b64 	[param1], %rd9;
	.param .b32 retval0;
	call.uni (retval0), 
	vprintf, 
	(
	param0, 
	param1
	);
	ld.param.b32 	%r24, [retval0];
	} // callseq 320
	add.s32 	%r131, %r20, %r23;
	add.s32 	%r4, %r16, %r23;
	setp.ge.s32 	%p1, %r20, %r16;
	@%p1 bra 	$L__BB21_6;
	add.s32 	%r5, %r131, %r2;
	max.s32 	%r26, %r5, %r4;
	setp.lt.s32 	%p2, %r5, %r4;
	selp.u32 	%r27, 1, 0, %p2;
	add.s32 	%r28, %r5, %r27;
	sub.s32 	%r29, %r26, %r28;
	max.u32 	%r30, %r2, 1;
	div.u32 	%r31, %r29, %r30;
	add.s32 	%r6, %r31, %r27;
	and.b32  	%r32, %r6, 1;
	setp.eq.b32 	%p3, %r32, 1;
	@%p3 bra 	$L__BB21_3;
	ld.param.u64 	%rd62, [_Z5evictIfLi2ELi2ELi2EEvPT_S1_PKiS3_i_param_2];
	cvta.to.global.u64 	%rd16, %rd62;
	mul.wide.s32 	%rd17, %r131, 4;
	add.s64 	%rd18, %rd16, %rd17;
	ld.global.nc.u32 	%r33, [%rd18+4];
	shr.u32 	%r34, %r33, 31;
	add.s32 	%r35, %r33, %r34;
	shl.b32 	%r36, %r35, 1;
	and.b32  	%r37, %r36, -4;
	and.b32  	%r38, %r35, -2;
	sub.s32 	%r39, %r33, %r38;
	ld.global.nc.u32 	%r40, [%rd18];
	shr.u32 	%r41, %r40, 31;
	add.s32 	%r42, %r40, %r41;
	shl.b32 	%r43, %r42, 1;
	and.b32  	%r44, %r43, -4;
	and.b32  	%r45, %r42, -2;
	sub.s32 	%r46, %r40, %r45;
	shl.b32 	%r47, %r39, 1;
	add.s32 	%r48, %r37, %r47;
	sub.s32 	%r49, %r48, %r39;
	shl.b32 	%r50, %r46, 1;
	add.s32 	%r51, %r44, %r50;
	sub.s32 	%r52, %r51, %r46;
	st.local.v2.u32 	[%rd3], {%r1, %r33};
	st.local.v2.u32 	[%rd3+8], {%r37, %r39};
	st.local.u32 	[%rd3+16], %r48;
	mov.u64 	%rd19, $str$2;
	cvta.global.u64 	%rd20, %rd19;
	{ // callseq 321, 0
	.param .b64 param0;
	st.param.b64 	[param0], %rd20;
	.param .b64 param1;
	st.param.b64 	[param1], %rd9;
	.param .b32 retval0;
	call.uni (retval0), 
	vprintf, 
	(
	param0, 
	param1
	);
	ld.param.b32 	%r53, [retval0];
	} // callseq 321
	st.local.v2.u32 	[%rd3], {%r51, %r51};
	st.local.v2.u32 	[%rd3+8], {%r48, %r48};
	mov.b32 	%r55, 0;
	st.local.u32 	[%rd3+16], %r55;
	mov.u64 	%rd22, $str$3;
	cvta.global.u64 	%rd23, %rd22;
	{ // callseq 322, 0
	.param .b64 param0;
	st.param.b64 	[param0], %rd23;
	.param .b64 param1;
	st.param.b64 	[param1], %rd9;
	.param .b32 retval0;
	call.uni (retval0), 
	vprintf, 
	(
	param0, 
	param1
	);
	ld.param.b32 	%r56, [retval0];
	} // callseq 322
	mul.wide.s32 	%rd24, %r48, 4;
	add.s64 	%rd25, %rd1, %rd24;
	ld.global.f32 	%f1, [%rd25];
	mul.wide.s32 	%rd26, %r51, 4;
	add.s64 	%rd27, %rd1, %rd26;
	st.global.f32 	[%rd27], %f1;
	st.local.v2.u32 	[%rd3], {%r51, %r51};
	st.local.v2.u32 	[%rd3+8], {%r48, %r48};
	mov.b32 	%r58, 1;
	st.local.u32 	[%rd3+16], %r58;
	{ // callseq 323, 0
	.param .b64 param0;
	st.param.b64 	[param0], %rd23;
	.param .b64 param1;
	st.param.b64 	[param1], %rd9;
	.param .b32 retval0;
	call.uni (retval0), 
	vprintf, 
	(
	param0, 
	param1
	);
	ld.param.b32 	%r59, [retval0];
	} // callseq 323
	ld.global.f32 	%f2, [%rd25+4];
	st.global.f32 	[%rd27+4], %f2;
	st.local.v2.u32 	[%rd3], {%r52, %r49};
	st.local.u32 	[%rd3+8], %r55;
	mov.u64 	%rd28, $str$4;
	cvta.global.u64 	%rd29, %rd28;
	{ // callseq 324, 0
	.param .b64 param0;
	st.param.b64 	[param0], %rd29;
	.param .b64 param1;
	st.param.b64 	[param1], %rd9;
	.param .b32 retval0;
	call.uni (retval0), 
	vprintf, 
	(
	param0, 
	param1
	);
	ld.param.b32 	%r61, [retval0];
	} // callseq 324
	mul.wide.s32 	%rd30, %r49, 4;
	add.s64 	%rd31, %rd2, %rd30;
	ld.global.f32 	%f3, [%rd31];
	mul.wide.s32 	%rd32, %r52, 4;
	add.s64 	%rd33, %rd2, %rd32;
	st.global.f32 	[%rd33], %f3;
	st.local.v2.u32 	[%rd3], {%r52, %r49};
	mov.b32 	%r63, 2;
	st.local.u32 	[%rd3+8], %r63;
	{ // callseq 325, 0
	.param .b64 param0;
	st.param.b64 	[param0], %rd29;
	.param .b64 param1;
	st.param.b64 	[param1], %rd9;
	.param .b32 retval0;
	call.uni (retval0), 
	vprintf, 
	(
	param0, 
	param1
	);
	ld.param.b32 	%r64, [retval0];
	} // callseq 325
	ld.global.f32 	%f4, [%rd31+8];
	st.global.f32 	[%rd33+8], %f4;
	mov.u32 	%r131, %r5;
$L__BB21_3:
	setp.eq.s32 	%p4, %r6, 0;
	@%p4 bra 	$L__BB21_6;
	mov.u64 	%rd37, $str$2;
	mov.u64 	%rd40, $str$3;
	mov.u64 	%rd46, $str$4;
	mul.wide.s32 	%rd52, %r2, 4;
	shl.b32 	%r129, %r2, 1;
$L__BB21_5:
	ld.param.u64 	%rd63, [_Z5evictIfLi2ELi2ELi2EEvPT_S1_PKiS3_i_param_2];
	cvta.to.global.u64 	%rd34, %rd63;
	mul.wide.s32 	%rd35, %r131, 4;
	add.s64 	%rd36, %rd34, %rd35;
	ld.global.nc.u32 	%r66, [%rd36+4];
	shr.u32 	%r67, %r66, 31;
	add.s32 	%r68, %r66, %r67;
	shl.b32 	%r69, %r68, 1;
	and.b32  	%r70, %r69, -4;
	and.b32  	%r71, %r68, -2;
	sub.s32 	%r72, %r66, %r71;
	ld.global.nc.u32 	%r73, [%rd36];
	shr.u32 	%r74, %r73, 31;
	add.s32 	%r75, %r73, %r74;
	shl.b32 	%r76, %r75, 1;
	and.b32  	%r77, %r76, -4;
	and.b32  	%r78, %r75, -2;
	sub.s32 	%r79, %r73, %r78;
	shl.b32 	%r80, %r72, 1;
	add.s32 	%r81, %r70, %r80;
	sub.s32 	%r82, %r81, %r72;
	shl.b32 	%r83, %r79, 1;
	add.s32 	%r84, %r77, %r83;
	sub.s32 	%r85, %r84, %r79;
	st.local.v2.u32 	[%rd3], {%r1, %r66};
	st.local.v2.u32 	[%rd3+8], {%r70, %r72};
	st.local.u32 	[%rd3+16], %r81;
	cvta.global.u64 	%rd38, %rd37;
	{ // callseq 326, 0
	.param .b64 param0;
	st.param.b64 	[param0], %rd38;
	.param .b64 param1;
	st.param.b64 	[param1], %rd9;
	.param .b32 retval0;
	call.uni (retval0), 
	vprintf, 
	(
	param0, 
	param1
	);
	ld.param.b32 	%r86, [retval0];
	} // callseq 326
	st.local.v2.u32 	[%rd3], {%r84, %r84};
	st.local.v2.u32 	[%rd3+8], {%r81, %r81};
	mov.b32 	%r88, 0;
	st.local.u32 	[%rd3+16], %r88;
	cvta.global.u64 	%rd41, %rd40;
	{ // callseq 327, 0
	.param .b64 param0;
	st.param.b64 	[param0], %rd41;
	.param .b64 param1;
	st.param.b64 	[param1], %rd9;
	.param .b32 retval0;
	call.uni (retval0), 
	vprintf, 
	(
	param0, 
	param1
	);
	ld.param.b32 	%r89, [retval0];
	} // callseq 327
	mul.wide.s32 	%rd42, %r81, 4;
	add.s64 	%rd43, %rd1, %rd42;
	ld.global.f32 	%f5, [%rd43];
	mul.wide.s32 	%rd44, %r84, 4;
	add.s64 	%rd45, %rd1, %rd44;
	st.global.f32 	[%rd45], %f5;
	st.local.v2.u32 	[%rd3], {%r84, %r84};
	st.local.v2.u32 	[%rd3+8], {%r81, %r81};
	mov.b32 	%r91, 1;
	st.local.u32 	[%rd3+16], %r91;
	{ // callseq 328, 0
	.param .b64 param0;
	st.param.b64 	[param0], %rd41;
	.param .b64 param1;
	st.param.b64 	[param1], %rd9;
	.param .b32 retval0;
	call.uni (retval0), 
	vprintf, 
	(
	param0, 
	param1
	);
	ld.param.b32 	%r92, [retval0];
	} // callseq 328
	ld.global.f32 	%f6, [%rd43+4];
	st.global.f32 	[%rd45+4], %f6;
	st.local.v2.u32 	[%rd3], {%r85, %r82};
	st.local.u32 	[%rd3+8], %r88;
	cvta.global.u64 	%rd47, %rd46;
	{ // callseq 329, 0
	.param .b64 param0;
	st.param.b64 	[param0], %rd47;
	.param .b64 param1;
	st.param.b64 	[param1], %rd9;
	.param .b32 retval0;
	call.uni (retval0), 
	vprintf, 
	(
	param0, 
	param1
	);
	ld.param.b32 	%r94, [retval0];
	} // callseq 329
	mul.wide.s32 	%rd48, %r82, 4;
	add.s64 	%rd49, %rd2, %rd48;
	ld.global.f32 	%f7, [%rd49];
	mul.wide.s32 	%rd50, %r85, 4;
	add.s64 	%rd51, %rd2, %rd50;
	st.global.f32 	[%rd51], %f7;
	st.local.v2.u32 	[%rd3], {%r85, %r82};
	mov.b32 	%r96, 2;
	st.local.u32 	[%rd3+8], %r96;
	{ // callseq 330, 0
	.param .b64 param0;
	st.param.b64 	[param0], %rd47;
	.param .b64 param1;
	st.param.b64 	[param1], %rd9;
	.param .b32 retval0;
	call.uni (retval0), 
	vprintf, 
	(
	param0, 
	param1
	);
	ld.param.b32 	%r97, [retval0];
	} // callseq 330
	ld.global.f32 	%f8, [%rd49+8];
	st.global.f32 	[%rd51+8], %f8;
	add.s64 	%rd53, %rd36, %rd52;
	ld.global.nc.u32 	%r99, [%rd53+4];
	shr.u32 	%r100, %r99, 31;
	add.s32 	%r101, %r99, %r100;
	shl.b32 	%r102, %r101, 1;
	and.b32  	%r103, %r102, -4;
	and.b32  	%r104, %r101, -2;
	sub.s32 	%r105, %r99, %r104;
	ld.global.nc.u32 	%r106, [%rd53];
	shr.u32 	%r107, %r106, 31;
	add.s32 	%r108, %r106, %r107;
	shl.b32 	%r109, %r108, 1;
	and.b32  	%r110, %r109, -4;
	and.b32  	%r111, %r108, -2;
	sub.s32 	%r112, %r106, %r111;
	shl.b32 	%r113, %r105, 1;
	add.s32 	%r114, %r103, %r113;
	sub.s32 	%r115, %r114, %r105;
	shl.b32 	%r116, %r112, 1;
	add.s32 	%r117, %r110, %r116;
	sub.s32 	%r118, %r117, %r112;
	st.local.v2.u32 	[%rd3], {%r1, %r99};
	st.local.v2.u32 	[%rd3+8], {%r103, %r105};
	st.local.u32 	[%rd3+16], %r114;
	{ // callseq 331, 0
	.param .b64 param0;
	st.param.b64 	[param0], %rd38;
	.param .b64 param1;
	st.param.b64 	[param1], %rd9;
	.param .b32 retval0;
	call.uni (retval0), 
	vprintf, 
	(
	param0, 
	param1
	);
	ld.param.b32 	%r119, [retval0];
	} // callseq 331
	st.local.v2.u32 	[%rd3], {%r117, %r117};
	st.local.v2.u32 	[%rd3+8], {%r114, %r114};
	st.local.u32 	[%rd3+16], %r88;
	{ // callseq 332, 0
	.param .b64 param0;
	st.param.b64 	[param0], %rd41;
	.param .b64 param1;
	st.param.b64 	[param1], %rd9;
	.param .b32 retval0;
	call.uni (retval0), 
	vprintf, 
	(
	param0, 
	param1
	);
	ld.param.b32 	%r121, [retval0];
	} // callseq 332
	mul.wide.s32 	%rd54, %r114, 4;
	add.s64 	%rd55, %rd1, %rd54;
	ld.global.f32 	%f9, [%rd55];
	mul.wide.s32 	%rd56, %r117, 4;
	add.s64 	%rd57, %rd1, %rd56;
	st.global.f32 	[%rd57], %f9;
	st.local.v2.u32 	[%rd3], {%r117, %r117};
	st.local.v2.u32 	[%rd3+8], {%r114, %r114};
	st.local.u32 	[%rd3+16], %r91;
	{ // callseq 333, 0
	.param .b64 param0;
	st.param.b64 	[param0], %rd41;
	.param .b64 param1;
	st.param.b64 	[param1], %rd9;
	.param .b32 retval0;
	call.uni (retval0), 
	vprintf, 
	(
	param0, 
	param1
	);
	ld.param.b32 	%r123, [retval0];
	} // callseq 333
	ld.global.f32 	%f10, [%rd55+4];
	st.global.f32 	[%rd57+4], %f10;
	st.local.v2.u32 	[%rd3], {%r118, %r115};
	st.local.u32 	[%rd3+8], %r88;
	{ // callseq 334, 0
	.param .b64 param0;
	st.param.b64 	[param0], %rd47;
	.param .b64 param1;
	st.param.b64 	[param1], %rd9;
	.param .b32 retval0;
	call.uni (retval0), 
	vprintf, 
	(
	param0, 
	param1
	);
	ld.param.b32 	%r125, [retval0];
	} // callseq 334
	mul.wide.s32 	%rd58, %r115, 4;
	add.s64 	%rd59, %rd2, %rd58;
	ld.global.f32 	%f11, [%rd59];
	mul.wide.s32 	%rd60, %r118, 4;
	add.s64 	%rd61, %rd2, %rd60;
	st.global.f32 	[%rd61], %f11;
	st.local.v2.u32 	[%rd3], {%r118, %r115};
	st.local.u32 	[%rd3+8], %r96;
	{ // callseq 335, 0
	.param .b64 param0;
	st.param.b64 	[param0], %rd47;
	.param .b64 param1;
	st.param.b64 	[param1], %rd9;
	.param .b32 retval0;
	call.uni (retval0), 
	vprintf, 
	(
	param0, 
	param1
	);
	ld.param.b32 	%r127, [retval0];
	} // callseq 335
	ld.global.f32 	%f12, [%rd59+8];
	st.global.f32 	[%rd61+8], %f12;
	add.s32 	%r131, %r131, %r129;
	setp.lt.s32 	%p5, %r131, %r4;
	@%p5 bra 	$L__BB21_5;
$L__BB21_6:
	ret;

}
	// .globl	_Z5evictIfLi4ELi2ELi2EEvPT_S1_PKiS3_i
.visible .entry _Z5evictIfLi4ELi2ELi2EEvPT_S1_PKiS3_i(
	.param .u64 .ptr .align 1 _Z5evictIfLi4ELi2ELi2EEvPT_S1_PKiS3_i_param_0,
	.param .u64 .ptr .align 1 _Z5evictIfLi4ELi2ELi2EEvPT_S1_PKiS3_i_param_1,
	.param .u64 .ptr .align 1 _Z5evictIfLi4ELi2ELi2EEvPT_S1_PKiS3_i_param_2,
	.param .u64 .ptr .align 1 _Z5evictIfLi4ELi2ELi2EEvPT_S1_PKiS3_i_param_3,
	.param .u32 _Z5evictIfLi4ELi2ELi2EEvPT_S1_PKiS3_i_param_4
)
{
	.local .align 8 .b8 	__local_depot22[24];
	.reg .b64 	%SP;
	.reg .b64 	%SPL;
	.reg .pred 	%p<3>;
	.reg .b32 	%r<69>;
	.reg .b32 	%f<9>;
	.reg .b64 	%rd<34>;

	mov.u64 	%SPL, __local_depot22;
	cvta.local.u64 	%SP, %SPL;
	ld.param.u64 	%rd5, [_Z5evictIfLi4ELi2ELi2EEvPT_S1_PKiS3_i_param_0];
	ld.param.u64 	%rd6, [_Z5evictIfLi4ELi2ELi2EEvPT_S1_PKiS3_i_param_1];
	ld.param.u64 	%rd7, [_Z5evictIfLi4ELi2ELi2EEvPT_S1_PKiS3_i_param_2];
	ld.param.u64 	%rd8, [_Z5evictIfLi4ELi2ELi2EEvPT_S1_PKiS3_i_param_3];
	ld.param.u32 	%r7, [_Z5evictIfLi4ELi2ELi2EEvPT_S1_PKiS3_i_param_4];
	cvta.to.global.u64 	%rd9, %rd8;
	add.u64 	%rd10, %SP, 0;
	add.u64 	%rd1, %SPL, 0;
	mov.u32 	%r8, %ctaid.y;
	mov.u32 	%r9, %ntid.y;
	mov.u32 	%r10, %tid.y;
	mad.lo.s32 	%r1, %r8, %r9, %r10;
	st.local.u32 	[%rd1], %r1;
	mov.u64 	%rd11, $str;
	cvta.global.u64 	%rd12, %rd11;
	{ // callseq 336, 0
	.param .b64 param0;
	st.param.b64 	[param0], %rd12;
	.param .b64 param1;
	st.param.b64 	[param1], %rd10;
	.param .b32 retval0;
	call.uni (retval0), 
	vprintf, 
	(
	param0, 
	param1
	);
	ld.param.b32 	%r11, [retval0];
	} // callseq 336
	mul.wide.u32 	%rd13, %r1, 4;
	add.s64 	%rd14, %rd9, %rd13;
	ld.global.nc.u32 	%r13, [%rd14];
	mov.u32 	%r14, %ctaid.x;
	mov.u32 	%r15, %ntid.x;
	mov.u32 	%r16, %tid.x;
	mad.lo.s32 	%r17, %r14, %r15, %r16;
	mov.u32 	%r18, %nctaid.x;
	mul.lo.s32 	%r2, %r18, %r15;
	mul.lo.s32 	%r19, %r1, %r7;
	shl.b32 	%r20, %r19, 1;
	st.local.u32 	[%rd1], %r2;
	mov.u64 	%rd15, $str$1;
	cvta.global.u64 	%rd16, %rd15;
	{ // callseq 337, 0
	.param .b64 param0;
	st.param.b64 	[param0], %rd16;
	.param .b64 param1;
	st.param.b64 	[param1], %rd10;
	.param .b32 retval0;
	call.uni (retval0), 
	vprintf, 
	(
	param0, 
	param1
	);
	ld.param.b32 	%r21, [retval0];
	} // callseq 337
	add.s32 	%r68, %r17, %r20;
	add.s32 	%r4, %r13, %r20;
	setp.ge.s32 	%p1, %r17, %r13;
	@%p1 bra 	$L__BB22_3;
	cvta.to.global.u64 	%rd2, %rd5;
	cvta.to.global.u64 	%rd3, %rd6;
	cvta.to.global.u64 	%rd4, %rd7;
	mov.u64 	%rd19, $str$2;
$L__BB22_2:
	mul.wide.s32 	%rd17, %r68, 4;
	add.s64 	%rd18, %rd4, %rd17;
	ld.global.nc.u32 	%r23, [%rd18+4];
	shr.u32 	%r24, %r23, 31;
	add.s32 	%r25, %r23, %r24;
	shl.b32 	%r26, %r25, 2;
	and.b32  	%r27, %r26, -8;
	and.b32  	%r28, %r25, -2;
	sub.s32 	%r29, %r23, %r28;
	ld.global.nc.u32 	%r30, [%rd18];
	shr.u32 	%r31, %r30, 31;
	add.s32 	%r32, %r30, %r31;
	shl.b32 	%r33, %r32, 2;
	and.b32  	%r34, %r33, -8;
	and.b32  	%r35, %r32, -2;
	sub.s32 	%r36, %r30, %r35;
	shl.b32 	%r37, %r29, 1;
	add.s32 	%r38, %r27, %r37;
	sub.s32 	%r39, %r38, %r29;
	shl.b32 	%r40, %r36, 1;
	add.s32 	%r41, %r34, %r40;
	sub.s32 	%r42, %r41, %r36;
	st.local.v2.u32 	[%rd1], {%r1, %r23};
	st.local.v2.u32 	[%rd1+8], {%r27, %r29};
	st.local.u32 	[%rd1+16], %r38;
	cvta.global.u64 	%rd20, %rd19;
	add.u64 	%rd21, %SP, 0;
	{ // callseq 338, 0
	.param .b64 param0;
	st.param.b64 	[param0], %rd20;
	.param .b64 param1;
	st.param.b64 	[param1], %rd21;
	.param .b32 retval0;
	call.uni (retval0), 
	vprintf, 
	(
	param0, 
	param1
	);
	ld.param.b32 	%r43, [retval0];
	} // callseq 338
	st.local.v2.u32 	[%rd1], {%r41, %r41};
	st.local.v2.u32 	[%rd1+8], {%r38, %r38};
	mov.b32 	%r45, 0;
	st.local.u32 	[%rd1+16], %r45;
	mov.u64 	%rd22, $str$3;
	cvta.global.u64 	%rd23, %rd22;
	{ // callseq 339, 0
	.param .b64 param0;
	st.param.b64 	[param0], %rd23;
	.param .b64 param1;
	st.param.b64 	[param1], %rd21;
	.param .b32 retval0;
	call.uni (retval0), 
	vprintf, 
	(
	param0, 
	param1
	);
	ld.param.b32 	%r46, [retval0];
	} // callseq 339
	mul.wide.s32 	%rd24, %r38, 4;
	add.s64 	%rd25, %rd2, %rd24;
	ld.global.f32 	%f1, [%rd25];
	mul.wide.s32 	%rd26, %r41, 4;
	add.s64 	%rd27, %rd2, %rd26;
	st.global.f32 	[%rd27], %f1;
	st.local.v2.u32 	[%rd1], {%r41, %r41};
	st.local.v2.u32 	[%rd1+8], {%r38, %r38};
	mov.b32 	%r48, 1;
	st.local.u32 	[%rd1+16], %r48;
	{ // callseq 340, 0
	.param .b64 param0;
	st.param.b64 	[param0], %rd23;
	.param .b64 param1;
	st.param.b64 	[param1], %rd21;
	.param .b32 retval0;
	call.uni (retval0), 
	vprintf, 
	(
	param0, 
	param1
	);
	ld.param.b32 	%r49, [retval0];
	} // callseq 340
	ld.global.f32 	%f2, [%rd25+4];
	st.global.f32 	[%rd27+4], %f2;
	add.s32 	%r51, %r38, 4;
	add.s32 	%r52, %r41, 4;
	st.local.v2.u32 	[%rd1], {%r41, %r52};
	st.local.v2.u32 	[%rd1+8], {%r38, %r51};
	st.local.u32 	[%rd1+16], %r45;
	{ // callseq 341, 0
	.param .b64 param0;
	st.param.b64 	[param0], %rd23;
	.param .b64 param1;
	st.param.b64 	[param1], %rd21;
	.param .b32 retval0;
	call.uni (retval0), 
	vprintf, 
	(
	param0, 
	param1
	);
	ld.param.b32 	%r53, [retval0];
	} // callseq 341
	ld.global.f32 	%f3, [%rd25+16];
	st.global.f32 	[%rd27+16], %f3;
	st.local.v2.u32 	[%rd1], {%r41, %r52};
	st.local.v2.u32 	[%rd1+8], {%r38, %r51};
	st.local.u32 	[%rd1+16], %r48;
	{ // callseq 342, 0
	.param .b64 param0;
	st.param.b64 	[param0], %rd23;
	.param .b64 param1;
	st.param.b64 	[param1], %rd21;
	.param .b32 retval0;
	call.uni (retval0), 
	vprintf, 
	(
	param0, 
	param1
	);
	ld.param.b32 	%r55, [retval0];
	} // callseq 342
	ld.global.f32 	%f4, [%rd25+20];
	st.global.f32 	[%rd27+20], %f4;
	st.local.v2.u32 	[%rd1], {%r42, %r39};
	st.local.u32 	[%rd1+8], %r45;
	mov.u64 	%rd28, $str$4;
	cvta.global.u64 	%rd29, %rd28;
	{ // callseq 343, 0
	.param .b64 param0;
	st.param.b64 	[param0], %rd29;
	.param .b64 param1;
	st.param.b64 	[param1], %rd21;
	.param .b32 retval0;
	call.uni (retval0), 
	vprintf, 
	(
	param0, 
	param1
	);
	ld.param.b32 	%r57, [retval0];
	} // callseq 343
	mul.wide.s32 	%rd30, %r39, 4;
	add.s64 	%rd31, %rd3, %rd30;
	ld.global.f32 	%f5, [%rd31];
	mul.wide.s32 	%rd32, %r42, 4;
	add.s64 	%rd33, %rd3, %rd32;
	st.global.f32 	[%rd33], %f5;
	st.local.v2.u32 	[%rd1], {%r42, %r39};
	mov.b32 	%r59, 2;
	st.local.u32 	[%rd1+8], %r59;
	{ // callseq 344, 0
	.param .b64 param0;
	st.param.b64 	[param0], %rd29;
	.param .b64 param1;
	st.param.b64 	[param1], %rd21;
	.param .b32 retval0;
	call.uni (retval0), 
	vprintf, 
	(
	param0, 
	param1
	);
	ld.param.b32 	%r60, [retval0];
	} // callseq 344
	ld.global.f32 	%f6, [%rd31+8];
	st.global.f32 	[%rd33+8], %f6;
	st.local.v2.u32 	[%rd1], {%r42, %r39};
	mov.b32 	%r62, 4;
	st.local.u32 	[%rd1+8], %r62;
	{ // callseq 345, 0
	.param .b64 param0;
	st.param.b64 	[param0], %rd29;
	.param .b64 param1;
	st.param.b64 	[param1], %rd21;
	.param .b32 retval0;
	call.uni (retval0), 
	vprintf, 
	(
	param0, 
	param1
	);
	ld.param.b32 	%r63, [retval0];
	} // callseq 345
	ld.global.f32 	%f7, [%rd31+16];
	st.global.f32 	[%rd33+16], %f7;
	st.local.v2.u32 	[%rd1], {%r42, %r39};
	mov.b32 	%r65, 6;
	st.local.u32 	[%rd1+8], %r65;
	{ // callseq 346, 0
	.param .b64 param0;
	st.param.b64 	[param0], %rd29;
	.param .b64 param1;
	st.param.b64 	[param1], %rd21;
	.param .b32 retval0;
	call.uni (retval0), 
	vprintf, 
	(
	param0, 
	param1
	);
	ld.param.b32 	%r66, [retval0];
	} // callseq 346
	ld.global.f32 	%f8, [%rd31+24];
	st.global.f32 	[%rd33+24], %f8;
	add.s32 	%r68, %r68, %r2;
	setp.lt.s32 	%p2, %r68, %r4;
	@%p2 bra 	$L__BB22_2;
$L__BB22_3:
	ret;

}
	// .globl	_Z5evictIfLi8ELi2ELi2EEvPT_S1_PKiS3_i
.visible .entry _Z5evictIfLi8ELi2ELi2EEvPT_S1_PKiS3_i(
	.param .u64 .ptr .align 1 _Z5evictIfLi8ELi2ELi2EEvPT_S1_PKiS3_i_param_0,
	.param .u64 .ptr .align 1 _Z5evictIfLi8ELi2ELi2EEvPT_S1_PKiS3_i_param_1,
	.param .u64 .ptr .align 1 _Z5evictIfLi8ELi2ELi2EEvPT_S1_PKiS3_i_param_2,
	.param .u64 .ptr .align 1 _Z5evictIfLi8ELi2ELi2EEvPT_S1_PKiS3_i_param_3,
	.param .u32 _Z5evictIfLi8ELi2ELi2EEvPT_S1_PKiS3_i_param_4
)
{
	.local .align 8 .b8 	__local_depot23[24];
	.reg .b64 	%SP;
	.reg .b64 	%SPL;
	.reg .pred 	%p<3>;
	.reg .b32 	%r<93>;
	.reg .b32 	%f<17>;
	.reg .b64 	%rd<38>;

	mov.u64 	%SPL, __local_depot23;
	cvta.local.u64 	%SP, %SPL;
	ld.param.u64 	%rd4, [_Z5evictIfLi8ELi2ELi2EEvPT_S1_PKiS3_i_param_3];
	ld.param.u32 	%r7, [_Z5evictIfLi8ELi2ELi2EEvPT_S1_PKiS3_i_param_4];
	cvta.to.global.u64 	%rd5, %rd4;
	add.u64 	%rd6, %SP, 0;
	add.u64 	%rd7, %SPL, 0;
	mov.u32 	%r8, %ctaid.y;
	mov.u32 	%r9, %ntid.y;
	mov.u32 	%r10, %tid.y;
	mad.lo.s32 	%r1, %r8, %r9, %r10;
	st.local.u32 	[%rd7], %r1;
	mov.u64 	%rd8, $str;
	cvta.global.u64 	%rd9, %rd8;
	{ // callseq 347, 0
	.param .b64 param0;
	st.param.b64 	[param0], %rd9;
	.param .b64 param1;
	st.param.b64 	[param1], %rd6;
	.param .b32 retval0;
	call.uni (retval0), 
	vprintf, 
	(
	param0, 
	param1
	);
	ld.param.b32 	%r11, [retval0];
	} // callseq 347
	mul.wide.u32 	%rd10, %r1, 4;
	add.s64 	%rd11, %rd5, %rd10;
	ld.global.nc.u32 	%r13, [%rd11];
	mov.u32 	%r14, %ctaid.x;
	mov.u32 	%r15, %ntid.x;
	mov.u32 	%r16, %tid.x;
	mad.lo.s32 	%r17, %r14, %r15, %r16;
	mov.u32 	%r18, %nctaid.x;
	mul.lo.s32 	%r2, %r18, %r15;
	mul.lo.s32 	%r19, %r1, %r7;
	shl.b32 	%r20, %r19, 1;
	st.local.u32 	[%rd7], %r2;
	mov.u64 	%rd12, $str$1;
	cvta.global.u64 	%rd13, %rd12;
	{ // callseq 348, 0
	.param .b64 param0;
	st.param.b64 	[param0], %rd13;
	.param .b64 param1;
	st.param.b64 	[param1], %rd6;
	.param .b32 retval0;
	call.uni (retval0), 
	vprintf, 
	(
	param0, 
	param1
	);
	ld.param.b32 	%r21, [retval0];
	} // callseq 348
	add.s32 	%r92, %r17, %r20;
	add.s32 	%r4, %r13, %r20;
	setp.ge.s32 	%p1, %r17, %r13;
	@%p1 bra 	$L__BB23_3;
	mov.u64 	%rd19, $str$2;
	mov.u64 	%rd21, $str$3;
	mov.u64 	%rd28, $str$4;
$L__BB23_2:
	ld.param.u64 	%rd37, [_Z5evictIfLi8ELi2ELi2EEvPT_S1_PKiS3_i_param_2];
	ld.param.u64 	%rd36, [_Z5evictIfLi8ELi2ELi2EEvPT_S1_PKiS3_i_param_1];
	ld.param.u64 	%rd35, [_Z5evictIfLi8ELi2ELi2EEvPT_S1_PKiS3_i_param_0];
	cvta.to.global.u64 	%rd14, %rd37;
	mul.wide.s32 	%rd15, %r92, 4;
	add.s64 	%rd16, %rd14, %rd15;
	ld.global.nc.u32 	%r23, [%rd16+4];
	shr.u32 	%r24, %r23, 31;
	add.s32 	%r25, %r23, %r24;
	shl.b32 	%r26, %r25, 3;
	and.b32  	%r27, %r26, -16;
	and.b32  	%r28, %r25, -2;
	sub.s32 	%r29, %r23, %r28;
	ld.global.nc.u32 	%r30, [%rd16];
	shr.u32 	%r31, %r30, 31;
	add.s32 	%r32, %r30, %r31;
	shl.b32 	%r33, %r32, 3;
	and.b32  	%r34, %r33, -16;
	and.b32  	%r35, %r32, -2;
	sub.s32 	%r36, %r30, %r35;
	shl.b32 	%r37, %r29, 1;
	add.s32 	%r38, %r27, %r37;
	sub.s32 	%r39, %r38, %r29;
	shl.b32 	%r40, %r36, 1;
	add.s32 	%r41, %r34, %r40;
	sub.s32 	%r42, %r41, %r36;
	cvta.to.local.u64 	%rd18, %rd6;
	st.local.v2.u32 	[%rd18], {%r1, %r23};
	st.local.v2.u32 	[%rd18+8], {%r27, %r29};
	st.local.u32 	[%rd18+16], %r38;
	cvta.global.u64 	%rd20, %rd19;
	{ // callseq 349, 0
	.param .b64 param0;
	st.param.b64 	[param0], %rd20;
	.param .b64 param1;
	st.param.b64 	[param1], %rd6;
	.param .b32 retval0;
	call.uni (retval0), 
	vprintf, 
	(
	param0, 
	param1
	);
	ld.param.b32 	%r43, [retval0];
	} // callseq 349
	st.local.v2.u32 	[%rd18], {%r41, %r41};
	st.local.v2.u32 	[%rd18+8], {%r38, %r38};
	mov.b32 	%r45, 0;
	st.local.u32 	[%rd18+16], %r45;
	cvta.global.u64 	%rd22, %rd21;
	{ // callseq 350, 0
	.param .b64 param0;
	st.param.b64 	[param0], %rd22;
	.param .b64 param1;
	st.param.b64 	[param1], %rd6;
	.param .b32 retval0;
	call.uni (retval0), 
	vprintf, 
	(
	param0, 
	param1
	);
	ld.param.b32 	%r46, [retval0];
	} // callseq 350
	cvta.to.global.u64 	%rd23, %rd35;
	mul.wide.s32 	%rd24, %r38, 4;
	add.s64 	%rd25, %rd23, %rd24;
	ld.global.f32 	%f1, [%rd25];
	mul.wide.s32 	%rd26, %r41, 4;
	add.s64 	%rd27, %rd23, %rd26;
	st.global.f32 	[%rd27], %f1;
	st.local.v2.u32 	[%rd18], {%r41, %r41};
	st.local.v2.u32 	[%rd18+8], {%r38, %r38};
	mov.b32 	%r48, 1;
	st.local.u32 	[%rd18+16], %r48;
	{ // callseq 351, 0
	.param .b64 param0;
	st.param.b64 	[param0], %rd22;
	.param .b64 param1;
	st.param.b64 	[param1], %rd6;
	.param .b32 retval0;
	call.uni (retval0), 
	vprintf, 
	(
	param0, 
	param1
	);
	ld.param.b32 	%r49, [retval0];
	} // callseq 351
	ld.global.f32 	%f2, [%rd25+4];
	st.global.f32 	[%rd27+4], %f2;
	add.s32 	%r51, %r38, 4;
	add.s32 	%r52, %r41, 4;
	st.local.v2.u32 	[%rd18], {%r41, %r52};
	st.local.v2.u32 	[%rd18+8], {%r38, %r51};
	st.local.u32 	[%rd18+16], %r45;
	{ // callseq 352, 0
	.param .b64 param0;
	st.param.b64 	[param0], %rd22;
	.param .b64 param1;
	st.param.b64 	[param1], %rd6;
	.param .b32 retval0;
	call.uni (retval0), 
	vprintf, 
	(
	param0, 
	param1
	);
	ld.param.b32 	%r53, [retval0];
	} // callseq 352
	ld.global.f32 	%f3, [%rd25+16];
	st.global.f32 	[%rd27+16], %f3;
	st.local.v2.u32 	[%rd18], {%r41, %r52};
	st.local.v2.u32 	[%rd18+8], {%r38, %r51};
	st.local.u32 	[%rd18+16], %r48;
	{ // callseq 353, 0
	.param .b64 param0;
	st.param.b64 	[param0], %rd22;
	.param .b64 param1;
	st.param.b64 	[param1], %rd6;
	.param .b32 retval0;
	call.uni (retval0), 
	vprintf, 
	(
	param0, 
	param1
	);
	ld.param.b32 	%r55, [retval0];
	} // callseq 353
	ld.global.f32 	%f4, [%rd25+20];
	st.global.f32 	[%rd27+20], %f4;
	add.s32 	%r57, %r38, 8;
	add.s32 	%r58, %r41, 8;
	st.local.v2.u32 	[%rd18], {%r41, %r58};
	st.local.v2.u32 	[%rd18+8], {%r38, %r57};
	st.local.u32 	[%rd18+16], %r45;
	{ // callseq 354, 0
	.param .b64 param0;
	st.param.b64 	[param0], %rd22;
	.param .b64 param1;
	st.param.b64 	[param1], %rd6;
	.param .b32 retval0;
	call.uni (retval0), 
	vprintf, 
	(
	param0, 
	param1
	);
	ld.param.b32 	%r59, [retval0];
	} // callseq 354
	ld.global.f32 	%f5, [%rd25+32];
	st.global.f32 	[%rd27+32], %f5;
	st.local.v2.u32 	[%rd18], {%r41, %r58};
	st.local.v2.u32 	[%rd18+8], {%r38, %r57};
	st.local.u32 	[%rd18+16], %r48;
	{ // callseq 355, 0
	.param .b64 param0;
	st.param.b64 	[param0], %rd22;
	.param .b64 param1;
	st.param.b64 	[param1], %rd6;
	.param .b32 retval0;
	call.uni (retval0), 
	vprintf, 
	(
	param0, 
	param1
	);
	ld.param.b32 	%r61, [retval0];
	} // callseq 355
	ld.global.f32 	%f6, [%rd25+36];
	st.global.f32 	[%rd27+36], %f6;
	add.s32 	%r63, %r38, 12;
	add.s32 	%r64, %r41, 12;
	st.local.v2.u32 	[%rd18], {%r41, %r64};
	st.local.v2.u32 	[%rd18+8], {%r38, %r63};
	st.local.u32 	[%rd18+16], %r45;
	{ // callseq 356, 0
	.param .b64 param0;
	st.param.b64 	[param0], %rd22;
	.param .b64 param1;
	st.param.b64 	[param1], %rd6;
	.param .b32 retval0;
	call.uni (retval0), 
	vprintf, 
	(
	param0, 
	param1
	);
	ld.param.b32 	%r65, [retval0];
	} // callseq 356
	ld.global.f32 	%f7, [%rd25+48];
	st.global.f32 	[%rd27+48], %f7;
	st.local.v2.u32 	[%rd18], {%r41, %r64};
	st.local.v2.u32 	[%rd18+8], {%r38, %r63};
	st.local.u32 	[%rd18+16], %r48;
	{ // callseq 357, 0
	.param .b64 param0;
	st.param.b64 	[param0], %rd22;
	.param .b64 param1;
	st.param.b64 	[param1], %rd6;
	.param .b32 retval0;
	call.uni (retval0), 
	vprintf, 
	(
	param0, 
	param1
	);
	ld.param.b32 	%r67, [retval0];
	} // callseq 357
	ld.global.f32 	%f8, [%rd25+52];
	st.global.f32 	[%rd27+52], %f8;
	st.local.v2.u32 	[%rd18], {%r42, %r39};
	st.local.u32 	[%rd18+8], %r45;
	cvta.global.u64 	%rd29, %rd28;
	{ // callseq 358, 0
	.param .b64 param0;
	st.param.b64 	[param0], %rd29;
	.param .b64 param1;
	st.param.b64 	[param1], %rd6;
	.param .b32 retval0;
	call.uni (retval0), 
	vprintf, 
	(
	param0, 
	param1
	);
	ld.param.b32 	%r69, [retval0];
	} // callseq 358
	cvta.to.global.u64 	%rd30, %rd36;
	mul.wide.s32 	%rd31, %r39, 4;
	add.s64 	%rd32, %rd30, %rd31;
	ld.global.f32 	%f9, [%rd32];
	mul.wide.s32 	%rd33, %r42, 4;
	add.s64 	%rd34, %rd30, %rd33;
	st.global.f32 	[%rd34], %f9;
	st.local.v2.u32 	[%rd18], {%r42, %r39};
	mov.b32 	%r71, 2;
	st.local.u32 	[%rd18+8], %r71;
	{ // callseq 359, 0
	.param .b64 param0;
	st.param.b64 	[param0], %rd29;
	.param .b64 param1;
	st.param.b64 	[param1], %rd6;
	.param .b32 retval0;
	call.uni (retval0), 
	vprintf, 
	(
	param0, 
	param1
	);
	ld.param.b32 	%r72, [retval0];
	} // callseq 359
	ld.global.f32 	%f10, [%rd32+8];
	st.global.f32 	[%rd34+8], %f10;
	st.local.v2.u32 	[%rd18], {%r42, %r39};
	mov.b32 	%r74, 4;
	st.local.u32 	[%rd18+8], %r74;
	{ // callseq 360, 0
	.param .b64 param0;
	st.param.b64 	[param0], %rd29;
	.param .b64 param1;
	st.param.b64 	[param1], %rd6;
	.param .b32 retval0;
	call.uni (retval0), 
	vprintf, 
	(
	param0, 
	param1
	);
	ld.param.b32 	%r75, [retval0];
	} // callseq 360
	ld.global.f32 	%f11, [%rd32+16];
	st.global.f32 	[%rd34+16], %f11;
	st.local.v2.u32 	[%rd18], {%r42, %r39};
	mov.b32 	%r77, 6;
	st.local.u32 	[%rd18+8], %r77;
	{ // callseq 361, 0
	.param .b64 param0;
	st.param.b64 	[param0], %rd29;
	.param .b64 param1;
	st.param.b64 	[param1], %rd6;
	.param .b32 retval0;
	call.uni (retval0), 
	vprintf, 
	(
	param0, 
	param1
	);
	ld.param.b32 	%r78, [retval0];
	} // callseq 361
	ld.global.f32 	%f12, [%rd32+24];
	st.global.f32 	[%rd34+24], %f12;
	st.local.v2.u32 	[%rd18], {%r42, %r39};
	mov.b32 	%r80, 8;
	st.local.u32 	[%rd18+8], %r80;
	{ // callseq 362, 0
	.param .b64 param0;
	st.param.b64 	[param0], %rd29;
	.param .b64 param1;
	st.param.b64 	[param1], %rd6;
	.param .b32 retval0;
	call.uni (retval0), 
	vprintf, 
	(
	param0, 
	param1
	);
	ld.param.b32 	%r81, [retval0];
	} // callseq 362
	ld.global.f32 	%f13, [%rd32+32];
	st.global.f32 	[%rd34+32], %f13;
	st.local.v2.u32 	[%rd18], {%r42, %r39};
	mov.b32 	%r83, 10;
	st.local.u32 	[%rd18+8], %r83;
	{ // callseq 363, 0
	.param .b64 param0;
	st.param.b64 	[param0], %rd29;
	.param .b64 param1;
	st.param.b64 	[param1], %rd6;
	.param .b32 retval0;
	call.uni (retval0), 
	vprintf, 
	(
	param0, 
	param1
	);
	ld.param.b32 	%r84, [retval0];
	} // callseq 363
	ld.global.f32 	%f14, [%rd32+40];
	st.global.f32 	[%rd34+40], %f14;
	st.local.v2.u32 	[%rd18], {%r42, %r39};
	mov.b32 	%r86, 12;
	st.local.u32 	[%rd18+8], %r86;
	{ // callseq 364, 0
	.param .b64 param0;
	st.param.b64 	[param0], %rd29;
	.param .b64 param1;
	st.param.b64 	[param1], %rd6;
	.param .b32 retval0;
	call.uni (retval0), 
	vprintf, 
	(
	param0, 
	param1
	);
	ld.param.b32 	%r87, [retval0];
	} // callseq 364
	ld.global.f32 	%f15, [%rd32+48];
	st.global.f32 	[%rd34+48], %f15;
	st.local.v2.u32 	[%rd18], {%r42, %r39};
	mov.b32 	%r89, 14;
	st.local.u32 	[%rd18+8], %r89;
	{ // callseq 365, 0
	.param .b64 param0;
	st.param.b64 	[param0], %rd29;
	.param .b64 param1;
	st.param.b64 	[param1], %rd6;
	.param .b32 retval0;
	call.uni (retval0), 
	vprintf, 
	(
	param0, 
	param1
	);
	ld.param.b32 	%r90, [retval0];
	} // callseq 365
	ld.global.f32 	%f16, [%rd32+56];
	st.global.f32 	[%rd34+56], %f16;
	add.s32 	%r92, %r92, %r2;
	setp.lt.s32 	%p2, %r92, %r4;
	@%p2 bra 	$L__BB23_2;
$L__BB23_3:
	ret;

}
	// .globl	_Z5evictIfLi1ELi4ELi2EEvPT_S1_PKiS3_i
.visible .entry _Z5evictIfLi1ELi4ELi2EEvPT_S1_PKiS3_i(
	.param .u64 .ptr .align 1 _Z5evictIfLi1ELi4ELi2EEvPT_S1_PKiS3_i_param_0,
	.param .u64 .ptr .align 1 _Z5evictIfLi1ELi4ELi2EEvPT_S1_PKiS3_i_param_1,
	.param .u64 .ptr .align 1 _Z5evictIfLi1ELi4ELi2EEvPT_S1_PKiS3_i_param_2,
	.param .u64 .ptr .align 1 _Z5evictIfLi1ELi4ELi2EEvPT_S1_PKiS3_i_param_3,
	.param .u32 _Z5evictIfLi1ELi4ELi2EEvPT_S1_PKiS3_i_param_4
)
{
	.local .align 8 .b8 	__local_depot24[24];
	.reg .b64 	%SP;
	.reg .b64 	%SPL;
	.reg .pred 	%p<6>;
	.reg .b32 	%r<128>;
	.reg .b32 	%f<16>;
	.reg .b64 	%rd<69>;

	mov.u64 	%SPL, __local_depot24;
	cvta.local.u64 	%SP, %SPL;
	ld.param.u64 	%rd4, [_Z5evictIfLi1ELi4ELi2EEvPT_S1_PKiS3_i_param_1];
	ld.param.u64 	%rd6, [_Z5evictIfLi1ELi4ELi2EEvPT_S1_PKiS3_i_param_3];
	ld.param.u32 	%r10, [_Z5evictIfLi1ELi4ELi2EEvPT_S1_PKiS3_i_param_4];
	cvta.to.global.u64 	%rd1, %rd4;
	cvta.to.global.u64 	%rd7, %rd6;
	add.u64 	%rd8, %SP, 0;
	add.u64 	%rd2, %SPL, 0;
	mov.u32 	%r11, %ctaid.y;
	mov.u32 	%r12, %ntid.y;
	mov.u32 	%r13, %tid.y;
	mad.lo.s32 	%r1, %r11, %r12, %r13;
	st.local.u32 	[%rd2], %r1;
	mov.u64 	%rd9, $str;
	cvta.global.u64 	%rd10, %rd9;
	{ // callseq 366, 0
	.param .b64 param0;
	st.param.b64 	[param0], %rd10;
	.param .b64 param1;
	st.param.b64 	[param1], %rd8;
	.param .b32 retval0;
	call.uni (retval0), 
	vprintf, 
	(
	param0, 
	param1
	);
	ld.param.b32 	%r14, [retval0];
	} // callseq 366
	mul.wide.u32 	%rd11, %r1, 4;
	add.s64 	%rd12, %rd7, %rd11;
	ld.global.nc.u32 	%r16, [%rd12];
	mov.u32 	%r17, %ctaid.x;
	mov.u32 	%r18, %ntid.x;
	mov.u32 	%r19, %tid.x;
	mad.lo.s32 	%r20, %r17, %r18, %r19;
	mov.u32 	%r21, %nctaid.x;
	mul.lo.s32 	%r2, %r21, %r18;
	mul.lo.s32 	%r22, %r1, %r10;
	shl.b32 	%r23, %r22, 1;
	st.local.u32 	[%rd2], %r2;
	mov.u64 	%rd13, $str$1;
	cvta.global.u64 	%rd14, %rd13;
	{ // callseq 367, 0
	.param .b64 param0;
	st.param.b64 	[param0], %rd14;
	.param .b64 param1;
	st.param.b64 	[param1], %rd8;
	.param .b32 retval0;
	call.uni (retval0), 
	vprintf, 
	(
	param0, 
	param1
	);
	ld.param.b32 	%r24, [retval0];
	} // callseq 367
	add.s32 	%r127, %r20, %r23;
	add.s32 	%r4, %r16, %r23;
	setp.ge.s32 	%p1, %r20, %r16;
	@%p1 bra 	$L__BB24_6;
	add.s32 	%r5, %r127, %r2;
	max.s32 	%r26, %r5, %r4;
	setp.lt.s32 	%p2, %r5, %r4;
	selp.u32 	%r27, 1, 0, %p2;
	add.s32 	%r28, %r5, %r27;
	sub.s32 	%r29, %r26, %r28;
	max.u32 	%r30, %r2, 1;
	div.u32 	%r31, %r29, %r30;
	add.s32 	%r6, %r31, %r27;
	and.b32  	%r32, %r6, 1;
	setp.eq.b32 	%p3, %r32, 1;
	@%p3 bra 	$L__BB24_3;
	ld.param.u64 	%rd67, [_Z5evictIfLi1ELi4ELi2EEvPT_S1_PKiS3_i_param_2];
	ld.param.u64 	%rd64, [_Z5evictIfLi1ELi4ELi2EEvPT_S1_PKiS3_i_param_0];
	cvta.to.global.u64 	%rd15, %rd67;
	mul.wide.s32 	%rd16, %r127, 4;
	add.s64 	%rd17, %rd15, %rd16;
	ld.global.nc.u32 	%r33, [%rd17+4];
	shr.u32 	%r34, %r33, 31;
	add.s32 	%r35, %r33, %r34;
	and.b32  	%r36, %r35, -2;
	sub.s32 	%r37, %r33, %r36;
	ld.global.nc.u32 	%r38, [%rd17];
	shr.u32 	%r39, %r38, 31;
	add.s32 	%r40, %r38, %r39;
	and.b32  	%r41, %r40, -2;
	sub.s32 	%r42, %r38, %r41;
	shl.b32 	%r43, %r37, 2;
	add.s32 	%r44, %r36, %r43;
	mad.lo.s32 	%r45, %r37, -3, %r44;
	shl.b32 	%r46, %r42, 2;
	add.s32 	%r47, %r41, %r46;
	mad.lo.s32 	%r48, %r42, -3, %r47;
	st.local.v2.u32 	[%rd2], {%r1, %r33};
	st.local.v2.u32 	[%rd2+8], {%r36, %r37};
	st.local.u32 	[%rd2+16], %r44;
	mov.u64 	%rd18, $str$2;
	cvta.global.u64 	%rd19, %rd18;
	{ // callseq 368, 0
	.param .b64 param0;
	st.param.b64 	[param0], %rd19;
	.param .b64 param1;
	st.param.b64 	[param1], %rd8;
	.param .b32 retval0;
	call.uni (retval0), 
	vprintf, 
	(
	param0, 
	param1
	);
	ld.param.b32 	%r49, [retval0];
	} // callseq 368
	st.local.v2.u32 	[%rd2], {%r47, %r47};
	st.local.v2.u32 	[%rd2+8], {%r44, %r44};
	mov.b32 	%r51, 0;
	st.local.u32 	[%rd2+16], %r51;
	mov.u64 	%rd21, $str$3;
	cvta.global.u64 	%rd22, %rd21;
	{ // callseq 369, 0
	.param .b64 param0;
	st.param.b64 	[param0], %rd22;
	.param .b64 param1;
	st.param.b64 	[param1], %rd8;
	.param .b32 retval0;
	call.uni (retval0), 
	vprintf, 
	(
	param0, 
	param1
	);
	ld.param.b32 	%r52, [retval0];
	} // callseq 369
	cvta.to.global.u64 	%rd23, %rd64;
	mul.wide.s32 	%rd24, %r44, 4;
	add.s64 	%rd25, %rd23, %rd24;
	ld.global.f32 	%f1, [%rd25];
	mul.wide.s32 	%rd26, %r47, 4;
	add.s64 	%rd27, %rd23, %rd26;
	st.global.f32 	[%rd27], %f1;
	st.local.v2.u32 	[%rd2], {%r47, %r47};
	st.local.v2.u32 	[%rd2+8], {%r44, %r44};
	mov.b32 	%r54, 1;
	st.local.u32 	[%rd2+16], %r54;
	{ // callseq 370, 0
	.param .b64 param0;
	st.param.b64 	[param0], %rd22;
	.param .b64 param1;
	st.param.b64 	[param1], %rd8;
	.param .b32 retval0;
	call.uni (retval0), 
	vprintf, 
	(
	param0, 
	param1
	);
	ld.param.b32 	%r55, [retval0];
	} // callseq 370
	ld.global.f32 	%f2, [%rd25+4];
	st.global.f32 	[%rd27+4], %f2;
	st.local.v2.u32 	[%rd2], {%r47, %r47};
	st.local.v2.u32 	[%rd2+8], {%r44, %r44};
	mov.b32 	%r57, 2;
	st.local.u32 	[%rd2+16], %r57;
	{ // callseq 371, 0
	.param .b64 param0;
	st.param.b64 	[param0], %rd22;
	.param .b64 param1;
	st.param.b64 	[param1], %rd8;
	.param .b32 retval0;
	call.uni (retval0), 
	vprintf, 
	(
	param0, 
	param1
	);
	ld.param.b32 	%r58, [retval0];
	} // callseq 371
	ld.global.f32 	%f3, [%rd25+8];
	st.global.f32 	[%rd27+8], %f3;
	st.local.v2.u32 	[%rd2], {%r47, %r47};
	st.local.v2.u32 	[%rd2+8], {%r44, %r44};
	mov.b32 	%r60, 3;
	st.local.u32 	[%rd2+16], %r60;
	{ // callseq 372, 0
	.param .b64 param0;
	st.param.b64 	[param0], %rd22;
	.param .b64 param1;
	st.param.b64 	[param1], %rd8;
	.param .b32 retval0;
	call.uni (retval0), 
	vprintf, 
	(
	param0, 
	param1
	);
	ld.param.b32 	%r61, [retval0];
	} // callseq 372
	ld.global.f32 	%f4, [%rd25+12];
	st.global.f32 	[%rd27+12], %f4;
	st.local.v2.u32 	[%rd2], {%r48, %r45};
	st.local.u32 	[%rd2+8], %r51;
	mov.u64 	%rd28, $str$4;
	cvta.global.u64 	%rd29, %rd28;
	{ // callseq 373, 0
	.param .b64 param0;
	st.param.b64 	[param0], %rd29;
	.param .b64 param1;
	st.param.b64 	[param1], %rd8;
	.param .b32 retval0;
	call.uni (retval0), 
	vprintf, 
	(
	param0, 
	param1
	);
	ld.param.b32 	%r63, [retval0];
	} // callseq 373
	mul.wide.s32 	%rd30, %r45, 4;
	add.s64 	%rd31, %rd1, %rd30;
	ld.global.f32 	%f5, [%rd31];
	mul.wide.s32 	%rd32, %r48, 4;
	add.s64 	%rd33, %rd1, %rd32;
	st.global.f32 	[%rd33], %f5;
	mov.u32 	%r127, %r5;
$L__BB24_3:
	setp.eq.s32 	%p4, %r6, 0;
	@%p4 bra 	$L__BB24_6;
	mov.u64 	%rd37, $str$2;
	mov.u64 	%rd40, $str$3;
	mov.u64 	%rd47, $str$4;
	mul.wide.s32 	%rd54, %r2, 4;
	shl.b32 	%r125, %r2, 1;
$L__BB24_5:
	ld.param.u64 	%rd68, [_Z5evictIfLi1ELi4ELi2EEvPT_S1_PKiS3_i_param_2];
	ld.param.u64 	%rd66, [_Z5evictIfLi1ELi4ELi2EEvPT_S1_PKiS3_i_param_1];
	ld.param.u64 	%rd65, [_Z5evictIfLi1ELi4ELi2EEvPT_S1_PKiS3_i_param_0];
	cvta.to.global.u64 	%rd34, %rd68;
	mul.wide.s32 	%rd35, %r127, 4;
	add.s64 	%rd36, %rd34, %rd35;
	ld.global.nc.u32 	%r65, [%rd36+4];
	shr.u32 	%r66, %r65, 31;
	add.s32 	%r67, %r65, %r66;
	and.b32  	%r68, %r67, -2;
	sub.s32 	%r69, %r65, %r68;
	ld.global.nc.u32 	%r70, [%rd36];
	shr.u32 	%r71, %r70, 31;
	add.s32 	%r72, %r70, %r71;
	and.b32  	%r73, %r72, -2;
	sub.s32 	%r74, %r70, %r73;
	shl.b32 	%r75, %r69, 2;
	add.s32 	%r76, %r68, %r75;
	mad.lo.s32 	%r77, %r69, -3, %r76;
	shl.b32 	%r78, %r74, 2;
	add.s32 	%r79, %r73, %r78;
	mad.lo.s32 	%r80, %r74, -3, %r79;
	st.local.v2.u32 	[%rd2], {%r1, %r65};
	st.local.v2.u32 	[%rd2+8], {%r68, %r69};
	st.local.u32 	[%rd2+16], %r76;
	cvta.global.u64 	%rd38, %rd37;
	{ // callseq 374, 0
	.param .b64 param0;
	st.param.b64 	[param0], %rd38;
	.param .b64 param1;
	st.param.b64 	[param1], %rd8;
	.param .b32 retval0;
	call.uni (retval0), 
	vprintf, 
	(
	param0, 
	param1
	);
	ld.param.b32 	%r81, [retval0];
	} // callseq 374
	st.local.v2.u32 	[%rd2], {%r79, %r79};
	st.local.v2.u32 	[%rd2+8], {%r76, %r76};
	mov.b32 	%r83, 0;
	st.local.u32 	[%rd2+16], %r83;
	cvta.global.u64 	%rd41, %rd40;
	{ // callseq 375, 0
	.param .b64 param0;
	st.param.b64 	[param0], %rd41;
	.param .b64 param1;
	st.param.b64 	[param1], %rd8;
	.param .b32 retval0;
	call.uni (retval0), 
	vprintf, 
	(
	param0, 
	param1
	);
	ld.param.b32 	%r84, [retval0];
	} // callseq 375
	cvta.to.global.u64 	%rd42, %rd65;
	mul.wide.s32 	%rd43, %r76, 4;
	add.s64 	%rd44, %rd42, %rd43;
	ld.global.f32 	%f6, [%rd44];
	mul.wide.s32 	%rd45, %r79, 4;
	add.s64 	%rd46, %rd42, %rd45;
	st.global.f32 	[%rd46], %f6;
	st.local.v2.u32 	[%rd2], {%r79, %r79};
	st.local.v2.u32 	[%rd2+8], {%r76, %r76};
	mov.b32 	%r86, 1;
	st.local.u32 	[%rd2+16], %r86;
	{ // callseq 376, 0
	.param .b64 param0;
	st.param.b64 	[param0], %rd41;
	.param .b64 param1;
	st.param.b64 	[param1], %rd8;
	.param .b32 retval0;
	call.uni (retval0), 
	vprintf, 
	(
	param0, 
	param1
	);
	ld.param.b32 	%r87, [retval0];
	} // callseq 376
	ld.global.f32 	%f7, [%rd44+4];
	st.global.f32 	[%rd46+4], %f7;
	st.local.v2.u32 	[%rd2], {%r79, %r79};
	st.local.v2.u32 	[%rd2+8], {%r76, %r76};
	mov.b32 	%r89, 2;
	st.local.u32 	[%rd2+16], %r89;
	{ // callseq 377, 0
	.param .b64 param0;
	st.param.b64 	[param0], %rd41;
	.param .b64 param1;
	st.param.b64 	[param1], %rd8;
	.param .b32 retval0;
	call.uni (retval0), 
	vprintf, 
	(
	param0, 
	param1
	);
	ld.param.b32 	%r90, [retval0];
	} // callseq 377
	ld.global.f32 	%f8, [%rd44+8];
	st.global.f32 	[%rd46+8], %f8;
	st.local.v2.u32 	[%rd2], {%r79, %r79};
	st.local.v2.u32 	[%rd2+8], {%r76, %r76};
	mov.b32 	%r92, 3;
	st.local.u32 	[%rd2+16], %r92;
	{ // callseq 378, 0
	.param .b64 param0;
	st.param.b64 	[param0], %rd41;
	.param .b64 param1;
	st.param.b64 	[param1], %rd8;
	.param .b32 retval0;
	call.uni (retval0), 
	vprintf, 
	(
	param0, 
	param1
	);
	ld.param.b32 	%r93, [retval0];
	} // callseq 378
	ld.global.f32 	%f9, [%rd44+12];
	st.global.f32 	[%rd46+12], %f9;
	st.local.v2.u32 	[%rd2], {%r80, %r77};
	st.local.u32 	[%rd2+8], %r83;
	cvta.global.u64 	%rd48, %rd47;
	{ // callseq 379, 0
	.param .b64 param0;
	st.param.b64 	[param0], %rd48;
	.param .b64 param1;
	st.param.b64 	[param1], %rd8;
	.param .b32 retval0;
	call.uni (retval0), 
	vprintf, 
	(
	param0, 
	param1
	);
	ld.param.b32 	%r95, [retval0];
	} // callseq 379
	cvta.to.global.u64 	%rd49, %rd66;
	mul.wide.s32 	%rd50, %r77, 4;
	add.s64 	%rd51, %rd49, %rd50;
	ld.global.f32 	%f10, [%rd51];
	mul.wide.s32 	%rd52, %r80, 4;
	add.s64 	%rd53, %rd49, %rd52;
	st.global.f32 	[%rd53], %f10;
	add.s64 	%rd55, %rd36, %rd54;
	ld.global.nc.u32 	%r97, [%rd55+4];
	shr.u32 	%r98, %r97, 31;
	add.s32 	%r99, %r97, %r98;
	and.b32  	%r100, %r99, -2;
	sub.s32 	%r101, %r97, %r100;
	ld.global.nc.u32 	%r102, [%rd55];
	shr.u32 	%r103, %r102, 31;
	add.s32 	%r104, %r102, %r103;
	and.b32  	%r105, %r104, -2;
	sub.s32 	%r106, %r102, %r105;
	shl.b32 	%r107, %r101, 2;
	add.s32 	%r108, %r100, %r107;
	mad.lo.s32 	%r109, %r101, -3, %r108;
	shl.b32 	%r110, %r106, 2;
	add.s32 	%r111, %r105, %r110;
	mad.lo.s32 	%r112, %r106, -3, %r111;
	st.local.v2.u32 	[%rd2], {%r1, %r97};
	st.local.v2.u32 	[%rd2+8], {%r100, %r101};
	st.local.u32 	[%rd2+16], %r108;
	{ // callseq 380, 0
	.param .b64 param0;
	st.param.b64 	[param0], %rd38;
	.param .b64 param1;
	st.param.b64 	[param1], %rd8;
	.param .b32 retval0;
	call.uni (retval0), 
	vprintf, 
	(
	param0, 
	param1
	);
	ld.param.b32 	%r113, [retval0];
	} // callseq 380
	st.local.v2.u32 	[%rd2], {%r111, %r111};
	st.local.v2.u32 	[%rd2+8], {%r108, %r108};
	st.local.u32 	[%rd2+16], %r83;
	{ // callseq 381, 0
	.param .b64 param0;
	st.param.b64 	[param0], %rd41;
	.param .b64 param1;
	st.param.b64 	[param1], %rd8;
	.param .b32 retval0;
	call.uni (retval0), 
	vprintf, 
	(
	param0, 
	param1
	);
	ld.param.b32 	%r115, [retval0];
	} // callseq 381
	mul.wide.s32 	%rd56, %r108, 4;
	add.s64 	%rd57, %rd42, %rd56;
	ld.global.f32 	%f11, [%rd57];
	mul.wide.s32 	%rd58, %r111, 4;
	add.s64 	%rd59, %rd42, %rd58;
	st.global.f32 	[%rd59], %f11;
	st.local.v2.u32 	[%rd2], {%r111, %r111};
	st.local.v2.u32 	[%rd2+8], {%r108, %r108};
	st.local.u32 	[%rd2+16], %r86;
	{ // callseq 382, 0
	.param .b64 param0;
	st.param.b64 	[param0], %rd41;
	.param .b64 param1;
	st.param.b64 	[param1], %rd8;
	.param .b32 retval0;
	call.uni (retval0), 
	vprintf, 
	(
	param0, 
	param1
	);
	ld.param.b32 	%r117, [retval0];
	} // callseq 382
	ld.global.f32 	%f12, [%rd57+4];
	st.global.f32 	[%rd59+4], %f12;
	st.local.v2.u32 	[%rd2], {%r111, %r111};
	st.local.v2.u32 	[%rd2+8], {%r108, %r108};
	st.local.u32 	[%rd2+16], %r89;
	{ // callseq 383, 0
	.param .b64 param0;
	st.param.b64 	[param0], %rd41;
	.param .b64 param1;
	st.param.b64 	[param1], %rd8;
	.param .b32 retval0;
	call.uni (retval0), 
	vprintf, 
	(
	param0, 
	param1
	);
	ld.param.b32 	%r119, [retval0];
	} // callseq 383
	ld.global.f32 	%f13, [%rd57+8];
	st.global.f32 	[%rd59+8], %f13;
	st.local.v2.u32 	[%rd2], {%r111, %r111};
	st.local.v2.u32 	[%rd2+8], {%r108, %r108};
	st.local.u32 	[%rd2+16], %r92;
	{ // callseq 384, 0
	.param .b64 param0;
	st.param.b64 	[param0], %rd41;
	.param .b64 param1;
	st.param.b64 	[param1], %rd8;
	.param .b32 retval0;
	call.uni (retval0), 
	vprintf, 
	(
	param0, 
	param1
	);
	ld.param.b32 	%r121, [retval0];
	} // callseq 384
	ld.global.f32 	%f14, [%rd57+12];
	st.global.f32 	[%rd59+12], %f14;
	st.local.v2.u32 	[%rd2], {%r112, %r109};
	st.local.u32 	[%rd2+8], %r83;
	{ // callseq 385, 0
	.param .b64 param0;
	st.param.b64 	[param0], %rd48;
	.param .b64 param1;
	st.param.b64 	[param1], %rd8;
	.param .b32 retval0;
	call.uni (retval0), 
	vprintf, 
	(
	param0, 
	param1
	);
	ld.param.b32 	%r123, [retval0];
	} // callseq 385
	mul.wide.s32 	%rd60, %r109, 4;
	add.s64 	%rd61, %rd49, %rd60;
	ld.global.f32 	%f15, [%rd61];
	mul.wide.s32 	%rd62, %r112, 4;
	add.s64 	%rd63, %rd49, %rd62;
	st.global.f32 	[%rd63], %f15;
	add.s32 	%r127, %r127, %r125;
	setp.lt.s32 	%p5, %r127, %r4;
	@%p5 bra 	$L__BB24_5;
$L__BB24_6:
	ret;

}
	// .globl	_Z5evictIfLi2ELi4ELi2EEvPT_S1_PKiS3_i
.visible .entry _Z5evictIfLi2ELi4ELi2EEvPT_S1_PKiS3_i(
	.param .u64 .ptr .align 1 _Z5evictIfLi2ELi4ELi2EEvPT_S1_PKiS3_i_param_0,
	.param .u64 .ptr .align 1 _Z5evictIfLi2ELi4ELi2EEvPT_S1_PKiS3_i_param_1,
	.param .u64 .ptr .align 1 _Z5evictIfLi2ELi4ELi2EEvPT_S1_PKiS3_i_param_2,
	.param .u64 .ptr .align 1 _Z5evictIfLi2ELi4ELi2EEvPT_S1_PKiS3_i_param_3,
	.param .u32 _Z5evictIfLi2ELi4ELi2EEvPT_S1_PKiS3_i_param_4
)
{
	.local .align 8 .b8 	__local_depot25[24];
	.reg .b64 	%SP;
	.reg .b64 	%SPL;
	.reg .pred 	%p<3>;
	.reg .b32 	%r<62>;
	.reg .b32 	%f<7>;
	.reg .b64 	%rd<34>;

	mov.u64 	%SPL, __local_depot25;
	cvta.local.u64 	%SP, %SPL;
	ld.param.u64 	%rd5, [_Z5evictIfLi2ELi4ELi2EEvPT_S1_PKiS3_i_param_0];
	ld.param.u64 	%rd6, [_Z5evictIfLi2ELi4ELi2EEvPT_S1_PKiS3_i_param_1];
	ld.param.u64 	%rd7, [_Z5evictIfLi2ELi4ELi2EEvPT_S1_PKiS3_i_param_2];
	ld.param.u64 	%rd8, [_Z5evictIfLi2ELi4ELi2EEvPT_S1_PKiS3_i_param_3];
	ld.param.u32 	%r7, [_Z5evictIfLi2ELi4ELi2EEvPT_S1_PKiS3_i_param_4];
	cvta.to.global.u64 	%rd9, %rd8;
	add.u64 	%rd10, %SP, 0;
	add.u64 	%rd1, %SPL, 0;
	mov.u32 	%r8, %ctaid.y;
	mov.u32 	%r9, %ntid.y;
	mov.u32 	%r10, %tid.y;
	mad.lo.s32 	%r1, %r8, %r9, %r10;
	st.local.u32 	[%rd1], %r1;
	mov.u64 	%rd11, $str;
	cvta.global.u64 	%rd12, %rd11;
	{ // callseq 386, 0
	.param .b64 param0;
	st.param.b64 	[param0], %rd12;
	.param .b64 param1;
	st.param.b64 	[param1], %rd10;
	.param .b32 retval0;
	call.uni (retval0), 
	vprintf, 
	(
	param0, 
	param1
	);
	ld.param.b32 	%r11, [retval0];
	} // callseq 386
	mul.wide.u32 	%rd13, %r1, 4;
	add.s64 	%rd14, %rd9, %rd13;
	ld.global.nc.u32 	%r13, [%rd14];
	mov.u32 	%r14, %ctaid.x;
	mov.u32 	%r15, %ntid.x;
	mov.u32 	%r16, %tid.x;
	mad.lo.s32 	%r17, %r14, %r15, %r16;
	mov.u32 	%r18, %nctaid.x;
	mul.lo.s32 	%r2, %r18, %r15;
	mul.lo.s32 	%r19, %r1, %r7;
	shl.b32 	%r20, %r19, 1;
	st.local.u32 	[%rd1], %r2;
	mov.u64 	%rd15, $str$1;
	cvta.global.u64 	%rd16, %rd15;
	{ // callseq 387, 0
	.param .b64 param0;
	st.param.b64 	[param0], %rd16;
	.param .b64 param1;
	st.param.b64 	[param1], %rd10;
	.param .b32 retval0;
	call.uni (retval0), 
	vprintf, 
	(
	param0, 
	param1
	);
	ld.param.b32 	%r21, [retval0];
	} // callseq 387
	add.s32 	%r61, %r17, %r20;
	add.s32 	%r4, %r13, %r20;
	setp.ge.s32 	%p1, %r17, %r13;
	@%p1 bra 	$L__BB25_3;
	cvta.to.global.u64 	%rd2, %rd5;
	cvta.to.global.u64 	%rd3, %rd6;
	cvta.to.global.u64 	%rd4, %rd7;
	mov.u64 	%rd19, $str$2;
$L__BB25_2:
	mul.wide.s32 	%rd17, %r61, 4;
	add.s64 	%rd18, %rd4, %rd17;
	ld.global.nc.u32 	%r23, [%rd18+4];
	shr.u32 	%r24, %r23, 31;
	add.s32 	%r25, %r23, %r24;
	shl.b32 	%r26, %r25, 1;
	and.b32  	%r27, %r26, -4;
	and.b32  	%r28, %r25, -2;
	sub.s32 	%r29, %r23, %r28;
	ld.global.nc.u32 	%r30, [%rd18];
	shr.u32 	%r31, %r30, 31;
	add.s32 	%r32, %r30, %r31;
	shl.b32 	%r33, %r32, 1;
	and.b32  	%r34, %r33, -4;
	and.b32  	%r35, %r32, -2;
	sub.s32 	%r36, %r30, %r35;
	shl.b32 	%r37, %r29, 2;
	add.s32 	%r38, %r27, %r37;
	mad.lo.s32 	%r39, %r29, -3, %r38;
	shl.b32 	%r40, %r36, 2;
	add.s32 	%r41, %r34, %r40;
	mad.lo.s32 	%r42, %r36, -3, %r41;
	st.local.v2.u32 	[%rd1], {%r1, %r23};
	st.local.v2.u32 	[%rd1+8], {%r27, %r29};
	st.local.u32 	[%rd1+16], %r38;
	cvta.global.u64 	%rd20, %rd19;
	add.u64 	%rd21, %SP, 0;
	{ // callseq 388, 0
	.param .b64 param0;
	st.param.b64 	[param0], %rd20;
	.param .b64 param1;
	st.param.b64 	[param1], %rd21;
	.param .b32 retval0;
	call.uni (retval0), 
	vprintf, 
	(
	param0, 
	param1
	);
	ld.param.b32 	%r43, [retval0];
	} // callseq 388
	st.local.v2.u32 	[%rd1], {%r41, %r41};
	st.local.v2.u32 	[%rd1+8], {%r38, %r38};
	mov.b32 	%r45, 0;
	st.local.u32 	[%rd1+16], %r45;
	mov.u64 	%rd22, $str$3;
	cvta.global.u64 	%rd23, %rd22;
	{ // callseq 389, 0
	.param .b64 param0;
	st.param.b64 	[param0], %rd23;
	.param .b64 param1;
	st.param.b64 	[param1], %rd21;
	.param .b32 retval0;
	call.uni (retval0), 
	vprintf, 
	(
	param0, 
	param1
	);
	ld.param.b32 	%r46, [retval0];
	} // callseq 389
	mul.wide.s32 	%rd24, %r38, 4;
	add.s64 	%rd25, %rd2, %rd24;
	ld.global.f32 	%f1, [%rd25];
	mul.wide.s32 	%rd26, %r41, 4;
	add.s64 	%rd27, %rd2, %rd26;
	st.global.f32 	[%rd27], %f1;
	st.local.v2.u32 	[%rd1], {%r41, %r41};
	st.local.v2.u32 	[%rd1+8], {%r38, %r38};
	mov.b32 	%r48, 1;
	st.local.u32 	[%rd1+16], %r48;
	{ // callseq 390, 0
	.param .b64 param0;
	st.param.b64 	[param0], %rd23;
	.param .b64 param1;
	st.param.b64 	[param1], %rd21;
	.param .b32 retval0;
	call.uni (retval0), 
	vprintf, 
	(
	param0, 
	param1
	);
	ld.param.b32 	%r49, [retval0];
	} // callseq 390
	ld.global.f32 	%f2, [%rd25+4];
	st.global.f32 	[%rd27+4], %f2;
	st.local.v2.u32 	[%rd1], {%r41, %r41};
	st.local.v2.u32 	[%rd1+8], {%r38, %r38};
	mov.b32 	%r51, 2;
	st.local.u32 	[%rd1+16], %r51;
	{ // callseq 391, 0
	.param .b64 param0;
	st.param.b64 	[param0], %rd23;
	.param .b64 param1;
	st.param.b64 	[param1], %rd21;
	.param .b32 retval0;
	call.uni (retval0), 
	vprintf, 
	(
	param0, 
	param1
	);
	ld.param.b32 	%r52, [retval0];
	} // callseq 391
	ld.global.f32 	%f3, [%rd25+8];
	st.global.f32 	[%rd27+8], %f3;
	st.local.v2.u32 	[%rd1], {%r41, %r41};
	st.local.v2.u32 	[%rd1+8], {%r38, %r38};
	mov.b32 	%r54, 3;
	st.local.u32 	[%rd1+16], %r54;
	{ // callseq 392, 0
	.param .b64 param0;
	st.param.b64 	[param0], %rd23;
	.param .b64 param1;
	st.param.b64 	[param1], %rd21;
	.param .b32 retval0;
	call.uni (retval0), 
	vprintf, 
	(
	param0, 
	param1
	);
	ld.param.b32 	%r55, [retval0];
	} // callseq 392
	ld.global.f32 	%f4, [%rd25+12];
	st.global.f32 	[%rd27+12], %f4;
	st.local.v2.u32 	[%rd1], {%r42, %r39};
	st.local.u32 	[%rd1+8], %r45;
	mov.u64 	%rd28, $str$4;
	cvta.global.u64 	%rd29, %rd28;
	{ // callseq 393, 0
	.param .b64 param0;
	st.param.b64 	[param0], %rd29;
	.param .b64 param1;
	st.param.b64 	[param1], %rd21;
	.param .b32 retval0;
	call.uni (retval0), 
	vprintf, 
	(
	param0, 
	param1
	);
	ld.param.b32 	%r57, [retval0];
	} // callseq 393
	mul.wide.s32 	%rd30, %r39, 4;
	add.s64 	%rd31, %rd3, %rd30;
	ld.global.f32 	%f5, [%rd31];
	mul.wide.s32 	%rd32, %r42, 4;
	add.s64 	%rd33, %rd3, %rd32;
	st.global.f32 	[%rd33], %f5;
	st.local.v2.u32 	[%rd1], {%r42, %r39};
	st.local.u32 	[%rd1+8], %r51;
	{ // callseq 394, 0
	.param .b64 param0;
	st.param.b64 	[param0], %rd29;
	.param .b64 param1;
	st.param.b64 	[param1], %rd21;
	.param .b32 retval0;
	call.uni (retval0), 
	vprintf, 
	(
	param0, 
	param1
	);
	ld.param.b32 	%r59, [retval0];
	} // callseq 394
	ld.global.f32 	%f6, [%rd31+8];
	st.global.f32 	[%rd33+8], %f6;
	add.s32 	%r61, %r61, %r2;
	setp.lt.s32 	%p2, %r61, %r4;
	@%p2 bra 	$L__BB25_2;
$L__BB25_3:
	ret;

}
	// .globl	_Z5evictIfLi4ELi4ELi2EEvPT_S1_PKiS3_i
.visible .entry _Z5evictIfLi4ELi4ELi2EEvPT_S1_PKiS3_i(
	.param .u64 .ptr .align 1 _Z5evictIfLi4ELi4ELi2EEvPT_S1_PKiS3_i_param_0,
	.param .u64 .ptr .align 1 _Z5evictIfLi4ELi4ELi2EEvPT_S1_PKiS3_i_param_1,
	.param .u64 .ptr .align 1 _Z5evictIfLi4ELi4ELi2EEvPT_S1_PKiS3_i_param_2,
	.param .u64 .ptr .align 1 _Z5evictIfLi4ELi4ELi2EEvPT_S1_PKiS3_i_param_3,
	.param .u32 _Z5evictIfLi4ELi4ELi2EEvPT_S1_PKiS3_i_param_4
)
{
	.local .align 8 .b8 	__local_depot26[24];
	.reg .b64 	%SP;
	.reg .b64 	%SPL;
	.reg .pred 	%p<3>;
	.reg .b32 	%r<68>;
	.reg .b32 	%f<9>;
	.reg .b64 	%rd<34>;

	mov.u64 	%SPL, __local_depot26;
	cvta.local.u64 	%SP, %SPL;
	ld.param.u64 	%rd5, [_Z5evictIfLi4ELi4ELi2EEvPT_S1_PKiS3_i_param_0];
	ld.param.u64 	%rd6, [_Z5evictIfLi4ELi4ELi2EEvPT_S1_PKiS3_i_param_1];
	ld.param.u64 	%rd7, [_Z5evictIfLi4ELi4ELi2EEvPT_S1_PKiS3_i_param_2];
	ld.param.u64 	%rd8, [_Z5evictIfLi4ELi4ELi2EEvPT_S1_PKiS3_i_param_3];
	ld.param.u32 	%r7, [_Z5evictIfLi4ELi4ELi2EEvPT_S1_PKiS3_i_param_4];
	cvta.to.global.u64 	%rd9, %rd8;
	add.u64 	%rd10, %SP, 0;
	add.u64 	%rd1, %SPL, 0;
	mov.u32 	%r8, %ctaid.y;
	mov.u32 	%r9, %ntid.y;
	mov.u32 	%r10, %tid.y;
	mad.lo.s32 	%r1, %r8, %r9, %r10;
	st.local.u32 	[%rd1], %r1;
	mov.u64 	%rd11, $str;
	cvta.global.u64 	%rd12, %rd11;
	{ // callseq 395, 0
	.param .b64 param0;
	st.param.b64 	[param0], %rd12;
	.param .b64 param1;
	st.param.b64 	[param1], %rd10;
	.param .b32 retval0;
	call.uni (retval0), 
	vprintf, 
	(
	param0, 
	param1
	);
	ld.param.b32 	%r11, [retval0];
	} // callseq 395
	mul.wide.u32 	%rd13, %r1, 4;
	add.s64 	%rd14, %rd9, %rd13;
	ld.global.nc.u32 	%r13, [%rd14];
	mov.u32 	%r14, %ctaid.x;
	mov.u32 	%r15, %ntid.x;
	mov.u32 	%r16, %tid.x;
	mad.lo.s32 	%r17, %r14, %r15, %r16;
	mov.u32 	%r18, %nctaid.x;
	mul.lo.s32 	%r2, %r18, %r15;
	mul.lo.s32 	%r19, %r1, %r7;
	shl.b32 	%r20, %r19, 1;
	st.local.u32 	[%rd1], %r2;
	mov.u64 	%rd15, $str$1;
	cvta.global.u64 	%rd16, %rd15;
	{ // callseq 396, 0
	.param .b64 param0;
	st.param.b64 	[param0], %rd16;
	.param .b64 param1;
	st.param.b64 	[param1], %rd10;
	.param .b32 retval0;
	call.uni (retval0), 
	vprintf, 
	(
	param0, 
	param1
	);
	ld.param.b32 	%r21, [retval0];
	} // callseq 396
	add.s32 	%r67, %r17, %r20;
	add.s32 	%r4, %r13, %r20;
	setp.ge.s32 	%p1, %r17, %r13;
	@%p1 bra 	$L__BB26_3;
	cvta.to.global.u64 	%rd2, %rd5;
	cvta.to.global.u64 	%rd3, %rd6;
	cvta.to.global.u64 	%rd4, %rd7;
	mov.u64 	%rd19, $str$2;
$L__BB26_2:
	mul.wide.s32 	%rd17, %r67, 4;
	add.s64 	%rd18, %rd4, %rd17;
	ld.global.nc.u32 	%r23, [%rd18+4];
	shr.u32 	%r24, %r23, 31;
	add.s32 	%r25, %r23, %r24;
	shl.b32 	%r26, %r25, 2;
	and.b32  	%r27, %r26, -8;
	and.b32  	%r28, %r25, -2;
	sub.s32 	%r29, %r23, %r28;
	ld.global.nc.u32 	%r30, [%rd18];
	shr.u32 	%r31, %r30, 31;
	add.s32 	%r32, %r30, %r31;
	shl.b32 	%r33, %r32, 2;
	and.b32  	%r34, %r33, -8;
	and.b32  	%r35, %r32, -2;
	sub.s32 	%r36, %r30, %r35;
	shl.b32 	%r37, %r29, 2;
	add.s32 	%r38, %r27, %r37;
	mad.lo.s32 	%r39, %r29, -3, %r38;
	shl.b32 	%r40, %r36, 2;
	add.s32 	%r41, %r34, %r40;
	mad.lo.s32 	%r42, %r36, -3, %r41;
	st.local.v2.u32 	[%rd1], {%r1, %r23};
	st.local.v2.u32 	[%rd1+8], {%r27, %r29};
	st.local.u32 	[%rd1+16], %r38;
	cvta.global.u64 	%rd20, %rd19;
	add.u64 	%rd21, %SP, 0;
	{ // callseq 397, 0
	.param .b64 param0;
	st.param.b64 	[param0], %rd20;
	.param .b64 param1;
	st.param.b64 	[param1], %rd21;
	.param .b32 retval0;
	call.uni (retval0), 
	vprintf, 
	(
	param0, 
	param1
	);
	ld.param.b32 	%r43, [retval0];
	} // callseq 397
	st.local.v2.u32 	[%rd1], {%r41, %r41};
	st.local.v2.u32 	[%rd1+8], {%r38, %r38};
	mov.b32 	%r45, 0;
	st.local.u32 	[%rd1+16], %r45;
	mov.u64 	%rd22, $str$3;
	cvta.global.u64 	%rd23, %rd22;
	{ // callseq 398, 0
	.param .b64 param0;
	st.param.b64 	[param0], %rd23;
	.param .b64 param1;
	st.param.b64 	[param1], %rd21;
	.param .b32 retval0;
	call.uni (retval0), 
	vprintf, 
	(
	param0, 
	param1
	);
	ld.param.b32 	%r46, [retval0];
	} // callseq 398
	mul.wide.s32 	%rd24, %r38, 4;
	add.s64 	%rd25, %rd2, %rd24;
	ld.global.f32 	%f1, [%rd25];
	mul.wide.s32 	%rd26, %r41, 4;
	add.s64 	%rd27, %rd2, %rd26;
	st.global.f32 	[%rd27], %f1;
	st.local.v2.u32 	[%rd1], {%r41, %r41};
	st.local.v2.u32 	[%rd1+8], {%r38, %r38};
	mov.b32 	%r48, 1;
	st.local.u32 	[%rd1+16], %r48;
	{ // callseq 399, 0
	.param .b64 param0;
	st.param.b64 	[param0], %rd23;
	.param .b64 param1;
	st.param.b64 	[param1], %rd21;
	.param .b32 retval0;
	call.uni (retval0), 
	vprintf, 
	(
	param0, 
	param1
	);
	ld.param.b32 	%r49, [retval0];
	} // callseq 399
	ld.global.f32 	%f2, [%rd25+4];
	st.global.f32 	[%rd27+4], %f2;
	st.local.v2.u32 	[%rd1], {%r41, %r41};
	st.local.v2.u32 	[%rd1+8], {%r38, %r38};
	mov.b32 	%r51, 2;
	st.local.u32 	[%rd1+16], %r51;
	{ // callseq 400, 0
	.param .b64 param0;
	st.param.b64 	[param0], %rd23;
	.param .b64 param1;
	st.param.b64 	[param1], %rd21;
	.param .b32 retval0;
	call.uni (retval0), 
	vprintf, 
	(
	param0, 
	param1
	);
	ld.param.b32 	%r52, [retval0];
	} // callseq 400
	ld.global.f32 	%f3, [%rd25+8];
	st.global.f32 	[%rd27+8], %f3;
	st.local.v2.u32 	[%rd1], {%r41, %r41};
	st.local.v2.u32 	[%rd1+8], {%r38, %r38};
	mov.b32 	%r54, 3;
	st.local.u32 	[%rd1+16], %r54;
	{ // callseq 401, 0
	.param .b64 param0;
	st.param.b64 	[param0], %rd23;
	.param .b64 param1;
	st.param.b64 	[param1], %rd21;
	.param .b32 retval0;
	call.uni (retval0), 
	vprintf, 
	(
	param0, 
	param1
	);
	ld.param.b32 	%r55, [retval0];
	} // callseq 401
	ld.global.f32 	%f4, [%rd25+12];
	st.global.f32 	[%rd27+12], %f4;
	st.local.v2.u32 	[%rd1], {%r42, %r39};
	st.local.u32 	[%rd1+8], %r45;
	mov.u64 	%rd28, $str$4;
	cvta.global.u64 	%rd29, %rd28;
	{ // callseq 402, 0
	.param .b64 param0;
	st.param.b64 	[param0], %rd29;
	.param .b64 param1;
	st.param.b64 	[param1], %rd21;
	.param .b32 retval0;
	call.uni (retval0), 
	vprintf, 
	(
	param0, 
	param1
	);
	ld.param.b32 	%r57, [retval0];
	} // callseq 402
	mul.wide.s32 	%rd30, %r39, 4;
	add.s64 	%rd31, %rd3, %rd30;
	ld.global.f32 	%f5, [%rd31];
	mul.wide.s32 	%rd32, %r42, 4;
	add.s64 	%rd33, %rd3, %rd32;
	st.global.f32 	[%rd33], %f5;
	st.local.v2.u32 	[%rd1], {%r42, %r39};
	st.local.u32 	[%rd1+8], %r51;
	{ // callseq 403, 0
	.param .b64 param0;
	st.param.b64 	[param0], %rd29;
	.param .b64 param1;
	st.param.b64 	[param1], %rd21;
	.param .b32 retval0;
	call.uni (retval0), 
	vprintf, 
	(
	param0, 
	param1
	);
	ld.param.b32 	%r59, [retval0];
	} // callseq 403
	ld.global.f32 	%f6, [%rd31+8];
	st.global.f32 	[%rd33+8], %f6;
	st.local.v2.u32 	[%rd1], {%r42, %r39};
	mov.b32 	%r61, 4;
	st.local.u32 	[%rd1+8], %r61;
	{ // callseq 404, 0
	.param .b64 param0;
	st.param.b64 	[param0], %rd29;
	.param .b64 param1;
	st.param.b64 	[param1], %rd21;
	.param .b32 retval0;
	call.uni (retval0), 
	vprintf, 
	(
	param0, 
	param1
	);
	ld.param.b32 	%r62, [retval0];
	} // callseq 404
	ld.global.f32 	%f7, [%rd31+16];
	st.global.f32 	[%rd33+16], %f7;
	st.local.v2.u32 	[%rd1], {%r42, %r39};
	mov.b32 	%r64, 6;
	st.local.u32 	[%rd1+8], %r64;
	{ // callseq 405, 0
	.param .b64 param0;
	st.param.b64 	[param0], %rd29;
	.param .b64 param1;
	st.param.b64 	[param1], %rd21;
	.param .b32 retval0;
	call.uni (retval0), 
	vprintf, 
	(
	param0, 
	param1
	);
	ld.param.b32 	%r65, [retval0];
	} // callseq 405
	ld.global.f32 	%f8, [%rd31+24];
	st.global.f32 	[%rd33+24], %f8;
	add.s32 	%r67, %r67, %r2;
	setp.lt.s32 	%p2, %r67, %r4;
	@%p2 bra 	$L__BB26_2;
$L__BB26_3:
	ret;

}
	// .globl	_Z5evictIfLi8ELi4ELi2EEvPT_S1_PKiS3_i
.visible .entry _Z5evictIfLi8ELi4ELi2EEvPT_S1_PKiS3_i(
	.param .u64 .ptr .align 1 _Z5evictIfLi8ELi4ELi2EEvPT_S1_PKiS3_i_param_0,
	.param .u64 .ptr .align 1 _Z5evictIfLi8ELi4ELi2EEvPT_S1_PKiS3_i_param_1,
	.param .u64 .ptr .align 1 _Z5evictIfLi8ELi4ELi2EEvPT_S1_PKiS3_i_param_2,
	.param .u64 .ptr .align 1 _Z5evictIfLi8ELi4ELi2EEvPT_S1_PKiS3_i_param_3,
	.param .u32 _Z5evictIfLi8ELi4ELi2EEvPT_S1_PKiS3_i_param_4
)
{
	.local .align 8 .b8 	__local_depot27[24];
	.reg .b64 	%SP;
	.reg .b64 	%SPL;
	.reg .pred 	%p<3>;
	.reg .b32 	%r<90>;
	.reg .b32 	%f<17>;
	.reg .b64 	%rd<38>;

	mov.u64 	%SPL, __local_depot27;
	cvta.local.u64 	%SP, %SPL;
	ld.param.u64 	%rd4, [_Z5evictIfLi8ELi4ELi2EEvPT_S1_PKiS3_i_param_3];
	ld.param.u32 	%r7, [_Z5evictIfLi8ELi4ELi2EEvPT_S1_PKiS3_i_param_4];
	cvta.to.global.u64 	%rd5, %rd4;
	add.u64 	%rd6, %SP, 0;
	add.u64 	%rd7, %SPL, 0;
	mov.u32 	%r8, %ctaid.y;
	mov.u32 	%r9, %ntid.y;
	mov.u32 	%r10, %tid.y;
	mad.lo.s32 	%r1, %r8, %r9, %r10;
	st.local.u32 	[%rd7], %r1;
	mov.u64 	%rd8, $str;
	cvta.global.u64 	%rd9, %rd8;
	{ // callseq 406, 0
	.param .b64 param0;
	st.param.b64 	[param0], %rd9;
	.param .b64 param1;
	st.param.b64 	[param1], %rd6;
	.param .b32 retval0;
	call.uni (retval0), 
	vprintf, 
	(
	param0, 
	param1
	);
	ld.param.b32 	%r11, [retval0];
	} // callseq 406
	mul.wide.u32 	%rd10, %r1, 4;
	add.s64 	%rd11, %rd5, %rd10;
	ld.global.nc.u32 	%r13, [%rd11];
	mov.u32 	%r14, %ctaid.x;
	mov.u32 	%r15, %ntid.x;
	mov.u32 	%r16, %tid.x;
	mad.lo.s32 	%r17, %r14, %r15, %r16;
	mov.u32 	%r18, %nctaid.x;
	mul.lo.s32 	%r2, %r18, %r15;
	mul.lo.s32 	%r19, %r1, %r7;
	shl.b32 	%r20, %r19, 1;
	st.local.u32 	[%rd7], %r2;
	mov.u64 	%rd12, $str$1;
	cvta.global.u64 	%rd13, %rd12;
	{ // callseq 407, 0
	.param .b64 param0;
	st.param.b64 	[param0], %rd13;
	.param .b64 param1;
	st.param.b64 	[param1], %rd6;
	.param .b32 retval0;
	call.uni (retval0), 
	vprintf, 
	(
	param0, 
	param1
	);
	ld.param.b32 	%r21, [retval0];
	} // callseq 407
	add.s32 	%r89, %r17, %r20;
	add.s32 	%r4, %r13, %r20;
	setp.ge.s32 	%p1, %r17, %r13;
	@%p1 bra 	$L__BB27_3;
	mov.u64 	%rd19, $str$2;
	mov.u64 	%rd21, $str$3;
	mov.u64 	%rd28, $str$4;
$L__BB27_2:
	ld.param.u64 	%rd37, [_Z5evictIfLi8ELi4ELi2EEvPT_S1_PKiS3_i_param_2];
	ld.param.u64 	%rd36, [_Z5evictIfLi8ELi4ELi2EEvPT_S1_PKiS3_i_param_1];
	ld.param.u64 	%rd35, [_Z5evictIfLi8ELi4ELi2EEvPT_S1_PKiS3_i_param_0];
	cvta.to.global.u64 	%rd14, %rd37;
	mul.wide.s32 	%rd15, %r89, 4;
	add.s64 	%rd16, %rd14, %rd15;
	ld.global.nc.u32 	%r23, [%rd16+4];
	shr.u32 	%r24, %r23, 31;
	add.s32 	%r25, %r23, %r24;
	shl.b32 	%r26, %r25, 3;
	and.b32  	%r27, %r26, -16;
	and.b32  	%r28, %r25, -2;
	sub.s32 	%r29, %r23, %r28;
	ld.global.nc.u32 	%r30, [%rd16];
	shr.u32 	%r31, %r30, 31;
	add.s32 	%r32, %r30, %r31;
	shl.b32 	%r33, %r32, 3;
	and.b32  	%r34, %r33, -16;
	and.b32  	%r35, %r32, -2;
	sub.s32 	%r36, %r30, %r35;
	shl.b32 	%r37, %r29, 2;
	add.s32 	%r38, %r27, %r37;
	mad.lo.s32 	%r39, %r29, -3, %r38;
	shl.b32 	%r40, %r36, 2;
	add.s32 	%r41, %r34, %r40;
	mad.lo.s32 	%r42, %r36, -3, %r41;
	cvta.to.local.u64 	%rd18, %rd6;
	st.local.v2.u32 	[%rd18], {%r1, %r23};
	st.local.v2.u32 	[%rd18+8], {%r27, %r29};
	st.local.u32 	[%rd18+16], %r38;
	cvta.global.u64 	%rd20, %rd19;
	{ // callseq 408, 0
	.param .b64 param0;
	st.param.b64 	[param0], %rd20;
	.param .b64 param1;
	st.param.b64 	[param1], %rd6;
	.param .b32 retval0;
	call.uni (retval0), 
	vprintf, 
	(
	param0, 
	param1
	);
	ld.param.b32 	%r43, [retval0];
	} // callseq 408
	st.local.v2.u32 	[%rd18], {%r41, %r41};
	st.local.v2.u32 	[%rd18+8], {%r38, %r38};
	mov.b32 	%r45, 0;
	st.local.u32 	[%rd18+16], %r45;
	cvta.global.u64 	%rd22, %rd21;
	{ // callseq 409, 0
	.param .b64 param0;
	st.param.b64 	[param0], %rd22;
	.param .b64 param1;
	st.param.b64 	[param1], %rd6;
	.param .b32 retval0;
	call.uni (retval0), 
	vprintf, 
	(
	param0, 
	param1
	);
	ld.param.b32 	%r46, [retval0];
	} // callseq 409
	cvta.to.global.u64 	%rd23, %rd35;
	mul.wide.s32 	%rd24, %r38, 4;
	add.s64 	%rd25, %rd23, %rd24;
	ld.global.f32 	%f1, [%rd25];
	mul.wide.s32 	%rd26, %r41, 4;
	add.s64 	%rd27, %rd23, %rd26;
	st.global.f32 	[%rd27], %f1;
	st.local.v2.u32 	[%rd18], {%r41, %r41};
	st.local.v2.u32 	[%rd18+8], {%r38, %r38};
	mov.b32 	%r48, 1;
	st.local.u32 	[%rd18+16], %r48;
	{ // callseq 410, 0
	.param .b64 param0;
	st.param.b64 	[param0], %rd22;
	.param .b64 param1;
	st.param.b64 	[param1], %rd6;
	.param .b32 retval0;
	call.uni (retval0), 
	vprintf, 
	(
	param0, 
	param1
	);
	ld.param.b32 	%r49, [retval0];
	} // callseq 410
	ld.global.f32 	%f2, [%rd25+4];
	st.global.f32 	[%rd27+4], %f2;
	st.local.v2.u32 	[%rd18], {%r41, %r41};
	st.local.v2.u32 	[%rd18+8], {%r38, %r38};
	mov.b32 	%r51, 2;
	st.local.u32 	[%rd18+16], %r51;
	{ // callseq 411, 0
	.param .b64 param0;
	st.param.b64 	[param0], %rd22;
	.param .b64 param1;
	st.param.b64 	[param1], %rd6;
	.param .b32 retval0;
	call.uni (retval0), 
	vprintf, 
	(
	param0, 
	param1
	);
	ld.param.b32 	%r52, [retval0];
	} // callseq 411
	ld.global.f32 	%f3, [%rd25+8];
	st.global.f32 	[%rd27+8], %f3;
	st.local.v2.u32 	[%rd18], {%r41, %r41};
	st.local.v2.u32 	[%rd18+8], {%r38, %r38};
	mov.b32 	%r54, 3;
	st.local.u32 	[%rd18+16], %r54;
	{ // callseq 412, 0
	.param .b64 param0;
	st.param.b64 	[param0], %rd22;
	.param .b64 param1;
	st.param.b64 	[param1], %rd6;
	.param .b32 retval0;
	call.uni (retval0), 
	vprintf, 
	(
	param0, 
	param1
	);
	ld.param.b32 	%r55, [retval0];
	} // callseq 412
	ld.global.f32 	%f4, [%rd25+12];
	st.global.f32 	[%rd27+12], %f4;
	add.s32 	%r57, %r38, 8;
	add.s32 	%r58, %r41, 8;
	st.local.v2.u32 	[%rd18], {%r41, %r58};
	st.local.v2.u32 	[%rd18+8], {%r38, %r57};
	st.local.u32 	[%rd18+16], %r45;
	{ // callseq 413, 0
	.param .b64 param0;
	st.param.b64 	[param0], %rd22;
	.param .b64 param1;
	st.param.b64 	[param1], %rd6;
	.param .b32 retval0;
	call.uni (retval0), 
	vprintf, 
	(
	param0, 
	param1
	);
	ld.param.b32 	%r59, [retval0];
	} // callseq 413
	ld.global.f32 	%f5, [%rd25+32];
	st.global.f32 	[%rd27+32], %f5;
	st.local.v2.u32 	[%rd18], {%r41, %r58};
	st.local.v2.u32 	[%rd18+8], {%r38, %r57};
	st.local.u32 	[%rd18+16], %r48;
	{ // callseq 414, 0
	.param .b64 param0;
	st.param.b64 	[param0], %rd22;
	.param .b64 param1;
	st.param.b64 	[param1], %rd6;
	.param .b32 retval0;
	call.uni (retval0), 
	vprintf, 
	(
	param0, 
	param1
	);
	ld.param.b32 	%r61, [retval0];
	} // callseq 414
	ld.global.f32 	%f6, [%rd25+36];
	st.global.f32 	[%rd27+36], %f6;
	st.local.v2.u32 	[%rd18], {%r41, %r58};
	st.local.v2.u32 	[%rd18+8], {%r38, %r57};
	st.local.u32 	[%rd18+16], %r51;
	{ // callseq 415, 0
	.param .b64 param0;
	st.param.b64 	[param0], %rd22;
	.param .b64 param1;
	st.param.b64 	[param1], %rd6;
	.param .b32 retval0;
	call.uni (retval0), 
	vprintf, 
	(
	param0, 
	param1
	);
	ld.param.b32 	%r63, [retval0];
	} // callseq 415
	ld.global.f32 	%f7, [%rd25+40];
	st.global.f32 	[%rd27+40], %f7;
	st.local.v2.u32 	[%rd18], {%r41, %r58};
	st.local.v2.u32 	[%rd18+8], {%r38, %r57};
	st.local.u32 	[%rd18+16], %r54;
	{ // callseq 416, 0
	.param .b64 param0;
	st.param.b64 	[param0], %rd22;
	.param .b64 param1;
	st.param.b64 	[param1], %rd6;
	.param .b32 retval0;
	call.uni (retval0), 
	vprintf, 
	(
	param0, 
	param1
	);
	ld.param.b32 	%r65, [retval0];
	} // callseq 416
	ld.global.f32 	%f8, [%rd25+44];
	st.global.f32 	[%rd27+44], %f8;
	st.local.v2.u32 	[%rd18], {%r42, %r39};
	st.local.u32 	[%rd18+8], %r45;
	cvta.global.u64 	%rd29, %rd28;
	{ // callseq 417, 0
	.param .b64 param0;
	st.param.b64 	[param0], %rd29;
	.param .b64 param1;
	st.param.b64 	[param1], %rd6;
	.param .b32 retval0;
	call.uni (retval0), 
	vprintf, 
	(
	param0, 
	param1
	);
	ld.param.b32 	%r67, [retval0];
	} // callseq 417
	cvta.to.global.u64 	%rd30, %rd36;
	mul.wide.s32 	%rd31, %r39, 4;
	add.s64 	%rd32, %rd30, %rd31;
	ld.global.f32 	%f9, [%rd32];
	mul.wide.s32 	%rd33, %r42, 4;
	add.s64 	%rd34, %rd30, %rd33;
	st.global.f32 	[%rd34], %f9;
	st.local.v2.u32 	[%rd18], {%r42, %r39};
	st.local.u32 	[%rd18+8], %r51;
	{ // callseq 418, 0
	.param .b64 param0;
	st.param.b64 	[param0], %rd29;
	.param .b64 param1;
	st.param.b64 	[param1], %rd6;
	.param .b32 retval0;
	call.uni (retval0), 
	vprintf, 
	(
	param0, 
	param1
	);
	ld.param.b32 	%r69, [retval0];
	} // callseq 418
	ld.global.f32 	%f10, [%rd32+8];
	st.global.f32 	[%rd34+8], %f10;
	st.local.v2.u32 	[%rd18], {%r42, %r39};
	mov.b32 	%r71, 4;
	st.local.u32 	[%rd18+8], %r71;
	{ // callseq 419, 0
	.param .b64 param0;
	st.param.b64 	[param0], %rd29;
	.param .b64 param1;
	st.param.b64 	[param1], %rd6;
	.param .b32 retval0;
	call.uni (retval0), 
	vprintf, 
	(
	param0, 
	param1
	);
	ld.param.b32 	%r72, [retval0];
	} // callseq 419
	ld.global.f32 	%f11, [%rd32+16];
	st.global.f32 	[%rd34+16], %f11;
	st.local.v2.u32 	[%rd18], {%r42, %r39};
	mov.b32 	%r74, 6;
	st.local.u32 	[%rd18+8], %r74;
	{ // callseq 420, 0
	.param .b64 param0;
	st.param.b64 	[param0], %rd29;
	.param .b64 param1;
	st.param.b64 	[param1], %rd6;
	.param .b32 retval0;
	call.uni (retval0), 
	vprintf, 
	(
	param0, 
	param1
	);
	ld.param.b32 	%r75, [retval0];
	} // callseq 420
	ld.global.f32 	%f12, [%rd32+24];
	st.global.f32 	[%rd34+24], %f12;
	st.local.v2.u32 	[%rd18], {%r42, %r39};
	mov.b32 	%r77, 8;
	st.local.u32 	[%rd18+8], %r77;
	{ // callseq 421, 0
	.param .b64 param0;
	st.param.b64 	[param0], %rd29;
	.param .b64 param1;
	st.param.b64 	[param1], %rd6;
	.param .b32 retval0;
	call.uni (retval0), 
	vprintf, 
	(
	param0, 
	param1
	);
	ld.param.b32 	%r78, [retval0];
	} // callseq 421
	ld.global.f32 	%f13, [%rd32+32];
	st.global.f32 	[%rd34+32], %f13;
	st.local.v2.u32 	[%rd18], {%r42, %r39};
	mov.b32 	%r80, 10;
	st.local.u32 	[%rd18+8], %r80;
	{ // callseq 422, 0
	.param .b64 param0;
	st.param.b64 	[param0], %rd29;
	.param .b64 param1;
	st.param.b64 	[param1], %rd6;
	.param .b32 retval0;
	call.uni (retval0), 
	vprintf, 
	(
	param0, 
	param1
	);
	ld.param.b32 	%r81, [retval0];
	} // callseq 422
	ld.global.f32 	%f14, [%rd32+40];
	st.global.f32 	[%rd34+40], %f14;
	st.local.v2.u32 	[%rd18], {%r42, %r39};
	mov.b32 	%r83, 12;
	st.local.u32 	[%rd18+8], %r83;
	{ // callseq 423, 0
	.param .b64 param0;
	st.param.b64 	[param0], %rd29;
	.param .b64 param1;
	st.param.b64 	[param1], %rd6;
	.param .b32 retval0;
	call.uni (retval0), 
	vprintf, 
	(
	param0, 
	param1
	);
	ld.param.b32 	%r84, [retval0];
	} // callseq 423
	ld.global.f32 	%f15, [%rd32+48];
	st.global.f32 	[%rd34+48], %f15;
	st.local.v2.u32 	[%rd18], {%r42, %r39};
	mov.b32 	%r86, 14;
	st.local.u32 	[%rd18+8], %r86;
	{ // callseq 424, 0
	.param .b64 param0;
	st.param.b64 	[param0], %rd29;
	.param .b64 param1;
	st.param.b64 	[param1], %rd6;
	.param .b32 retval0;
	call.uni (retval0), 
	vprintf, 
	(
	param0, 
	param1
	);
	ld.param.b32 	%r87, [retval0];
	} // callseq 424
	ld.global.f32 	%f16, [%rd32+56];
	st.global.f32 	[%rd34+56], %f16;
	add.s32 	%r89, %r89, %r2;
	setp.lt.s32 	%p2, %r89, %r4;
	@%p2 bra 	$L__BB27_2;
$L__BB27_3:
	ret;

}
	// .globl	_Z5evictIfLi1ELi8ELi2EEvPT_S1_PKiS3_i
.visible .entry _Z5evictIfLi1ELi8ELi2EEvPT_S1_PKiS3_i(
	.param .u64 .ptr .align 1 _Z5evictIfLi1ELi8ELi2EEvPT_S1_PKiS3_i_param_0,
	.param .u64 .ptr .align 1 _Z5evictIfLi1ELi8ELi2EEvPT_S1_PKiS3_i_param_1,
	.param .u64 .ptr .align 1 _Z5evictIfLi1ELi8ELi2EEvPT_S1_PKiS3_i_param_2,
	.param .u64 .ptr .align 1 _Z5evictIfLi1ELi8ELi2EEvPT_S1_PKiS3_i_param_3,
	.param .u32 _Z5evictIfLi1ELi8ELi2EEvPT_S1_PKiS3_i_param_4
)
{
	.local .align 8 .b8 	__local_depot28[24];
	.reg .b64 	%SP;
	.reg .b64 	%SPL;
	.reg .pred 	%p<3>;
	.reg .b32 	%r<68>;
	.reg .b32 	%f<10>;
	.reg .b64 	%rd<36>;

	mov.u64 	%SPL, __local_depot28;
	cvta.local.u64 	%SP, %SPL;
	ld.param.u64 	%rd4, [_Z5evictIfLi1ELi8ELi2EEvPT_S1_PKiS3_i_param_1];
	ld.param.u64 	%rd6, [_Z5evictIfLi1ELi8ELi2EEvPT_S1_PKiS3_i_param_3];
	ld.param.u32 	%r7, [_Z5evictIfLi1ELi8ELi2EEvPT_S1_PKiS3_i_param_4];
	cvta.to.global.u64 	%rd7, %rd6;
	add.u64 	%rd8, %SP, 0;
	add.u64 	%rd1, %SPL, 0;
	mov.u32 	%r8, %ctaid.y;
	mov.u32 	%r9, %ntid.y;
	mov.u32 	%r10, %tid.y;
	mad.lo.s32 	%r1, %r8, %r9, %r10;
	st.local.u32 	[%rd1], %r1;
	mov.u64 	%rd9, $str;
	cvta.global.u64 	%rd10, %rd9;
	{ // callseq 425, 0
	.param .b64 param0;
	st.param.b64 	[param0], %rd10;
	.param .b64 param1;
	st.param.b64 	[param1], %rd8;
	.param .b32 retval0;
	call.uni (retval0), 
	vprintf, 
	(
	param0, 
	param1
	);
	ld.param.b32 	%r11, [retval0];
	} // callseq 425
	mul.wide.u32 	%rd11, %r1, 4;
	add.s64 	%rd12, %rd7, %rd11;
	ld.global.nc.u32 	%r13, [%rd12];
	mov.u32 	%r14, %ctaid.x;
	mov.u32 	%r15, %ntid.x;
	mov.u32 	%r16, %tid.x;
	mad.lo.s32 	%r17, %r14, %r15, %r16;
	mov.u32 	%r18, %nctaid.x;
	mul.lo.s32 	%r2, %r18, %r15;
	mul.lo.s32 	%r19, %r1, %r7;
	shl.b32 	%r20, %r19, 1;
	st.local.u32 	[%rd1], %r2;
	mov.u64 	%rd13, $str$1;
	cvta.global.u64 	%rd14, %rd13;
	{ // callseq 426, 0
	.param .b64 param0;
	st.param.b64 	[param0], %rd14;
	.param .b64 param1;
	st.param.b64 	[param1], %rd8;
	.param .b32 retval0;
	call.uni (retval0), 
	vprintf, 
	(
	param0, 
	param1
	);
	ld.param.b32 	%r21, [retval0];
	} // callseq 426
	add.s32 	%r67, %r17, %r20;
	add.s32 	%r4, %r13, %r20;
	setp.ge.s32 	%p1, %r17, %r13;
	@%p1 bra 	$L__BB28_3;
	cvta.to.global.u64 	%rd2, %rd4;
	mov.u64 	%rd18, $str$2;
	mov.u64 	%rd21, $str$3;
$L__BB28_2:
	ld.param.u64 	%rd35, [_Z5evictIfLi1ELi8ELi2EEvPT_S1_PKiS3_i_param_2];
	ld.param.u64 	%rd34, [_Z5evictIfLi1ELi8ELi2EEvPT_S1_PKiS3_i_param_0];
	cvta.to.global.u64 	%rd15, %rd35;
	mul.wide.s32 	%rd16, %r67, 4;
	add.s64 	%rd17, %rd15, %rd16;
	ld.global.nc.u32 	%r23, [%rd17+4];
	shr.u32 	%r24, %r23, 31;
	add.s32 	%r25, %r23, %r24;
	and.b32  	%r26, %r25, -2;
	sub.s32 	%r27, %r23, %r26;
	ld.global.nc.u32 	%r28, [%rd17];
	shr.u32 	%r29, %r28, 31;
	add.s32 	%r30, %r28, %r29;
	and.b32  	%r31, %r30, -2;
	sub.s32 	%r32, %r28, %r31;
	shl.b32 	%r33, %r27, 3;
	add.s32 	%r34, %r26, %r33;
	mad.lo.s32 	%r35, %r27, -7, %r34;
	shl.b32 	%r36, %r32, 3;
	add.s32 	%r37, %r31, %r36;
	mad.lo.s32 	%r38, %r32, -7, %r37;
	st.local.v2.u32 	[%rd1], {%r1, %r23};
	st.local.v2.u32 	[%rd1+8], {%r26, %r27};
	st.local.u32 	[%rd1+16], %r34;
	cvta.global.u64 	%rd19, %rd18;
	{ // callseq 427, 0
	.param .b64 param0;
	st.param.b64 	[param0], %rd19;
	.param .b64 param1;
	st.param.b64 	[param1], %rd8;
	.param .b32 retval0;
	call.uni (retval0), 
	vprintf, 
	(
	param0, 
	param1
	);
	ld.param.b32 	%r39, [retval0];
	} // callseq 427
	st.local.v2.u32 	[%rd1], {%r37, %r37};
	st.local.v2.u32 	[%rd1+8], {%r34, %r34};
	mov.b32 	%r41, 0;
	st.local.u32 	[%rd1+16], %r41;
	cvta.global.u64 	%rd22, %rd21;
	{ // callseq 428, 0
	.param .b64 param0;
	st.param.b64 	[param0], %rd22;
	.param .b64 param1;
	st.param.b64 	[param1], %rd8;
	.param .b32 retval0;
	call.uni (retval0), 
	vprintf, 
	(
	param0, 
	param1
	);
	ld.param.b32 	%r42, [retval0];
	} // callseq 428
	cvta.to.global.u64 	%rd23, %rd34;
	mul.wide.s32 	%rd24, %r34, 4;
	add.s64 	%rd25, %rd23, %rd24;
	ld.global.f32 	%f1, [%rd25];
	mul.wide.s32 	%rd26, %r37, 4;
	add.s64 	%rd27, %rd23, %rd26;
	st.global.f32 	[%rd27], %f1;
	st.local.v2.u32 	[%rd1], {%r37, %r37};
	st.local.v2.u32 	[%rd1+8], {%r34, %r34};
	mov.b32 	%r44, 1;
	st.local.u32 	[%rd1+16], %r44;
	{ // callseq 429, 0
	.param .b64 param0;
	st.param.b64 	[param0], %rd22;
	.param .b64 param1;
	st.param.b64 	[param1], %rd8;
	.param .b32 retval0;
	call.uni (retval0), 
	vprintf, 
	(
	param0, 
	param1
	);
	ld.param.b32 	%r45, [retval0];
	} // callseq 429
	ld.global.f32 	%f2, [%rd25+4];
	st.global.f32 	[%rd27+4], %f2;
	st.local.v2.u32 	[%rd1], {%r37, %r37};
	st.local.v2.u32 	[%rd1+8], {%r34, %r34};
	mov.b32 	%r47, 2;
	st.local.u32 	[%rd1+16], %r47;
	{ // callseq 430, 0
	.param .b64 param0;
	st.param.b64 	[param0], %rd22;
	.param .b64 param1;
	st.param.b64 	[param1], %rd8;
	.param .b32 retval0;
	call.uni (retval0), 
	vprintf, 
	(
	param0, 
	param1
	);
	ld.param.b32 	%r48, [retval0];
	} // callseq 430
	ld.global.f32 	%f3, [%rd25+8];
	st.global.f32 	[%rd27+8], %f3;
	st.local.v2.u32 	[%rd1], {%r37, %r37};
	st.local.v2.u32 	[%rd1+8], {%r34, %r34};
	mov.b32 	%r50, 3;
	st.local.u32 	[%rd1+16], %r50;
	{ // callseq 431, 0
	.param .b64 param0;
	st.param.b64 	[param0], %rd22;
	.param .b64 param1;
	st.param.b64 	[param1], %rd8;
	.param .b32 retval0;
	call.uni (retval0), 
	vprintf, 
	(
	param0, 
	param1
	);
	ld.param.b32 	%r51, [retval0];
	} // callseq 431
	ld.global.f32 	%f4, [%rd25+12];
	st.global.f32 	[%rd27+12], %f4;
	st.local.v2.u32 	[%rd1], {%r37, %r37};
	st.local.v2.u32 	[%rd1+8], {%r34, %r34};
	mov.b32 	%r53, 4;
	st.local.u32 	[%rd1+16], %r53;
	{ // callseq 432, 0
	.param .b64 param0;
	st.param.b64 	[param0], %rd22;
	.param .b64 param1;
	st.param.b64 	[param1], %rd8;
	.param .b32 retval0;
	call.uni (retval0), 
	vprintf, 
	(
	param0, 
	param1
	);
	ld.param.b32 	%r54, [retval0];
	} // callseq 432
	ld.global.f32 	%f5, [%rd25+16];
	st.global.f32 	[%rd27+16], %f5;
	st.local.v2.u32 	[%rd1], {%r37, %r37};
	st.local.v2.u32 	[%rd1+8], {%r34, %r34};
	mov.b32 	%r56, 5;
	st.local.u32 	[%rd1+16], %r56;
	{ // callseq 433, 0
	.param .b64 param0;
	st.param.b64 	[param0], %rd22;
	.param .b64 param1;
	st.param.b64 	[param1], %rd8;
	.param .b32 retval0;
	call.uni (retval0), 
	vprintf, 
	(
	param0, 
	param1
	);
	ld.param.b32 	%r57, [retval0];
	} // callseq 433
	ld.global.f32 	%f6, [%rd25+20];
	st.global.f32 	[%rd27+20], %f6;
	st.local.v2.u32 	[%rd1], {%r37, %r37};
	st.local.v2.u32 	[%rd1+8], {%r34, %r34};
	mov.b32 	%r59, 6;
	st.local.u32 	[%rd1+16], %r59;
	{ // callseq 434, 0
	.param .b64 param0;
	st.param.b64 	[param0], %rd22;
	.param .b64 param1;
	st.param.b64 	[param1], %rd8;
	.param .b32 retval0;
	call.uni (retval0), 
	vprintf, 
	(
	param0, 
	param1
	);
	ld.param.b32 	%r60, [retval0];
	} // callseq 434
	ld.global.f32 	%f7, [%rd25+24];
	st.global.f32 	[%rd27+24], %f7;
	st.local.v2.u32 	[%rd1], {%r37, %r37};
	st.local.v2.u32 	[%rd1+8], {%r34, %r34};
	mov.b32 	%r62, 7;
	st.local.u32 	[%rd1+16], %r62;
	{ // callseq 435, 0
	.param .b64 param0;
	st.param.b64 	[param0], %rd22;
	.param .b64 param1;
	st.param.b64 	[param1], %rd8;
	.param .b32 retval0;
	call.uni (retval0), 
	vprintf, 
	(
	param0, 
	param1
	);
	ld.param.b32 	%r63, [retval0];
	} // callseq 435
	ld.global.f32 	%f8, [%rd25+28];
	st.global.f32 	[%rd27+28], %f8;
	st.local.v2.u32 	[%rd1], {%r38, %r35};
	st.local.u32 	[%rd1+8], %r41;
	mov.u64 	%rd28, $str$4;
	cvta.global.u64 	%rd29, %rd28;
	{ // callseq 436, 0
	.param .b64 param0;
	st.param.b64 	[param0], %rd29;
	.param .b64 param1;
	st.param.b64 	[param1], %rd8;
	.param .b32 retval0;
	call.uni (retval0), 
	vprintf, 
	(
	param0, 
	param1
	);
	ld.param.b32 	%r65, [retval0];
	} // callseq 436
	mul.wide.s32 	%rd30, %r35, 4;
	add.s64 	%rd31, %rd2, %rd30;
	ld.global.f32 	%f9, [%rd31];
	mul.wide.s32 	%rd32, %r38, 4;
	add.s64 	%rd33, %rd2, %rd32;
	st.global.f32 	[%rd33], %f9;
	add.s32 	%r67, %r67, %r2;
	setp.lt.s32 	%p2, %r67, %r4;
	@%p2 bra 	$L__BB28_2;
$L__BB28_3:
	ret;

}
	// .globl	_Z5evictIfLi2ELi8ELi2EEvPT_S1_PKiS3_i
.visible .entry _Z5evictIfLi2ELi8ELi2EEvPT_S1_PKiS3_i(
	.param .u64 .ptr .align 1 _Z5evictIfLi2ELi8ELi2EEvPT_S1_PKiS3_i_param_0,
	.param .u64 .ptr .align 1 _Z5evictIfLi2ELi8ELi2EEvPT_S1_PKiS3_i_param_1,
	.param .u64 .ptr .align 1 _Z5evictIfLi2ELi8ELi2EEvPT_S1_PKiS3_i_param_2,
	.param .u64 .ptr .align 1 _Z5evictIfLi2ELi8ELi2EEvPT_S1_PKiS3_i_param_3,
	.param .u32 _Z5evictIfLi2ELi8ELi2EEvPT_S1_PKiS3_i_param_4
)
{
	.local .align 8 .b8 	__local_depot29[24];
	.reg .b64 	%SP;
	.reg .b64 	%SPL;
	.reg .pred 	%p<3>;
	.reg .b32 	%r<74>;
	.reg .b32 	%f<11>;
	.reg .b64 	%rd<36>;

	mov.u64 	%SPL, __local_depot29;
	cvta.local.u64 	%SP, %SPL;
	ld.param.u64 	%rd4, [_Z5evictIfLi2ELi8ELi2EEvPT_S1_PKiS3_i_param_1];
	ld.param.u64 	%rd6, [_Z5evictIfLi2ELi8ELi2EEvPT_S1_PKiS3_i_param_3];
	ld.param.u32 	%r7, [_Z5evictIfLi2ELi8ELi2EEvPT_S1_PKiS3_i_param_4];
	cvta.to.global.u64 	%rd7, %rd6;
	add.u64 	%rd8, %SP, 0;
	add.u64 	%rd1, %SPL, 0;
	mov.u32 	%r8, %ctaid.y;
	mov.u32 	%r9, %ntid.y;
	mov.u32 	%r10, %tid.y;
	mad.lo.s32 	%r1, %r8, %r9, %r10;
	st.local.u32 	[%rd1], %r1;
	mov.u64 	%rd9, $str;
	cvta.global.u64 	%rd10, %rd9;
	{ // callseq 437, 0
	.param .b64 param0;
	st.param.b64 	[param0], %rd10;
	.param .b64 param1;
	st.param.b64 	[param1], %rd8;
	.param .b32 retval0;
	call.uni (retval0), 
	vprintf, 
	(
	param0, 
	param1
	);
	ld.param.b32 	%r11, [retval0];
	} // callseq 437
	mul.wide.u32 	%rd11, %r1, 4;
	add.s64 	%rd12, %rd7, %rd11;
	ld.global.nc.u32 	%r13, [%rd12];
	mov.u32 	%r14, %ctaid.x;
	mov.u32 	%r15, %ntid.x;
	mov.u32 	%r16, %tid.x;
	mad.lo.s32 	%r17, %r14, %r15, %r16;
	mov.u32 	%r18, %nctaid.x;
	mul.lo.s32 	%r2, %r18, %r15;
	mul.lo.s32 	%r19, %r1, %r7;
	shl.b32 	%r20, %r19, 1;
	st.local.u32 	[%rd1], %r2;
	mov.u64 	%rd13, $str$1;
	cvta.global.u64 	%rd14, %rd13;
	{ // callseq 438, 0
	.param .b64 param0;
	st.param.b64 	[param0], %rd14;
	.param .b64 param1;
	st.param.b64 	[param1], %rd8;
	.param .b32 retval0;
	call.uni (retval0), 
	vprintf, 
	(
	param0, 
	param1
	);
	ld.param.b32 	%r21, [retval0];
	} // callseq 438
	add.s32 	%r73, %r17, %r20;
	add.s32 	%r4, %r13, %r20;
	setp.ge.s32 	%p1, %r17, %r13;
	@%p1 bra 	$L__BB29_3;
	cvta.to.global.u64 	%rd2, %rd4;
	mov.u64 	%rd18, $str$2;
	mov.u64 	%rd21, $str$3;
$L__BB29_2:
	ld.param.u64 	%rd35, [_Z5evictIfLi2ELi8ELi2EEvPT_S1_PKiS3_i_param_2];
	ld.param.u64 	%rd34, [_Z5evictIfLi2ELi8ELi2EEvPT_S1_PKiS3_i_param_0];
	cvta.to.global.u64 	%rd15, %rd35;
	mul.wide.s32 	%rd16, %r73, 4;
	add.s64 	%rd17, %rd15, %rd16;
	ld.global.nc.u32 	%r23, [%rd17+4];
	shr.u32 	%r24, %r23, 31;
	add.s32 	%r25, %r23, %r24;
	shl.b32 	%r26, %r25, 1;
	and.b32  	%r27, %r26, -4;
	and.b32  	%r28, %r25, -2;
	sub.s32 	%r29, %r23, %r28;
	ld.global.nc.u32 	%r30, [%rd17];
	shr.u32 	%r31, %r30, 31;
	add.s32 	%r32, %r30, %r31;
	shl.b32 	%r33, %r32, 1;
	and.b32  	%r34, %r33, -4;
	and.b32  	%r35, %r32, -2;
	sub.s32 	%r36, %r30, %r35;
	shl.b32 	%r37, %r29, 3;
	add.s32 	%r38, %r27, %r37;
	mad.lo.s32 	%r39, %r29, -7, %r38;
	shl.b32 	%r40, %r36, 3;
	add.s32 	%r41, %r34, %r40;
	mad.lo.s32 	%r42, %r36, -7, %r41;
	st.local.v2.u32 	[%rd1], {%r1, %r23};
	st.local.v2.u32 	[%rd1+8], {%r27, %r29};
	st.local.u32 	[%rd1+16], %r38;
	cvta.global.u64 	%rd19, %rd18;
	{ // callseq 439, 0
	.param .b64 param0;
	st.param.b64 	[param0], %rd19;
	.param .b64 param1;
	st.param.b64 	[param1], %rd8;
	.param .b32 retval0;
	call.uni (retval0), 
	vprintf, 
	(
	param0, 
	param1
	);
	ld.param.b32 	%r43, [retval0];
	} // callseq 439
	st.local.v2.u32 	[%rd1], {%r41, %r41};
	st.local.v2.u32 	[%rd1+8], {%r38, %r38};
	mov.b32 	%r45, 0;
	st.local.u32 	[%rd1+16], %r45;
	cvta.global.u64 	%rd22, %rd21;
	{ // callseq 440, 0
	.param .b64 param0;
	st.param.b64 	[param0], %rd22;
	.param .b64 param1;
	st.param.b64 	[param1], %rd8;
	.param .b32 retval0;
	call.uni (retval0), 
	vprintf, 
	(
	param0, 
	param1
	);
	ld.param.b32 	%r46, [retval0];
	} // callseq 440
	cvta.to.global.u64 	%rd23, %rd34;
	mul.wide.s32 	%rd24, %r38, 4;
	add.s64 	%rd25, %rd23, %rd24;
	ld.global.f32 	%f1, [%rd25];
	mul.wide.s32 	%rd26, %r41, 4;
	add.s64 	%rd27, %rd23, %rd26;
	st.global.f32 	[%rd27], %f1;
	st.local.v2.u32 	[%rd1], {%r41, %r41};
	st.local.v2.u32 	[%rd1+8], {%r38, %r38};
	mov.b32 	%r48, 1;
	st.local.u32 	[%rd1+16], %r48;
	{ // callseq 441, 0
	.param .b64 param0;
	st.param.b64 	[param0], %rd22;
	.param .b64 param1;
	st.param.b64 	[param1], %rd8;
	.param .b32 retval0;
	call.uni (retval0), 
	vprintf, 
	(
	param0, 
	param1
	);
	ld.param.b32 	%r49, [retval0];
	} // callseq 441
	ld.global.f32 	%f2, [%rd25+4];
	st.global.f32 	[%rd27+4], %f2;
	st.local.v2.u32 	[%rd1], {%r41, %r41};
	st.local.v2.u32 	[%rd1+8], {%r38, %r38};
	mov.b32 	%r51, 2;
	st.local.u32 	[%rd1+16], %r51;
	{ // callseq 442, 0
	.param .b64 param0;
	st.param.b64 	[param0], %rd22;
	.param .b64 param1;
	st.param.b64 	[param1], %rd8;
	.param .b32 retval0;
	call.uni (retval0), 
	vprintf, 
	(
	param0, 
	param1
	);
	ld.param.b32 	%r52, [retval0];
	} // callseq 442
	ld.global.f32 	%f3, [%rd25+8];
	st.global.f32 	[%rd27+8], %f3;
	st.local.v2.u32 	[%rd1], {%r41, %r41};
	st.local.v2.u32 	[%rd1+8], {%r38, %r38};
	mov.b32 	%r54, 3;
	st.local.u32 	[%rd1+16], %r54;
	{ // callseq 443, 0
	.param .b64 param0;
	st.param.b64 	[param0], %rd22;
	.param .b64 param1;
	st.param.b64 	[param1], %rd8;
	.param .b32 retval0;
	call.uni (retval0), 
	vprintf, 
	(
	param0, 
	param1
	);
	ld.param.b32 	%r55, [retval0];
	} // callseq 443
	ld.global.f32 	%f4, [%rd25+12];
	st.global.f32 	[%rd27+12], %f4;
	st.local.v2.u32 	[%rd1], {%r41, %r41};
	st.local.v2.u32 	[%rd1+8], {%r38, %r38};
	mov.b32 	%r57, 4;
	st.local.u32 	[%rd1+16], %r57;
	{ // callseq 444, 0
	.param .b64 param0;
	st.param.b64 	[param0], %rd22;
	.param .b64 param1;
	st.param.b64 	[param1], %rd8;
	.param .b32 retval0;
	call.uni (retval0), 
	vprintf, 
	(
	param0, 
	param1
	);
	ld.param.b32 	%r58, [retval0];
	} // callseq 444
	ld.global.f32 	%f5, [%rd25+16];
	st.global.f32 	[%rd27+16], %f5;
	st.local.v2.u32 	[%rd1], {%r41, %r41};
	st.local.v2.u32 	[%rd1+8], {%r38, %r38};
	mov.b32 	%r60, 5;
	st.local.u32 	[%rd1+16], %r60;
	{ // callseq 445, 0
	.param .b64 param0;
	st.param.b64 	[param0], %rd22;
	.param .b64 param1;
	st.param.b64 	[param1], %rd8;
	.param .b32 retval0;
	call.uni (retval0), 
	vprintf, 
	(
	param0, 
	param1
	);
	ld.param.b32 	%r61, [retval0];
	} // callseq 445
	ld.global.f32 	%f6, [%rd25+20];
	st.global.f32 	[%rd27+20], %f6;
	st.local.v2.u32 	[%rd1], {%r41, %r41};
	st.local.v2.u32 	[%rd1+8], {%r38, %r38};
	mov.b32 	%r63, 6;
	st.local.u32 	[%rd1+16], %r63;
	{ // callseq 446, 0
	.param .b64 param0;
	st.param.b64 	[param0], %rd22;
	.param .b64 param1;
	st.param.b64 	[param1], %rd8;
	.param .b32 retval0;
	call.uni (retval0), 
	vprintf, 
	(
	param0, 
	param1
	);
	ld.param.b32 	%r64, [retval0];
	} // callseq 446
	ld.global.f32 	%f7, [%rd25+24];
	st.global.f32 	[%rd27+24], %f7;
	st.local.v2.u32 	[%rd1], {%r41, %r41};
	st.local.v2.u32 	[%rd1+8], {%r38, %r38};
	mov.b32 	%r66, 7;
	st.local.u32 	[%rd1+16], %r66;
	{ // callseq 447, 0
	.param .b64 param0;
	st.param.b64 	[param0], %rd22;
	.param .b64 param1;
	st.param.b64 	[param1], %rd8;
	.param .b32 retval0;
	call.uni (retval0), 
	vprintf, 
	(
	param0, 
	param1
	);
	ld.param.b32 	%r67, [retval0];
	} // callseq 447
	ld.global.f32 	%f8, [%rd25+28];
	st.global.f32 	[%rd27+28], %f8;
	st.local.v2.u32 	[%rd1], {%r42, %r39};
	st.local.u32 	[%rd1+8], %r45;
	mov.u64 	%rd28, $str$4;
	cvta.global.u64 	%rd29, %rd28;
	{ // callseq 448, 0
	.param .b64 param0;
	st.param.b64 	[param0], %rd29;
	.param .b64 param1;
	st.param.b64 	[param1], %rd8;
	.param .b32 retval0;
	call.uni (retval0), 
	vprintf, 
	(
	param0, 
	param1
	);
	ld.param.b32 	%r69, [retval0];
	} // callseq 448
	mul.wide.s32 	%rd30, %r39, 4;
	add.s64 	%rd31, %rd2, %rd30;
	ld.global.f32 	%f9, [%rd31];
	mul.wide.s32 	%rd32, %r42, 4;
	add.s64 	%rd33, %rd2, %rd32;
	st.global.f32 	[%rd33], %f9;
	st.local.v2.u32 	[%rd1], {%r42, %r39};
	st.local.u32 	[%rd1+8], %r51;
	{ // callseq 449, 0
	.param .b64 param0;
	st.param.b64 	[param0], %rd29;
	.param .b64 param1;
	st.param.b64 	[param1], %rd8;
	.param .b32 retval0;
	call.uni (retval0), 
	vprintf, 
	(
	param0, 
	param1
	);
	ld.param.b32 	%r71, [retval0];
	} // callseq 449
	ld.global.f32 	%f10, [%rd31+8];
	st.global.f32 	[%rd33+8], %f10;
	add.s32 	%r73, %r73, %r2;
	setp.lt.s32 	%p2, %r73, %r4;
	@%p2 bra 	$L__BB29_2;
$L__BB29_3:
	ret;

}
	// .globl	_Z5evictIfLi4ELi8ELi2EEvPT_S1_PKiS3_i
.visible .entry _Z5evictIfLi4ELi8ELi2EEvPT_S1_PKiS3_i(
	.param .u64 .ptr .align 1 _Z5evictIfLi4ELi8ELi2EEvPT_S1_PKiS3_i_param_0,
	.param .u64 .ptr .align 1 _Z5evictIfLi4ELi8ELi2EEvPT_S1_PKiS3_i_param_1,
	.param .u64 .ptr .align 1 _Z5evictIfLi4ELi8ELi2EEvPT_S1_PKiS3_i_param_2,
	.param .u64 .ptr .align 1 _Z5evictIfLi4ELi8ELi2EEvPT_S1_PKiS3_i_param_3,
	.param .u32 _Z5evictIfLi4ELi8ELi2EEvPT_S1_PKiS3_i_param_4
)
{
	.local .align 8 .b8 	__local_depot30[24];
	.reg .b64 	%SP;
	.reg .b64 	%SPL;
	.reg .pred 	%p<3>;
	.reg .b32 	%r<78>;
	.reg .b32 	%f<13>;
	.reg .b64 	%rd<36>;

	mov.u64 	%SPL, __local_depot30;
	cvta.local.u64 	%SP, %SPL;
	ld.param.u64 	%rd4, [_Z5evictIfLi4ELi8ELi2EEvPT_S1_PKiS3_i_param_1];
	ld.param.u64 	%rd6, [_Z5evictIfLi4ELi8ELi2EEvPT_S1_PKiS3_i_param_3];
	ld.param.u32 	%r7, [_Z5evictIfLi4ELi8ELi2EEvPT_S1_PKiS3_i_param_4];
	cvta.to.global.u64 	%rd7, %rd6;
	add.u64 	%rd8, %SP, 0;
	add.u64 	%rd1, %SPL, 0;
	mov.u32 	%r8, %ctaid.y;
	mov.u32 	%r9, %ntid.y;
	mov.u32 	%r10, %tid.y;
	mad.lo.s32 	%r1, %r8, %r9, %r10;
	st.local.u32 	[%rd1], %r1;
	mov.u64 	%rd9, $str;
	cvta.global.u64 	%rd10, %rd9;
	{ // callseq 450, 0
	.param .b64 param0;
	st.param.b64 	[param0], %rd10;
	.param .b64 param1;
	st.param.b64 	[param1], %rd8;
	.param .b32 retval0;
	call.uni (retval0), 
	vprintf, 
	(
	param0, 
	param1
	);
	ld.param.b32 	%r11, [retval0];
	} // callseq 450
	mul.wide.u32 	%rd11, %r1, 4;
	add.s64 	%rd12, %rd7, %rd11;
	ld.global.nc.u32 	%r13, [%rd12];
	mov.u32 	%r14, %ctaid.x;
	mov.u32 	%r15, %ntid.x;
	mov.u32 	%r16, %tid.x;
	mad.lo.s32 	%r17, %r14, %r15, %r16;
	mov.u32 	%r18, %nctaid.x;
	mul.lo.s32 	%r2, %r18, %r15;
	mul.lo.s32 	%r19, %r1, %r7;
	shl.b32 	%r20, %r19, 1;
	st.local.u32 	[%rd1], %r2;
	mov.u64 	%rd13, $str$1;
	cvta.global.u64 	%rd14, %rd13;
	{ // callseq 451, 0
	.param .b64 param0;
	st.param.b64 	[param0], %rd14;
	.param .b64 param1;
	st.param.b64 	[param1], %rd8;
	.param .b32 retval0;
	call.uni (retval0), 
	vprintf, 
	(
	param0, 
	param1
	);
	ld.param.b32 	%r21, [retval0];
	} // callseq 451
	add.s32 	%r77, %r17, %r20;
	add.s32 	%r4, %r13, %r20;
	setp.ge.s32 	%p1, %r17, %r13;
	@%p1 bra 	$L__BB30_3;
	cvta.to.global.u64 	%rd2, %rd4;
	mov.u64 	%rd18, $str$2;
	mov.u64 	%rd21, $str$3;
$L__BB30_2:
	ld.param.u64 	%rd35, [_Z5evictIfLi4ELi8ELi2EEvPT_S1_PKiS3_i_param_2];
	ld.param.u64 	%rd34, [_Z5evictIfLi4ELi8ELi2EEvPT_S1_PKiS3_i_param_0];
	cvta.to.global.u64 	%rd15, %rd35;
	mul.wide.s32 	%rd16, %r77, 4;
	add.s64 	%rd17, %rd15, %rd16;
	ld.global.nc.u32 	%r23, [%rd17+4];
	shr.u32 	%r24, %r23, 31;
	add.s32 	%r25, %r23, %r24;
	shl.b32 	%r26, %r25, 2;
	and.b32  	%r27, %r26, -8;
	and.b32  	%r28, %r25, -2;
	sub.s32 	%r29, %r23, %r28;
	ld.global.nc.u32 	%r30, [%rd17];
	shr.u32 	%r31, %r30, 31;
	add.s32 	%r32, %r30, %r31;
	shl.b32 	%r33, %r32, 2;
	and.b32  	%r34, %r33, -8;
	and.b32  	%r35, %r32, -2;
	sub.s32 	%r36, %r30, %r35;
	shl.b32 	%r37, %r29, 3;
	add.s32 	%r38, %r27, %r37;
	mad.lo.s32 	%r39, %r29, -7, %r38;
	shl.b32 	%r40, %r36, 3;
	add.s32 	%r41, %r34, %r40;
	mad.lo.s32 	%r42, %r36, -7, %r41;
	st.local.v2.u32 	[%rd1], {%r1, %r23};
	st.local.v2.u32 	[%rd1+8], {%r27, %r29};
	st.local.u32 	[%rd1+16], %r38;
	cvta.global.u64 	%rd19, %rd18;
	{ // callseq 452, 0
	.param .b64 param0;
	st.param.b64 	[param0], %rd19;
	.param .b64 param1;
	st.param.b64 	[param1], %rd8;
	.param .b32 retval0;
	call.uni (retval0), 
	vprintf, 
	(
	param0, 
	param1
	);
	ld.param.b32 	%r43, [retval0];
	} // callseq 452
	st.local.v2.u32 	[%rd1], {%r41, %r41};
	st.local.v2.u32 	[%rd1+8], {%r38, %r38};
	mov.b32 	%r45, 0;
	st.local.u32 	[%rd1+16], %r45;
	cvta.global.u64 	%rd22, %rd21;
	{ // callseq 453, 0
	.param .b64 param0;
	st.param.b64 	[param0], %rd22;
	.param .b64 param1;
	st.param.b64 	[param1], %rd8;
	.param .b32 retval0;
	call.uni (retval0), 
	vprintf, 
	(
	param0, 
	param1
	);
	ld.param.b32 	%r46, [retval0];
	} // callseq 453
	cvta.to.global.u64 	%rd23, %rd34;
	mul.wide.s32 	%rd24, %r38, 4;
	add.s64 	%rd25, %rd23, %rd24;
	ld.global.f32 	%f1, [%rd25];
	mul.wide.s32 	%rd26, %r41, 4;
	add.s64 	%rd27, %rd23, %rd26;
	st.global.f32 	[%rd27], %f1;
	st.local.v2.u32 	[%rd1], {%r41, %r41};
	st.local.v2.u32 	[%rd1+8], {%r38, %r38};
	mov.b32 	%r48, 1;
	st.local.u32 	[%rd1+16], %r48;
	{ // callseq 454, 0
	.param .b64 param0;
	st.param.b64 	[param0], %rd22;
	.param .b64 param1;
	st.param.b64 	[param1], %rd8;
	.param .b32 retval0;
	call.uni (retval0), 
	vprintf, 
	(
	param0, 
	param1
	);
	ld.param.b32 	%r49, [retval0];
	} // callseq 454
	ld.global.f32 	%f2, [%rd25+4];
	st.global.f32 	[%rd27+4], %f2;
	st.local.v2.u32 	[%rd1], {%r41, %r41};
	st.local.v2.u32 	[%rd1+8], {%r38, %r38};
	mov.b32 	%r51, 2;
	st.local.u32 	[%rd1+16], %r51;
	{ // callseq 455, 0
	.param .b64 param0;
	st.param.b64 	[param0], %rd22;
	.param .b64 param1;
	st.param.b64 	[param1], %rd8;
	.param .b32 retval0;
	call.uni (retval0), 
	vprintf, 
	(
	param0, 
	param1
	);
	ld.param.b32 	%r52, [retval0];
	} // callseq 455
	ld.global.f32 	%f3, [%rd25+8];
	st.global.f32 	[%rd27+8], %f3;
	st.local.v2.u32 	[%rd1], {%r41, %r41};
	st.local.v2.u32 	[%rd1+8], {%r38, %r38};
	mov.b32 	%r54, 3;
	st.local.u32 	[%rd1+16], %r54;
	{ // callseq 456, 0
	.param .b64 param0;
	st.param.b64 	[param0], %rd22;
	.param .b64 param1;
	st.param.b64 	[param1], %rd8;
	.param .b32 retval0;
	call.uni (retval0), 
	vprintf, 
	(
	param0, 
	param1
	);
	ld.param.b32 	%r55, [retval0];
	} // callseq 456
	ld.global.f32 	%f4, [%rd25+12];
	st.global.f32 	[%rd27+12], %f4;
	st.local.v2.u32 	[%rd1], {%r41, %r41};
	st.local.v2.u32 	[%rd1+8], {%r38, %r38};
	mov.b32 	%r57, 4;
	st.local.u32 	[%rd1+16], %r57;
	{ // callseq 457, 0
	.param .b64 param0;
	st.param.b64 	[param0], %rd22;
	.param .b64 param1;
	st.param.b64 	[param1], %rd8;
	.param .b32 retval0;
	call.uni (retval0), 
	vprintf, 
	(
	param0, 
	param1
	);
	ld.param.b32 	%r58, [retval0];
	} // callseq 457
	ld.global.f32 	%f5, [%rd25+16];
	st.global.f32 	[%rd27+16], %f5;
	st.local.v2.u32 	[%rd1], {%r41, %r41};
	st.local.v2.u32 	[%rd1+8], {%r38, %r38};
	mov.b32 	%r60, 5;
	st.local.u32 	[%rd1+16], %r60;
	{ // callseq 458, 0
	.param .b64 param0;
	st.param.b64 	[param0], %rd22;
	.param .b64 param1;
	st.param.b64 	[param1], %rd8;
	.param .b32 retval0;
	call.uni (retval0), 
	vprintf, 
	(
	param0, 
	param1
	);
	ld.param.b32 	%r61, [retval0];
	} // callseq 458
	ld.global.f32 	%f6, [%rd25+20];
	st.global.f32 	[%rd27+20], %f6;
	st.local.v2.u32 	[%rd1], {%r41, %r41};
	st.local.v2.u32 	[%rd1+8], {%r38, %r38};
	mov.b32 	%r63, 6;
	st.local.u32 	[%rd1+16], %r63;
	{ // callseq 459, 0
	.param .b64 param0;
	st.param.b64 	[param0], %rd22;
	.param .b64 param1;
	st.param.b64 	[param1], %rd8;
	.param .b32 retval0;
	call.uni (retval0), 
	vprintf, 
	(
	param0, 
	param1
	);
	ld.param.b32 	%r64, [retval0];
	} // callseq 459
	ld.global.f32 	%f7, [%rd25+24];
	st.global.f32 	[%rd27+24], %f7;
	st.local.v2.u32 	[%rd1], {%r41, %r41};
	st.local.v2.u32 	[%rd1+8], {%r38, %r38};
	mov.b32 	%r66, 7;
	st.local.u32 	[%rd1+16], %r66;
	{ // callseq 460, 0
	.param .b64 param0;
	st.param.b64 	[param0], %rd22;
	.param .b64 param1;
	st.param.b64 	[param1], %rd8;
	.param .b32 retval0;
	call.uni (retval0), 
	vprintf, 
	(
	param0, 
	param1
	);
	ld.param.b32 	%r67, [retval0];
	} // callseq 460
	ld.global.f32 	%f8, [%rd25+28];
	st.global.f32 	[%rd27+28], %f8;
	st.local.v2.u32 	[%rd1], {%r42, %r39};
	st.local.u32 	[%rd1+8], %r45;
	mov.u64 	%rd28, $str$4;
	cvta.global.u64 	%rd29, %rd28;
	{ // callseq 461, 0
	.param .b64 param0;
	st.param.b64 	[param0], %rd29;
	.param .b64 param1;
	st.param.b64 	[param1], %rd8;
	.param .b32 retval0;
	call.uni (retval0), 
	vprintf, 
	(
	param0, 
	param1
	);
	ld.param.b32 	%r69, [retval0];
	} // callseq 461
	mul.wide.s32 	%rd30, %r39, 4;
	add.s64 	%rd31, %rd2, %rd30;
	ld.global.f32 	%f9, [%rd31];
	mul.wide.s32 	%rd32, %r42, 4;
	add.s64 	%rd33, %rd2, %rd32;
	st.global.f32 	[%rd33], %f9;
	st.local.v2.u32 	[%rd1], {%r42, %r39};
	st.local.u32 	[%rd1+8], %r51;
	{ // callseq 462, 0
	.param .b64 param0;
	st.param.b64 	[param0], %rd29;
	.param .b64 param1;
	st.param.b64 	[param1], %rd8;
	.param .b32 retval0;
	call.uni (retval0), 
	vprintf, 
	(
	param0, 
	param1
	);
	ld.param.b32 	%r71, [retval0];
	} // callseq 462
	ld.global.f32 	%f10, [%rd31+8];
	st.global.f32 	[%rd33+8], %f10;
	st.local.v2.u32 	[%rd1], {%r42, %r39};
	st.local.u32 	[%rd1+8], %r57;
	{ // callseq 463, 0
	.param .b64 param0;
	st.param.b64 	[param0], %rd29;
	.param .b64 param1;
	st.param.b64 	[param1], %rd8;
	.param .b32 retval0;
	call.uni (retval0), 
	vprintf, 
	(
	param0, 
	param1
	);
	ld.param.b32 	%r73, [retval0];
	} // callseq 463
	ld.global.f32 	%f11, [%rd31+16];
	st.global.f32 	[%rd33+16], %f11;
	st.local.v2.u32 	[%rd1], {%r42, %r39};
	st.local.u32 	[%rd1+8], %r63;
	{ // callseq 464, 0
	.param .b64 param0;
	st.param.b64 	[param0], %rd29;
	.param .b64 param1;
	st.param.b64 	[param1], %rd8;
	.param .b32 retval0;
	call.uni (retval0), 
	vprintf, 
	(
	param0, 
	param1
	);
	ld.param.b32 	%r75, [retval0];
	} // callseq 464
	ld.global.f32 	%f12, [%rd31+24];
	st.global.f32 	[%rd33+24], %f12;
	add.s32 	%r77, %r77, %r2;
	setp.lt.s32 	%p2, %r77, %r4;
	@%p2 bra 	$L__BB30_2;
$L__BB30_3:
	ret;

}
	// .globl	_Z5evictIfLi8ELi8ELi2EEvPT_S1_PKiS3_i
.visible .entry _Z5evictIfLi8ELi8ELi2EEvPT_S1_PKiS3_i(
	.param .u64 .ptr .align 1 _Z5evictIfLi8ELi8ELi2EEvPT_S1_PKiS3_i_param_0,
	.param .u64 .ptr .align 1 _Z5evictIfLi8ELi8ELi2EEvPT_S1_PKiS3_i_param_1,
	.param .u64 .ptr .align 1 _Z5evictIfLi8ELi8ELi2EEvPT_S1_PKiS3_i_param_2,
	.param .u64 .ptr .align 1 _Z5evictIfLi8ELi8ELi2EEvPT_S1_PKiS3_i_param_3,
	.param .u32 _Z5evictIfLi8ELi8ELi2EEvPT_S1_PKiS3_i_param_4
)
{
	.local .align 8 .b8 	__local_depot31[24];
	.reg .b64 	%SP;
	.reg .b64 	%SPL;
	.reg .pred 	%p<3>;
	.reg .b32 	%r<90>;
	.reg .b32 	%f<17>;
	.reg .b64 	%rd<38>;

	mov.u64 	%SPL, __local_depot31;
	cvta.local.u64 	%SP, %SPL;
	ld.param.u64 	%rd4, [_Z5evictIfLi8ELi8ELi2EEvPT_S1_PKiS3_i_param_3];
	ld.param.u32 	%r7, [_Z5evictIfLi8ELi8ELi2EEvPT_S1_PKiS3_i_param_4];
	cvta.to.global.u64 	%rd5, %rd4;
	add.u64 	%rd6, %SP, 0;
	add.u64 	%rd7, %SPL, 0;
	mov.u32 	%r8, %ctaid.y;
	mov.u32 	%r9, %ntid.y;
	mov.u32 	%r10, %tid.y;
	mad.lo.s32 	%r1, %r8, %r9, %r10;
	st.local.u32 	[%rd7], %r1;
	mov.u64 	%rd8, $str;
	cvta.global.u64 	%rd9, %rd8;
	{ // callseq 465, 0
	.param .b64 param0;
	st.param.b64 	[param0], %rd9;
	.param .b64 param1;
	st.param.b64 	[param1], %rd6;
	.param .b32 retval0;
	call.uni (retval0), 
	vprintf, 
	(
	param0, 
	param1
	);
	ld.param.b32 	%r11, [retval0];
	} // callseq 465
	mul.wide.u32 	%rd10, %r1, 4;
	add.s64 	%rd11, %rd5, %rd10;
	ld.global.nc.u32 	%r13, [%rd11];
	mov.u32 	%r14, %ctaid.x;
	mov.u32 	%r15, %ntid.x;
	mov.u32 	%r16, %tid.x;
	mad.lo.s32 	%r17, %r14, %r15, %r16;
	mov.u32 	%r18, %nctaid.x;
	mul.lo.s32 	%r2, %r18, %r15;
	mul.lo.s32 	%r19, %r1, %r7;
	shl.b32 	%r20, %r19, 1;
	st.local.u32 	[%rd7], %r2;
	mov.u64 	%rd12, $str$1;
	cvta.global.u64 	%rd13, %rd12;
	{ // callseq 466, 0
	.param .b64 param0;
	st.param.b64 	[param0], %rd13;
	.param .b64 param1;
	st.param.b64 	[param1], %rd6;
	.param .b32 retval0;
	call.uni (retval0), 
	vprintf, 
	(
	param0, 
	param1
	);
	ld.param.b32 	%r21, [retval0];
	} // callseq 466
	add.s32 	%r89, %r17, %r20;
	add.s32 	%r4, %r13, %r20;
	setp.ge.s32 	%p1, %r17, %r13;
	@%p1 bra 	$L__BB31_3;
	mov.u64 	%rd19, $str$2;
	mov.u64 	%rd21, $str$3;
	mov.u64 	%rd28, $str$4;
$L__BB31_2:
	ld.param.u64 	%rd37, [_Z5evictIfLi8ELi8ELi2EEvPT_S1_PKiS3_i_param_2];
	ld.param.u64 	%rd36, [_Z5evictIfLi8ELi8ELi2EEvPT_S1_PKiS3_i_param_1];
	ld.param.u64 	%rd35, [_Z5evictIfLi8ELi8ELi2EEvPT_S1_PKiS3_i_param_0];
	cvta.to.global.u64 	%rd14, %rd37;
	mul.wide.s32 	%rd15, %r89, 4;
	add.s64 	%rd16, %rd14, %rd15;
	ld.global.nc.u32 	%r23, [%rd16+4];
	shr.u32 	%r24, %r23, 31;
	add.s32 	%r25, %r23, %r24;
	shl.b32 	%r26, %r25, 3;
	and.b32  	%r27, %r26, -16;
	and.b32  	%r28, %r25, -2;
	sub.s32 	%r29, %r23, %r28;
	ld.global.nc.u32 	%r30, [%rd16];
	shr.u32 	%r31, %r30, 31;
	add.s32 	%r32, %r30, %r31;
	shl.b32 	%r33, %r32, 3;
	and.b32  	%r34, %r33, -16;
	and.b32  	%r35, %r32, -2;
	sub.s32 	%r36, %r30, %r35;
	shl.b32 	%r37, %r29, 3;
	add.s32 	%r38, %r27, %r37;
	mad.lo.s32 	%r39, %r29, -7, %r38;
	shl.b32 	%r40, %r36, 3;
	add.s32 	%r41, %r34, %r40;
	mad.lo.s32 	%r42, %r36, -7, %r41;
	cvta.to.local.u64 	%rd18, %rd6;
	st.local.v2.u32 	[%rd18], {%r1, %r23};
	st.local.v2.u32 	[%rd18+8], {%r27, %r29};
	st.local.u32 	[%rd18+16], %r38;
	cvta.global.u64 	%rd20, %rd19;
	{ // callseq 467, 0
	.param .b64 param0;
	st.param.b64 	[param0], %rd20;
	.param .b64 param1;
	st.param.b64 	[param1], %rd6;
	.param .b32 retval0;
	call.uni (retval0), 
	vprintf, 
	(
	param0, 
	param1
	);
	ld.param.b32 	%r43, [retval0];
	} // callseq 467
	st.local.v2.u32 	[%rd18], {%r41, %r41};
	st.local.v2.u32 	[%rd18+8], {%r38, %r38};
	mov.b32 	%r45, 0;
	st.local.u32 	[%rd18+16], %r45;
	cvta.global.u64 	%rd22, %rd21;
	{ // callseq 468, 0
	.param .b64 param0;
	st.param.b64 	[param0], %rd22;
	.param .b64 param1;
	st.param.b64 	[param1], %rd6;
	.param .b32 retval0;
	call.uni (retval0), 
	vprintf, 
	(
	param0, 
	param1
	);
	ld.param.b32 	%r46, [retval0];
	} // callseq 468
	cvta.to.global.u64 	%rd23, %rd35;
	mul.wide.s32 	%rd24, %r38, 4;
	add.s64 	%rd25, %rd23, %rd24;
	ld.global.f32 	%f1, [%rd25];
	mul.wide.s32 	%rd26, %r41, 4;
	add.s64 	%rd27, %rd23, %rd26;
	st.global.f32 	[%rd27], %f1;
	st.local.v2.u32 	[%rd18], {%r41, %r41};
	st.local.v2.u32 	[%rd18+8], {%r38, %r38};
	mov.b32 	%r48, 1;
	st.local.u32 	[%rd18+16], %r48;
	{ // callseq 469, 0
	.param .b64 param0;
	st.param.b64 	[param0], %rd22;
	.param .b64 param1;
	st.param.b64 	[param1], %rd6;
	.param .b32 retval0;
	call.uni (retval0), 
	vprintf, 
	(
	param0, 
	param1
	);
	ld.param.b32 	%r49, [retval0];
	} // callseq 469
	ld.global.f32 	%f2, [%rd25+4];
	st.global.f32 	[%rd27+4], %f2;
	st.local.v2.u32 	[%rd18], {%r41, %r41};
	st.local.v2.u32 	[%rd18+8], {%r38, %r38};
	mov.b32 	%r51, 2;
	st.local.u32 	[%rd18+16], %r51;
	{ // callseq 470, 0
	.param .b64 param0;
	st.param.b64 	[param0], %rd22;
	.param .b64 param1;
	st.param.b64 	[param1], %rd6;
	.param .b32 retval0;
	call.uni (retval0), 
	vprintf, 
	(
	param0, 
	param1
	);
	ld.param.b32 	%r52, [retval0];
	} // callseq 470
	ld.global.f32 	%f3, [%rd25+8];
	st.global.f32 	[%rd27+8], %f3;
	st.local.v2.u32 	[%rd18], {%r41, %r41};
	st.local.v2.u32 	[%rd18+8], {%r38, %r38};
	mov.b32 	%r54, 3;
	st.local.u32 	[%rd18+16], %r54;
	{ // callseq 471, 0
	.param .b64 param0;
	st.param.b64 	[param0], %rd22;
	.param .b64 param1;
	st.param.b64 	[param1], %rd6;
	.param .b32 retval0;
	call.uni (retval0), 
	vprintf, 
	(
	param0, 
	param1
	);
	ld.param.b32 	%r55, [retval0];
	} // callseq 471
	ld.global.f32 	%f4, [%rd25+12];
	st.global.f32 	[%rd27+12], %f4;
	st.local.v2.u32 	[%rd18], {%r41, %r41};
	st.local.v2.u32 	[%rd18+8], {%r38, %r38};
	mov.b32 	%r57, 4;
	st.local.u32 	[%rd18+16], %r57;
	{ // callseq 472, 0
	.param .b64 param0;
	st.param.b64 	[param0], %rd22;
	.param .b64 param1;
	st.param.b64 	[param1], %rd6;
	.param .b32 retval0;
	call.uni (retval0), 
	vprintf, 
	(
	param0, 
	param1
	);
	ld.param.b32 	%r58, [retval0];
	} // callseq 472
	ld.global.f32 	%f5, [%rd25+16];
	st.global.f32 	[%rd27+16], %f5;
	st.local.v2.u32 	[%rd18], {%r41, %r41};
	st.local.v2.u32 	[%rd18+8], {%r38, %r38};
	mov.b32 	%r60, 5;
	st.local.u32 	[%rd18+16], %r60;
	{ // callseq 473, 0
	.param .b64 param0;
	st.param.b64 	[param0], %rd22;
	.param .b64 param1;
	st.param.b64 	[param1], %rd6;
	.param .b32 retval0;
	call.uni (retval0), 
	vprintf, 
	(
	param0, 
	param1
	);
	ld.param.b32 	%r61, [retval0];
	} // callseq 473
	ld.global.f32 	%f6, [%rd25+20];
	st.global.f32 	[%rd27+20], %f6;
	st.local.v2.u32 	[%rd18], {%r41, %r41};
	st.local.v2.u32 	[%rd18+8], {%r38, %r38};
	mov.b32 	%r63, 6;
	st.local.u32 	[%rd18+16], %r63;
	{ // callseq 474, 0
	.param .b64 param0;
	st.param.b64 	[param0], %rd22;
	.param .b64 param1;
	st.param.b64 	[param1], %rd6;
	.param .b32 retval0;
	call.uni (retval0), 
	vprintf, 
	(
	param0, 
	param1
	);
	ld.param.b32 	%r64, [retval0];
	} // callseq 474
	ld.global.f32 	%f7, [%rd25+24];
	st.global.f32 	[%rd27+24], %f7;
	st.local.v2.u32 	[%rd18], {%r41, %r41};
	st.local.v2.u32 	[%rd18+8], {%r38, %r38};
	mov.b32 	%r66, 7;
	st.local.u32 	[%rd18+16], %r66;
	{ // callseq 475, 0
	.param .b64 param0;
	st.param.b64 	[param0], %rd22;
	.param .b64 param1;
	st.param.b64 	[param1], %rd6;
	.param .b32 retval0;
	call.uni (retval0), 
	vprintf, 
	(
	param0, 
	param1
	);
	ld.param.b32 	%r67, [retval0];
	} // callseq 475
	ld.global.f32 	%f8, [%rd25+28];
	st.global.f32 	[%rd27+28], %f8;
	st.local.v2.u32 	[%rd18], {%r42, %r39};
	st.local.u32 	[%rd18+8], %r45;
	cvta.global.u64 	%rd29, %rd28;
	{ // callseq 476, 0
	.param .b64 param0;
	st.param.b64 	[param0], %rd29;
	.param .b64 param1;
	st.param.b64 	[param1], %rd6;
	.param .b32 retval0;
	call.uni (retval0), 
	vprintf, 
	(
	param0, 
	param1
	);
	ld.param.b32 	%r69, [retval0];
	} // callseq 476
	cvta.to.global.u64 	%rd30, %rd36;
	mul.wide.s32 	%rd31, %r39, 4;
	add.s64 	%rd32, %rd30, %rd31;
	ld.global.f32 	%f9, [%rd32];
	mul.wide.s32 	%rd33, %r42, 4;
	add.s64 	%rd34, %rd30, %rd33;
	st.global.f32 	[%rd34], %f9;
	st.local.v2.u32 	[%rd18], {%r42, %r39};
	st.local.u32 	[%rd18+8], %r51;
	{ // callseq 477, 0
	.param .b64 param0;
	st.param.b64 	[param0], %rd29;
	.param .b64 param1;
	st.param.b64 	[param1], %rd6;
	.param .b32 retval0;
	call.uni (retval0), 
	vprintf, 
	(
	param0, 
	param1
	);
	ld.param.b32 	%r71, [retval0];
	} // callseq 477
	ld.global.f32 	%f10, [%rd32+8];
	st.global.f32 	[%rd34+8], %f10;
	st.local.v2.u32 	[%rd18], {%r42, %r39};
	st.local.u32 	[%rd18+8], %r57;
	{ // callseq 478, 0
	.param .b64 param0;
	st.param.b64 	[param0], %rd29;
	.param .b64 param1;
	st.param.b64 	[param1], %rd6;
	.param .b32 retval0;
	call.uni (retval0), 
	vprintf, 
	(
	param0, 
	param1
	);
	ld.param.b32 	%r73, [retval0];
	} // callseq 478
	ld.global.f32 	%f11, [%rd32+16];
	st.global.f32 	[%rd34+16], %f11;
	st.local.v2.u32 	[%rd18], {%r42, %r39};
	st.local.u32 	[%rd18+8], %r63;
	{ // callseq 479, 0
	.param .b64 param0;
	st.param.b64 	[param0], %rd29;
	.param .b64 param1;
	st.param.b64 	[param1], %rd6;
	.param .b32 retval0;
	call.uni (retval0), 
	vprintf, 
	(
	param0, 
	param1
	);
	ld.param.b32 	%r75, [retval0];
	} // callseq 479
	ld.global.f32 	%f12, [%rd32+24];
	st.global.f32 	[%rd34+24], %f12;
	st.local.v2.u32 	[%rd18], {%r42, %r39};
	mov.b32 	%r77, 8;
	st.local.u32 	[%rd18+8], %r77;
	{ // callseq 480, 0
	.param .b64 param0;
	st.param.b64 	[param0], %rd29;
	.param .b64 param1;
	st.param.b64 	[param1], %rd6;
	.param .b32 retval0;
	call.uni (retval0), 
	vprintf, 
	(
	param0, 
	param1
	);
	ld.param.b32 	%r78, [retval0];
	} // callseq 480
	ld.global.f32 	%f13, [%rd32+32];
	st.global.f32 	[%rd34+32], %f13;
	st.local.v2.u32 	[%rd18], {%r42, %r39};
	mov.b32 	%r80, 10;
	st.local.u32 	[%rd18+8], %r80;
	{ // callseq 481, 0
	.param .b64 param0;
	st.param.b64 	[param0], %rd29;
	.param .b64 param1;
	st.param.b64 	[param1], %rd6;
	.param .b32 retval0;
	call.uni (retval0), 
	vprintf, 
	(
	param0, 
	param1
	);
	ld.param.b32 	%r81, [retval0];
	} // callseq 481
	ld.global.f32 	%f14, [%rd32+40];
	st.global.f32 	[%rd34+40], %f14;
	st.local.v2.u32 	[%rd18], {%r42, %r39};
	mov.b32 	%r83, 12;
	st.local.u32 	[%rd18+8], %r83;
	{ // callseq 482, 0
	.param .b64 param0;
	st.param.b64 	[param0], %rd29;
	.param .b64 param1;
	st.param.b64 	[param1], %rd6;
	.param .b32 retval0;
	call.uni (retval0), 
	vprintf, 
	(
	param0, 
	param1
	);
	ld.param.b32 	%r84, [retval0];
	} // callseq 482
	ld.global.f32 	%f15, [%rd32+48];
	st.global.f32 	[%rd34+48], %f15;
	st.local.v2.u32 	[%rd18], {%r42, %r39};
	mov.b32 	%r86, 14;
	st.local.u32 	[%rd18+8], %r86;
	{ // callseq 483, 0
	.param .b64 param0;
	st.param.b64 	[param0], %rd29;
	.param .b64 param1;
	st.param.b64 	[param1], %rd6;
	.param .b32 retval0;
	call.uni (retval0), 
	vprintf, 
	(
	param0, 
	param1
	);
	ld.param.b32 	%r87, [retval0];
	} // callseq 483
	ld.global.f32 	%f16, [%rd32+56];
	st.global.f32 	[%rd34+56], %f16;
	add.s32 	%r89, %r89, %r2;
	setp.lt.s32 	%p2, %r89, %r4;
	@%p2 bra 	$L__BB31_2;
$L__BB31_3:
	ret;

}
	// .globl	_Z5evictIfLi1ELi1ELi4EEvPT_S1_PKiS3_i
.visible .entry _Z5evictIfLi1ELi1ELi4EEvPT_S1_PKiS3_i(
	.param .u64 .ptr .align 1 _Z5evictIfLi1ELi1ELi4EEvPT_S1_PKiS3_i_param_0,
	.param .u64 .ptr .align 1 _Z5evictIfLi1ELi1ELi4EEvPT_S1_PKiS3_i_param_1,
	.param .u64 .ptr .align 1 _Z5evictIfLi1ELi1ELi4EEvPT_S1_PKiS3_i_param_2,
	.param .u64 .ptr .align 1 _Z5evictIfLi1ELi1ELi4EEvPT_S1_PKiS3_i_param_3,
	.param .u32 _Z5evictIfLi1ELi1ELi4EEvPT_S1_PKiS3_i_param_4
)
{
	.local .align 8 .b8 	__local_depot32[24];
	.reg .b64 	%SP;
	.reg .b64 	%SPL;
	.reg .pred 	%p<3>;
	.reg .b32 	%r<38>;
	.reg .b32 	%f<3>;
	.reg .b64 	%rd<32>;

	mov.u64 	%SPL, __local_depot32;
	cvta.local.u64 	%SP, %SPL;
	ld.param.u64 	%rd5, [_Z5evictIfLi1ELi1ELi4EEvPT_S1_PKiS3_i_param_0];
	ld.param.u64 	%rd6, [_Z5evictIfLi1ELi1ELi4EEvPT_S1_PKiS3_i_param_1];
	ld.param.u64 	%rd7, [_Z5evictIfLi1ELi1ELi4EEvPT_S1_PKiS3_i_param_2];
	ld.param.u64 	%rd8, [_Z5evictIfLi1ELi1ELi4EEvPT_S1_PKiS3_i_param_3];
	ld.param.u32 	%r7, [_Z5evictIfLi1ELi1ELi4EEvPT_S1_PKiS3_i_param_4];
	cvta.to.global.u64 	%rd9, %rd8;
	add.u64 	%rd10, %SP, 0;
	add.u64 	%rd1, %SPL, 0;
	mov.u32 	%r8, %ctaid.y;
	mov.u32 	%r9, %ntid.y;
	mov.u32 	%r10, %tid.y;
	mad.lo.s32 	%r1, %r8, %r9, %r10;
	st.local.u32 	[%rd1], %r1;
	mov.u64 	%rd11, $str;
	cvta.global.u64 	%rd12, %rd11;
	{ // callseq 484, 0
	.param .b64 param0;
	st.param.b64 	[param0], %rd12;
	.param .b64 param1;
	st.param.b64 	[param1], %rd10;
	.param .b32 retval0;
	call.uni (retval0), 
	vprintf, 
	(
	param0, 
	param1
	);
	ld.param.b32 	%r11, [retval0];
	} // callseq 484
	mul.wide.u32 	%rd13, %r1, 4;
	add.s64 	%rd14, %rd9, %rd13;
	ld.global.nc.u32 	%r13, [%rd14];
	mov.u32 	%r14, %ctaid.x;
	mov.u32 	%r15, %ntid.x;
	mov.u32 	%r16, %tid.x;
	mad.lo.s32 	%r17, %r14, %r15, %r16;
	mov.u32 	%r18, %nctaid.x;
	mul.lo.s32 	%r2, %r18, %r15;
	mul.lo.s32 	%r19, %r1, %r7;
	shl.b32 	%r20, %r19, 1;
	st.local.u32 	[%rd1], %r2;
	mov.u64 	%rd15, $str$1;
	cvta.global.u64 	%rd16, %rd15;
	{ // callseq 485, 0
	.param .b64 param0;
	st.param.b64 	[param0], %rd16;
	.param .b64 param1;
	st.param.b64 	[param1], %rd10;
	.param .b32 retval0;
	call.uni (retval0), 
	vprintf, 
	(
	param0, 
	param1
	);
	ld.param.b32 	%r21, [retval0];
	} // callseq 485
	add.s32 	%r37, %r17, %r20;
	add.s32 	%r4, %r13, %r20;
	setp.ge.s32 	%p1, %r17, %r13;
	@%p1 bra 	$L__BB32_3;
	cvta.to.global.u64 	%rd2, %rd5;
	cvta.to.global.u64 	%rd3, %rd6;
	cvta.to.global.u64 	%rd4, %rd7;
	mov.u64 	%rd19, $str$2;
$L__BB32_2:
	mul.wide.s32 	%rd17, %r37, 4;
	add.s64 	%rd18, %rd4, %rd17;
	ld.global.nc.u32 	%r23, [%rd18+4];
	shr.s32 	%r24, %r23, 31;
	shr.u32 	%r25, %r24, 30;
	add.s32 	%r26, %r23, %r25;
	and.b32  	%r27, %r26, -4;
	sub.s32 	%r28, %r23, %r27;
	ld.global.nc.u32 	%r29, [%rd18];
	st.local.v2.u32 	[%rd1], {%r1, %r23};
	st.local.v2.u32 	[%rd1+8], {%r27, %r28};
	st.local.u32 	[%rd1+16], %r23;
	cvta.global.u64 	%rd20, %rd19;
	{ // callseq 486, 0
	.param .b64 param0;
	st.param.b64 	[param0], %rd20;
	.param .b64 param1;
	st.param.b64 	[param1], %rd10;
	.param .b32 retval0;
	call.uni (retval0), 
	vprintf, 
	(
	param0, 
	param1
	);
	ld.param.b32 	%r30, [retval0];
	} // callseq 486
	st.local.v2.u32 	[%rd1], {%r29, %r29};
	st.local.v2.u32 	[%rd1+8], {%r23, %r23};
	mov.b32 	%r32, 0;
	st.local.u32 	[%rd1+16], %r32;
	mov.u64 	%rd22, $str$3;
	cvta.global.u64 	%rd23, %rd22;
	{ // callseq 487, 0
	.param .b64 param0;
	st.param.b64 	[param0], %rd23;
	.param .b64 param1;
	st.param.b64 	[param1], %rd10;
	.param .b32 retval0;
	call.uni (retval0), 
	vprintf, 
	(
	param0, 
	param1
	);
	ld.param.b32 	%r33, [retval0];
	} // callseq 487
	mul.wide.s32 	%rd24, %r23, 4;
	add.s64 	%rd25, %rd2, %rd24;
	ld.global.f32 	%f1, [%rd25];
	mul.wide.s32 	%rd26, %r29, 4;
	add.s64 	%rd27, %rd2, %rd26;
	st.global.f32 	[%rd27], %f1;
	st.local.v2.u32 	[%rd1], {%r29, %r23};
	st.local.u32 	[%rd1+8], %r32;
	mov.u64 	%rd28, $str$4;
	cvta.global.u64 	%rd29, %rd28;
	{ // callseq 488, 0
	.param .b64 param0;
	st.param.b64 	[param0], %rd29;
	.param .b64 param1;
	st.param.b64 	[param1], %rd10;
	.param .b32 retval0;
	call.uni (retval0), 
	vprintf, 
	(
	param0, 
	param1
	);
	ld.param.b32 	%r35, [retval0];
	} // callseq 488
	add.s64 	%rd30, %rd3, %rd24;
	ld.global.f32 	%f2, [%rd30];
	add.s64 	%rd31, %rd3, %rd26;
	st.global.f32 	[%rd31], %f2;
	add.s32 	%r37, %r37, %r2;
	setp.lt.s32 	%p2, %r37, %r4;
	@%p2 bra 	$L__BB32_2;
$L__BB32_3:
	ret;

}
	// .globl	_Z5evictIfLi2ELi1ELi4EEvPT_S1_PKiS3_i
.visible .entry _Z5evictIfLi2ELi1ELi4EEvPT_S1_PKiS3_i(
	.param .u64 .ptr .align 1 _Z5evictIfLi2ELi1ELi4EEvPT_S1_PKiS3_i_param_0,
	.param .u64 .ptr .align 1 _Z5evictIfLi2ELi1ELi4EEvPT_S1_PKiS3_i_param_1,
	.param .u64 .ptr .align 1 _Z5evictIfLi2ELi1ELi4EEvPT_S1_PKiS3_i_param_2,
	.param .u64 .ptr .align 1 _Z5evictIfLi2ELi1ELi4EEvPT_S1_PKiS3_i_param_3,
	.param .u32 _Z5evictIfLi2ELi1ELi4EEvPT_S1_PKiS3_i_param_4
)
{
	.local .align 8 .b8 	__local_depot33[24];
	.reg .b64 	%SP;
	.reg .b64 	%SPL;
	.reg .pred 	%p<6>;
	.reg .b32 	%r<130>;
	.reg .b32 	%f<13>;
	.reg .b64 	%rd<61>;

	mov.u64 	%SPL, __local_depot33;
	cvta.local.u64 	%SP, %SPL;
	ld.param.u64 	%rd5, [_Z5evictIfLi2ELi1ELi4EEvPT_S1_PKiS3_i_param_1];
	ld.param.u64 	%rd6, [_Z5evictIfLi2ELi1ELi4EEvPT_S1_PKiS3_i_param_3];
	ld.param.u32 	%r10, [_Z5evictIfLi2ELi1ELi4EEvPT_S1_PKiS3_i_param_4];
	cvta.to.global.u64 	%rd1, %rd5;
	cvta.to.global.u64 	%rd7, %rd6;
	add.u64 	%rd8, %SP, 0;
	add.u64 	%rd2, %SPL, 0;
	mov.u32 	%r11, %ctaid.y;
	mov.u32 	%r12, %ntid.y;
	mov.u32 	%r13, %tid.y;
	mad.lo.s32 	%r1, %r11, %r12, %r13;
	st.local.u32 	[%rd2], %r1;
	mov.u64 	%rd9, $str;
	cvta.global.u64 	%rd10, %rd9;
	{ // callseq 489, 0
	.param .b64 param0;
	st.param.b64 	[param0], %rd10;
	.param .b64 param1;
	st.param.b64 	[param1], %rd8;
	.param .b32 retval0;
	call.uni (retval0), 
	vprintf, 
	(
	param0, 
	param1
	);
	ld.param.b32 	%r14, [retval0];
	} // callseq 489
	mul.wide.u32 	%rd11, %r1, 4;
	add.s64 	%rd12, %rd7, %rd11;
	ld.global.nc.u32 	%r16, [%rd12];
	mov.u32 	%r17, %ctaid.x;
	mov.u32 	%r18, %ntid.x;
	mov.u32 	%r19, %tid.x;
	mad.lo.s32 	%r20, %r17, %r18, %r19;
	mov.u32 	%r21, %nctaid.x;
	mul.lo.s32 	%r2, %r21, %r18;
	mul.lo.s32 	%r22, %r1, %r10;
	shl.b32 	%r23, %r22, 1;
	st.local.u32 	[%rd2], %r2;
	mov.u64 	%rd13, $str$1;
	cvta.global.u64 	%rd14, %rd13;
	{ // callseq 490, 0
	.param .b64 param0;
	st.param.b64 	[param0], %rd14;
	.param .b64 param1;
	st.param.b64 	[param1], %rd8;
	.param .b32 retval0;
	call.uni (retval0), 
	vprintf, 
	(
	param0, 
	param1
	);
	ld.param.b32 	%r24, [retval0];
	} // callseq 490
	add.s32 	%r129, %r20, %r23;
	add.s32 	%r4, %r16, %r23;
	setp.ge.s32 	%p1, %r20, %r16;
	@%p1 bra 	$L__BB33_6;
	add.s32 	%r5, %r129, %r2;
	max.s32 	%r26, %r5, %r4;
	setp.lt.s32 	%p2, %r5, %r4;
	selp.u32 	%r27, 1, 0, %p2;
	add.s32 	%r28, %r5, %r27;
	sub.s32 	%r29, %r26, %r28;
	max.u32 	%r30, %r2, 1;
	div.u32 	%r31, %r29, %r30;
	add.s32 	%r6, %r31, %r27;
	and.b32  	%r32, %r6, 1;
	setp.eq.b32 	%p3, %r32, 1;
	@%p3 bra 	$L__BB33_3;
	ld.param.u64 	%rd59, [_Z5evictIfLi2ELi1ELi4EEvPT_S1_PKiS3_i_param_2];
	ld.param.u64 	%rd57, [_Z5evictIfLi2ELi1ELi4EEvPT_S1_PKiS3_i_param_0];
	cvta.to.global.u64 	%rd15, %rd59;
	mul.wide.s32 	%rd16, %r129, 4;
	add.s64 	%rd17, %rd15, %rd16;
	ld.global.nc.u32 	%r33, [%rd17+4];
	shr.s32 	%r34, %r33, 31;
	shr.u32 	%r35, %r34, 30;
	add.s32 	%r36, %r33, %r35;
	shl.b32 	%r37, %r36, 1;
	and.b32  	%r38, %r37, -8;
	and.b32  	%r39, %r36, -4;
	sub.s32 	%r40, %r33, %r39;
	ld.global.nc.u32 	%r41, [%rd17];
	shr.s32 	%r42, %r41, 31;
	shr.u32 	%r43, %r42, 30;
	add.s32 	%r44, %r41, %r43;
	shl.b32 	%r45, %r44, 1;
	and.b32  	%r46, %r45, -8;
	and.b32  	%r47, %r44, -4;
	sub.s32 	%r48, %r41, %r47;
	add.s32 	%r49, %r38, %r40;
	add.s32 	%r50, %r46, %r48;
	st.local.v2.u32 	[%rd2], {%r1, %r33};
	st.local.v2.u32 	[%rd2+8], {%r38, %r40};
	st.local.u32 	[%rd2+16], %r49;
	mov.u64 	%rd18, $str$2;
	cvta.global.u64 	%rd19, %rd18;
	{ // callseq 491, 0
	.param .b64 param0;
	st.param.b64 	[param0], %rd19;
	.param .b64 param1;
	st.param.b64 	[param1], %rd8;
	.param .b32 retval0;
	call.uni (retval0), 
	vprintf, 
	(
	param0, 
	param1
	);
	ld.param.b32 	%r51, [retval0];
	} // callseq 491
	st.local.v2.u32 	[%rd2], {%r50, %r50};
	st.local.v2.u32 	[%rd2+8], {%r49, %r49};
	mov.b32 	%r53, 0;
	st.local.u32 	[%rd2+16], %r53;
	mov.u64 	%rd21, $str$3;
	cvta.global.u64 	%rd22, %rd21;
	{ // callseq 492, 0
	.param .b64 param0;
	st.param.b64 	[param0], %rd22;
	.param .b64 param1;
	st.param.b64 	[param1], %rd8;
	.param .b32 retval0;
	call.uni (retval0), 
	vprintf, 
	(
	param0, 
	param1
	);
	ld.param.b32 	%r54, [retval0];
	} // callseq 492
	cvta.to.global.u64 	%rd23, %rd57;
	mul.wide.s32 	%rd24, %r49, 4;
	add.s64 	%rd25, %rd23, %rd24;
	ld.global.f32 	%f1, [%rd25];
	mul.wide.s32 	%rd26, %r50, 4;
	add.s64 	%rd27, %rd23, %rd26;
	st.global.f32 	[%rd27], %f1;
	add.s32 	%r56, %r50, 4;
	add.s32 	%r57, %r49, 4;
	st.local.v2.u32 	[%rd2], {%r50, %r56};
	st.local.v2.u32 	[%rd2+8], {%r49, %r57};
	st.local.u32 	[%rd2+16], %r53;
	{ // callseq 493, 0
	.param .b64 param0;
	st.param.b64 	[param0], %rd22;
	.param .b64 param1;
	st.param.b64 	[param1], %rd8;
	.param .b32 retval0;
	call.uni (retval0), 
	vprintf, 
	(
	param0, 
	param1
	);
	ld.param.b32 	%r58, [retval0];
	} // callseq 493
	ld.global.f32 	%f2, [%rd25+16];
	st.global.f32 	[%rd27+16], %f2;
	st.local.v2.u32 	[%rd2], {%r50, %r49};
	st.local.u32 	[%rd2+8], %r53;
	mov.u64 	%rd28, $str$4;
	cvta.global.u64 	%rd29, %rd28;
	{ // callseq 494, 0
	.param .b64 param0;
	st.param.b64 	[param0], %rd29;
	.param .b64 param1;
	st.param.b64 	[param1], %rd8;
	.param .b32 retval0;
	call.uni (retval0), 
	vprintf, 
	(
	param0, 
	param1
	);
	ld.param.b32 	%r60, [retval0];
	} // callseq 494
	add.s64 	%rd30, %rd1, %rd24;
	ld.global.f32 	%f3, [%rd30];
	add.s64 	%rd31, %rd1, %rd26;
	st.global.f32 	[%rd31], %f3;
	st.local.v2.u32 	[%rd2], {%r50, %r49};
	mov.b32 	%r62, 4;
	st.local.u32 	[%rd2+8], %r62;
	{ // callseq 495, 0
	.param .b64 param0;
	st.param.b64 	[param0], %rd29;
	.param .b64 param1;
	st.param.b64 	[param1], %rd8;
	.param .b32 retval0;
	call.uni (retval0), 
	vprintf, 
	(
	param0, 
	param1
	);
	ld.param.b32 	%r63, [retval0];
	} // callseq 495
	ld.global.f32 	%f4, [%rd30+16];
	st.global.f32 	[%rd31+16], %f4;
	mov.u32 	%r129, %r5;
$L__BB33_3:
	setp.eq.s32 	%p4, %r6, 0;
	@%p4 bra 	$L__BB33_6;
	mov.u64 	%rd35, $str$2;
	mov.u64 	%rd38, $str$3;
	mov.u64 	%rd45, $str$4;
	mul.wide.s32 	%rd49, %r2, 4;
	shl.b32 	%r127, %r2, 1;
$L__BB33_5:
	ld.param.u64 	%rd60, [_Z5evictIfLi2ELi1ELi4EEvPT_S1_PKiS3_i_param_2];
	ld.param.u64 	%rd58, [_Z5evictIfLi2ELi1ELi4EEvPT_S1_PKiS3_i_param_0];
	cvta.to.global.u64 	%rd32, %rd60;
	mul.wide.s32 	%rd33, %r129, 4;
	add.s64 	%rd34, %rd32, %rd33;
	ld.global.nc.u32 	%r65, [%rd34+4];
	shr.s32 	%r66, %r65, 31;
	shr.u32 	%r67, %r66, 30;
	add.s32 	%r68, %r65, %r67;
	shl.b32 	%r69, %r68, 1;
	and.b32  	%r70, %r69, -8;
	and.b32  	%r71, %r68, -4;
	sub.s32 	%r72, %r65, %r71;
	ld.global.nc.u32 	%r73, [%rd34];
	shr.s32 	%r74, %r73, 31;
	shr.u32 	%r75, %r74, 30;
	add.s32 	%r76, %r73, %r75;
	shl.b32 	%r77, %r76, 1;
	and.b32  	%r78, %r77, -8;
	and.b32  	%r79, %r76, -4;
	sub.s32 	%r80, %r73, %r79;
	add.s32 	%r81, %r70, %r72;
	add.s32 	%r82, %r78, %r80;
	st.local.v2.u32 	[%rd2], {%r1, %r65};
	st.local.v2.u32 	[%rd2+8], {%r70, %r72};
	st.local.u32 	[%rd2+16], %r81;
	cvta.global.u64 	%rd36, %rd35;
	{ // callseq 496, 0
	.param .b64 param0;
	st.param.b64 	[param0], %rd36;
	.param .b64 param1;
	st.param.b64 	[param1], %rd8;
	.param .b32 retval0;
	call.uni (retval0), 
	vprintf, 
	(
	param0, 
	param1
	);
	ld.param.b32 	%r83, [retval0];
	} // callseq 496
	st.local.v2.u32 	[%rd2], {%r82, %r82};
	st.local.v2.u32 	[%rd2+8], {%r81, %r81};
	mov.b32 	%r85, 0;
	st.local.u32 	[%rd2+16], %r85;
	cvta.global.u64 	%rd39, %rd38;
	{ // callseq 497, 0
	.param .b64 param0;
	st.param.b64 	[param0], %rd39;
	.param .b64 param1;
	st.param.b64 	[param1], %rd8;
	.param .b32 retval0;
	call.uni (retval0), 
	vprintf, 
	(
	param0, 
	param1
	);
	ld.param.b32 	%r86, [retval0];
	} // callseq 497
	cvta.to.global.u64 	%rd40, %rd58;
	mul.wide.s32 	%rd41, %r81, 4;
	add.s64 	%rd42, %rd40, %rd41;
	ld.global.f32 	%f5, [%rd42];
	mul.wide.s32 	%rd43, %r82, 4;
	add.s64 	%rd44, %rd40, %rd43;
	st.global.f32 	[%rd44], %f5;
	add.s32 	%r88, %r82, 4;
	add.s32 	%r89, %r81, 4;
	st.local.v2.u32 	[%rd2], {%r82, %r88};
	st.local.v2.u32 	[%rd2+8], {%r81, %r89};
	st.local.u32 	[%rd2+16], %r85;
	{ // callseq 498, 0
	.param .b64 param0;
	st.param.b64 	[param0], %rd39;
	.param .b64 param1;
	st.param.b64 	[param1], %rd8;
	.param .b32 retval0;
	call.uni (retval0), 
	vprintf, 
	(
	param0, 
	param1
	);
	ld.param.b32 	%r90, [retval0];
	} // callseq 498
	ld.global.f32 	%f6, [%rd42+16];
	st.global.f32 	[%rd44+16], %f6;
	st.local.v2.u32 	[%rd2], {%r82, %r81};
	st.local.u32 	[%rd2+8], %r85;
	cvta.global.u64 	%rd46, %rd45;
	{ // callseq 499, 0
	.param .b64 param0;
	st.param.b64 	[param0], %rd46;
	.param .b64 param1;
	st.param.b64 	[param1], %rd8;
	.param .b32 retval0;
	call.uni (retval0), 
	vprintf, 
	(
	param0, 
	param1
	);
	ld.param.b32 	%r92, [retval0];
	} // callseq 499
	add.s64 	%rd47, %rd1, %rd41;
	ld.global.f32 	%f7, [%rd47];
	add.s64 	%rd48, %rd1, %rd43;
	st.global.f32 	[%rd48], %f7;
	st.local.v2.u32 	[%rd2], {%r82, %r81};
	mov.b32 	%r94, 4;
	st.local.u32 	[%rd2+8], %r94;
	{ // callseq 500, 0
	.param .b64 param0;
	st.param.b64 	[param0], %rd46;
	.param .b64 param1;
	st.param.b64 	[param1], %rd8;
	.param .b32 retval0;
	call.uni (retval0), 
	vprintf, 
	(
	param0, 
	param1
	);
	ld.param.b32 	%r95, [retval0];
	} // callseq 500
	ld.global.f32 	%f8, [%rd47+16];
	st.global.f32 	[%rd48+16], %f8;
	add.s64 	%rd50, %rd34, %rd49;
	ld.global.nc.u32 	%r97, [%rd50+4];
	shr.s32 	%r98, %r97, 31;
	shr.u32 	%r99, %r98, 30;
	add.s32 	%r100, %r97, %r99;
	shl.b32 	%r101, %r100, 1;
	and.b32  	%r102, %r101, -8;
	and.b32  	%r103, %r100, -4;
	sub.s32 	%r104, %r97, %r103;
	ld.global.nc.u32 	%r105, [%rd50];
	shr.s32 	%r106, %r105, 31;
	shr.u32 	%r107, %r106, 30;
	add.s32 	%r108, %r105, %r107;
	shl.b32 	%r109, %r108, 1;
	and.b32  	%r110, %r109, -8;
	and.b32  	%r111, %r108, -4;
	sub.s32 	%r112, %r105, %r111;
	add.s32 	%r113, %r102, %r104;
	add.s32 	%r114, %r110, %r112;
	st.local.v2.u32 	[%rd2], {%r1, %r97};
	st.local.v2.u32 	[%rd2+8], {%r102, %r104};
	st.local.u32 	[%rd2+16], %r113;
	{ // callseq 501, 0
	.param .b64 param0;
	st.param.b64 	[param0], %rd36;
	.param .b64 param1;
	st.param.b64 	[param1], %rd8;
	.param .b32 retval0;
	call.uni (retval0), 
	vprintf, 
	(
	param0, 
	param1
	);
	ld.param.b32 	%r115, [retval0];
	} // callseq 501
	st.local.v2.u32 	[%rd2], {%r114, %r114};
	st.local.v2.u32 	[%rd2+8], {%r113, %r113};
	st.local.u32 	[%rd2+16], %r85;
	{ // callseq 502, 0
	.param .b64 param0;
	st.param.b64 	[param0], %rd39;
	.param .b64 param1;
	st.param.b64 	[param1], %rd8;
	.param .b32 retval0;
	call.uni (retval0), 
	vprintf, 
	(
	param0, 
	param1
	);
	ld.param.b32 	%r117, [retval0];
	} // callseq 502
	mul.wide.s32 	%rd51, %r113, 4;
	add.s64 	%rd52, %rd40, %rd51;
	ld.global.f32 	%f9, [%rd52];
	mul.wide.s32 	%rd53, %r114, 4;
	add.s64 	%rd54, %rd40, %rd53;
	st.global.f32 	[%rd54], %f9;
	add.s32 	%r119, %r114, 4;
	add.s32 	%r120, %r113, 4;
	st.local.v2.u32 	[%rd2], {%r114, %r119};
	st.local.v2.u32 	[%rd2+8], {%r113, %r120};
	st.local.u32 	[%rd2+16], %r85;
	{ // callseq 503, 0
	.param .b64 param0;
	st.param.b64 	[param0], %rd39;
	.param .b64 param1;
	st.param.b64 	[param1], %rd8;
	.param .b32 retval0;
	call.uni (retval0), 
	vprintf, 
	(
	param0, 
	param1
	);
	ld.param.b32 	%r121, [retval0];
	} // callseq 503
	ld.global.f32 	%f10, [%rd52+16];
	st.global.f32 	[%rd54+16], %f10;
	st.local.v2.u32 	[%rd2], {%r114, %r113};
	st.local.u32 	[%rd2+8], %r85;
	{ // callseq 504, 0
	.param .b64 param0;
	st.param.b64 	[param0], %rd46;
	.param .b64 param1;
	st.param.b64 	[param1], %rd8;
	.param .b32 retval0;
	call.uni (retval0), 
	vprintf, 
	(
	param0, 
	param1
	);
	ld.param.b32 	%r123, [retval0];
	} // callseq 504
	add.s64 	%rd55, %rd1, %rd51;
	ld.global.f32 	%f11, [%rd55];
	add.s64 	%rd56, %rd1, %rd53;
	st.global.f32 	[%rd56], %f11;
	st.local.v2.u32 	[%rd2], {%r114, %r113};
	st.local.u32 	[%rd2+8], %r94;
	{ // callseq 505, 0
	.param .b64 param0;
	st.param.b64 	[param0], %rd46;
	.param .b64 param1;
	st.param.b64 	[param1], %rd8;
	.param .b32 retval0;
	call.uni (retval0), 
	vprintf, 
	(
	param0, 
	param1
	);
	ld.param.b32 	%r125, [retval0];
	} // callseq 505
	ld.global.f32 	%f12, [%rd55+16];
	st.global.f32 	[%rd56+16], %f12;
	add.s32 	%r129, %r129, %r127;
	setp.lt.s32 	%p5, %r129, %r4;
	@%p5 bra 	$L__BB33_5;
$L__BB33_6:
	ret;

}
	// .globl	_Z5evictIfLi4ELi1ELi4EEvPT_S1_PKiS3_i
.visible .entry _Z5evictIfLi4ELi1ELi4EEvPT_S1_PKiS3_i(
	.param .u64 .ptr .align 1 _Z5evictIfLi4ELi1ELi4EEvPT_S1_PKiS3_i_param_0,
	.param .u64 .ptr .align 1 _Z5evictIfLi4ELi1ELi4EEvPT_S1_PKiS3_i_param_1,
	.param .u64 .ptr .align 1 _Z5evictIfLi4ELi1ELi4EEvPT_S1_PKiS3_i_param_2,
	.param .u64 .ptr .align 1 _Z5evictIfLi4ELi1ELi4EEvPT_S1_PKiS3_i_param_3,
	.param .u32 _Z5evictIfLi4ELi1ELi4EEvPT_S1_PKiS3_i_param_4
)
{
	.local .align 8 .b8 	__local_depot34[24];
	.reg .b64 	%SP;
	.reg .b64 	%SPL;
	.reg .pred 	%p<3>;
	.reg .b32 	%r<70>;
	.reg .b32 	%f<9>;
	.reg .b64 	%rd<34>;

	mov.u64 	%SPL, __local_depot34;
	cvta.local.u64 	%SP, %SPL;
	ld.param.u64 	%rd4, [_Z5evictIfLi4ELi1ELi4EEvPT_S1_PKiS3_i_param_1];
	ld.param.u64 	%rd6, [_Z5evictIfLi4ELi1ELi4EEvPT_S1_PKiS3_i_param_3];
	ld.param.u32 	%r7, [_Z5evictIfLi4ELi1ELi4EEvPT_S1_PKiS3_i_param_4];
	cvta.to.global.u64 	%rd7, %rd6;
	add.u64 	%rd8, %SP, 0;
	add.u64 	%rd1, %SPL, 0;
	mov.u32 	%r8, %ctaid.y;
	mov.u32 	%r9, %ntid.y;
	mov.u32 	%r10, %tid.y;
	mad.lo.s32 	%r1, %r8, %r9, %r10;
	st.local.u32 	[%rd1], %r1;
	mov.u64 	%rd9, $str;
	cvta.global.u64 	%rd10, %rd9;
	{ // callseq 506, 0
	.param .b64 param0;
	st.param.b64 	[param0], %rd10;
	.param .b64 param1;
	st.param.b64 	[param1], %rd8;
	.param .b32 retval0;
	call.uni (retval0), 
	vprintf, 
	(
	param0, 
	param1
	);
	ld.param.b32 	%r11, [retval0];
	} // callseq 506
	mul.wide.u32 	%rd11, %r1, 4;
	add.s64 	%rd12, %rd7, %rd11;
	ld.global.nc.u32 	%r13, [%rd12];
	mov.u32 	%r14, %ctaid.x;
	mov.u32 	%r15, %ntid.x;
	mov.u32 	%r16, %tid.x;
	mad.lo.s32 	%r17, %r14, %r15, %r16;
	mov.u32 	%r18, %nctaid.x;
	mul.lo.s32 	%r2, %r18, %r15;
	mul.lo.s32 	%r19, %r1, %r7;
	shl.b32 	%r20, %r19, 1;
	st.local.u32 	[%rd1], %r2;
	mov.u64 	%rd13, $str$1;
	cvta.global.u64 	%rd14, %rd13;
	{ // callseq 507, 0
	.param .b64 param0;
	st.param.b64 	[param0], %rd14;
	.param .b64 param1;
	st.param.b64 	[param1], %rd8;
	.param .b32 retval0;
	call.uni (retval0), 
	vprintf, 
	(
	param0, 
	param1
	);
	ld.param.b32 	%r21, [retval0];
	} // callseq 507
	add.s32 	%r69, %r17, %r20;
	add.s32 	%r4, %r13, %r20;
	setp.ge.s32 	%p1, %r17, %r13;
	@%p1 bra 	$L__BB34_3;
	cvta.to.global.u64 	%rd2, %rd4;
	mov.u64 	%rd18, $str$2;
	mov.u64 	%rd21, $str$3;
$L__BB34_2:
	ld.param.u64 	%rd33, [_Z5evictIfLi4ELi1ELi4EEvPT_S1_PKiS3_i_param_2];
	ld.param.u64 	%rd32, [_Z5evictIfLi4ELi1ELi4EEvPT_S1_PKiS3_i_param_0];
	cvta.to.global.u64 	%rd15, %rd33;
	mul.wide.s32 	%rd16, %r69, 4;
	add.s64 	%rd17, %rd15, %rd16;
	ld.global.nc.u32 	%r23, [%rd17+4];
	shr.s32 	%r24, %r23, 31;
	shr.u32 	%r25, %r24, 30;
	add.s32 	%r26, %r23, %r25;
	shl.b32 	%r27, %r26, 2;
	and.b32  	%r28, %r27, -16;
	and.b32  	%r29, %r26, -4;
	sub.s32 	%r30, %r23, %r29;
	ld.global.nc.u32 	%r31, [%rd17];
	shr.s32 	%r32, %r31, 31;
	shr.u32 	%r33, %r32, 30;
	add.s32 	%r34, %r31, %r33;
	shl.b32 	%r35, %r34, 2;
	and.b32  	%r36, %r35, -16;
	and.b32  	%r37, %r34, -4;
	sub.s32 	%r38, %r31, %r37;
	add.s32 	%r39, %r28, %r30;
	add.s32 	%r40, %r36, %r38;
	st.local.v2.u32 	[%rd1], {%r1, %r23};
	st.local.v2.u32 	[%rd1+8], {%r28, %r30};
	st.local.u32 	[%rd1+16], %r39;
	cvta.global.u64 	%rd19, %rd18;
	{ // callseq 508, 0
	.param .b64 param0;
	st.param.b64 	[param0], %rd19;
	.param .b64 param1;
	st.param.b64 	[param1], %rd8;
	.param .b32 retval0;
	call.uni (retval0), 
	vprintf, 
	(
	param0, 
	param1
	);
	ld.param.b32 	%r41, [retval0];
	} // callseq 508
	st.local.v2.u32 	[%rd1], {%r40, %r40};
	st.local.v2.u32 	[%rd1+8], {%r39, %r39};
	mov.b32 	%r43, 0;
	st.local.u32 	[%rd1+16], %r43;
	cvta.global.u64 	%rd22, %rd21;
	{ // callseq 509, 0
	.param .b64 param0;
	st.param.b64 	[param0], %rd22;
	.param .b64 param1;
	st.param.b64 	[param1], %rd8;
	.param .b32 retval0;
	call.uni (retval0), 
	vprintf, 
	(
	param0, 
	param1
	);
	ld.param.b32 	%r44, [retval0];
	} // callseq 509
	cvta.to.global.u64 	%rd23, %rd32;
	mul.wide.s32 	%rd24, %r39, 4;
	add.s64 	%rd25, %rd23, %rd24;
	ld.global.f32 	%f1, [%rd25];
	mul.wide.s32 	%rd26, %r40, 4;
	add.s64 	%rd27, %rd23, %rd26;
	st.global.f32 	[%rd27], %f1;
	add.s32 	%r46, %r40, 4;
	add.s32 	%r47, %r39, 4;
	st.local.v2.u32 	[%rd1], {%r40, %r46};
	st.local.v2.u32 	[%rd1+8], {%r39, %r47};
	st.local.u32 	[%rd1+16], %r43;
	{ // callseq 510, 0
	.param .b64 param0;
	st.param.b64 	[param0], %rd22;
	.param .b64 param1;
	st.param.b64 	[param1], %rd8;
	.param .b32 retval0;
	call.uni (retval0), 
	vprintf, 
	(
	param0, 
	param1
	);
	ld.param.b32 	%r48, [retval0];
	} // callseq 510
	ld.global.f32 	%f2, [%rd25+16];
	st.global.f32 	[%rd27+16], %f2;
	add.s32 	%r50, %r40, 8;
	add.s32 	%r51, %r39, 8;
	st.local.v2.u32 	[%rd1], {%r40, %r50};
	st.local.v2.u32 	[%rd1+8], {%r39, %r51};
	st.local.u32 	[%rd1+16], %r43;
	{ // callseq 511, 0
	.param .b64 param0;
	st.param.b64 	[param0], %rd22;
	.param .b64 param1;
	st.param.b64 	[param1], %rd8;
	.param .b32 retval0;
	call.uni (retval0), 
	vprintf, 
	(
	param0, 
	param1
	);
	ld.param.b32 	%r52, [retval0];
	} // callseq 511
	ld.global.f32 	%f3, [%rd25+32];
	st.global.f32 	[%rd27+32], %f3;
	add.s32 	%r54, %r40, 12;
	add.s32 	%r55, %r39, 12;
	st.local.v2.u32 	[%rd1], {%r40, %r54};
	st.local.v2.u32 	[%rd1+8], {%r39, %r55};
	st.local.u32 	[%rd1+16], %r43;
	{ // callseq 512, 0
	.param .b64 param0;
	st.param.b64 	[param0], %rd22;
	.param .b64 param1;
	st.param.b64 	[param1], %rd8;
	.param .b32 retval0;
	call.uni (retval0), 
	vprintf, 
	(
	param0, 
	param1
	);
	ld.param.b32 	%r56, [retval0];
	} // callseq 512
	ld.global.f32 	%f4, [%rd25+48];
	st.global.f32 	[%rd27+48], %f4;
	st.local.v2.u32 	[%rd1], {%r40, %r39};
	st.local.u32 	[%rd1+8], %r43;
	mov.u64 	%rd28, $str$4;
	cvta.global.u64 	%rd29, %rd28;
	{ // callseq 513, 0
	.param .b64 param0;
	st.param.b64 	[param0], %rd29;
	.param .b64 param1;
	st.param.b64 	[param1], %rd8;
	.param .b32 retval0;
	call.uni (retval0), 
	vprintf, 
	(
	param0, 
	param1
	);
	ld.param.b32 	%r58, [retval0];
	} // callseq 513
	add.s64 	%rd30, %rd2, %rd24;
	ld.global.f32 	%f5, [%rd30];
	add.s64 	%rd31, %rd2, %rd26;
	st.global.f32 	[%rd31], %f5;
	st.local.v2.u32 	[%rd1], {%r40, %r39};
	mov.b32 	%r60, 4;
	st.local.u32 	[%rd1+8], %r60;
	{ // callseq 514, 0
	.param .b64 param0;
	st.param.b64 	[param0], %rd29;
	.param .b64 param1;
	st.param.b64 	[param1], %rd8;
	.param .b32 retval0;
	call.uni (retval0), 
	vprintf, 
	(
	param0, 
	param1
	);
	ld.param.b32 	%r61, [retval0];
	} // callseq 514
	ld.global.f32 	%f6, [%rd30+16];
	st.global.f32 	[%rd31+16], %f6;
	st.local.v2.u32 	[%rd1], {%r40, %r39};
	mov.b32 	%r63, 8;
	st.local.u32 	[%rd1+8], %r63;
	{ // callseq 515, 0
	.param .b64 param0;
	st.param.b64 	[param0], %rd29;
	.param .b64 param1;
	st.param.b64 	[param1], %rd8;
	.param .b32 retval0;
	call.uni (retval0), 
	vprintf, 
	(
	param0, 
	param1
	);
	ld.param.b32 	%r64, [retval0];
	} // callseq 515
	ld.global.f32 	%f7, [%rd30+32];
	st.global.f32 	[%rd31+32], %f7;
	st.local.v2.u32 	[%rd1], {%r40, %r39};
	mov.b32 	%r66, 12;
	st.local.u32 	[%rd1+8], %r66;
	{ // callseq 516, 0
	.param .b64 param0;
	st.param.b64 	[param0], %rd29;
	.param .b64 param1;
	st.param.b64 	[param1], %rd8;
	.param .b32 retval0;
	call.uni (retval0), 
	vprintf, 
	(
	param0, 
	param1
	);
	ld.param.b32 	%r67, [retval0];
	} // callseq 516
	ld.global.f32 	%f8, [%rd30+48];
	st.global.f32 	[%rd31+48], %f8;
	add.s32 	%r69, %r69, %r2;
	setp.lt.s32 	%p2, %r69, %r4;
	@%p2 bra 	$L__BB34_2;
$L__BB34_3:
	ret;

}
	// .globl	_Z5evictIfLi8ELi1ELi4EEvPT_S1_PKiS3_i
.visible .entry _Z5evictIfLi8ELi1ELi4EEvPT_S1_PKiS3_i(
	.param .u64 .ptr .align 1 _Z5evictIfLi8ELi1ELi4EEvPT_S1_PKiS3_i_param_0,
	.param .u64 .ptr .align 1 _Z5evictIfLi8ELi1ELi4EEvPT_S1_PKiS3_i_param_1,
	.param .u64 .ptr .align 1 _Z5evictIfLi8ELi1ELi4EEvPT_S1_PKiS3_i_param_2,
	.param .u64 .ptr .align 1 _Z5evictIfLi8ELi1ELi4EEvPT_S1_PKiS3_i_param_3,
	.param .u32 _Z5evictIfLi8ELi1ELi4EEvPT_S1_PKiS3_i_param_4
)
{
	.local .align 8 .b8 	__local_depot35[24];
	.reg .b64 	%SP;
	.reg .b64 	%SPL;
	.reg .pred 	%p<3>;
	.reg .b32 	%r<98>;
	.reg .b32 	%f<17>;
	.reg .b64 	%rd<36>;

	mov.u64 	%SPL, __local_depot35;
	cvta.local.u64 	%SP, %SPL;
	ld.param.u64 	%rd4, [_Z5evictIfLi8ELi1ELi4EEvPT_S1_PKiS3_i_param_3];
	ld.param.u32 	%r7, [_Z5evictIfLi8ELi1ELi4EEvPT_S1_PKiS3_i_param_4];
	cvta.to.global.u64 	%rd5, %rd4;
	add.u64 	%rd6, %SP, 0;
	add.u64 	%rd7, %SPL, 0;
	mov.u32 	%r8, %ctaid.y;
	mov.u32 	%r9, %ntid.y;
	mov.u32 	%r10, %tid.y;
	mad.lo.s32 	%r1, %r8, %r9, %r10;
	st.local.u32 	[%rd7], %r1;
	mov.u64 	%rd8, $str;
	cvta.global.u64 	%rd9, %rd8;
	{ // callseq 517, 0
	.param .b64 param0;
	st.param.b64 	[param0], %rd9;
	.param .b64 param1;
	st.param.b64 	[param1], %rd6;
	.param .b32 retval0;
	call.uni (retval0), 
	vprintf, 
	(
	param0, 
	param1
	);
	ld.param.b32 	%r11, [retval0];
	} // callseq 517
	mul.wide.u32 	%rd10, %r1, 4;
	add.s64 	%rd11, %rd5, %rd10;
	ld.global.nc.u32 	%r13, [%rd11];
	mov.u32 	%r14, %ctaid.x;
	mov.u32 	%r15, %ntid.x;
	mov.u32 	%r16, %tid.x;
	mad.lo.s32 	%r17, %r14, %r15, %r16;
	mov.u32 	%r18, %nctaid.x;
	mul.lo.s32 	%r2, %r18, %r15;
	mul.lo.s32 	%r19, %r1, %r7;
	shl.b32 	%r20, %r19, 1;
	st.local.u32 	[%rd7], %r2;
	mov.u64 	%rd12, $str$1;
	cvta.global.u64 	%rd13, %rd12;
	{ // callseq 518, 0
	.param .b64 param0;
	st.param.b64 	[param0], %rd13;
	.param .b64 param1;
	st.param.b64 	[param1], %rd6;
	.param .b32 retval0;
	call.uni (retval0), 
	vprintf, 
	(
	param0, 
	param1
	);
	ld.param.b32 	%r21, [retval0];
	} // callseq 518
	add.s32 	%r97, %r17, %r20;
	add.s32 	%r4, %r13, %r20;
	setp.ge.s32 	%p1, %r17, %r13;
	@%p1 bra 	$L__BB35_3;
	mov.u64 	%rd19, $str$2;
	mov.u64 	%rd21, $str$3;
	mov.u64 	%rd28, $str$4;
$L__BB35_2:
	ld.param.u64 	%rd35, [_Z5evictIfLi8ELi1ELi4EEvPT_S1_PKiS3_i_param_2];
	ld.param.u64 	%rd34, [_Z5evictIfLi8ELi1ELi4EEvPT_S1_PKiS3_i_param_1];
	ld.param.u64 	%rd33, [_Z5evictIfLi8ELi1ELi4EEvPT_S1_PKiS3_i_param_0];
	cvta.to.global.u64 	%rd14, %rd35;
	mul.wide.s32 	%rd15, %r97, 4;
	add.s64 	%rd16, %rd14, %rd15;
	ld.global.nc.u32 	%r23, [%rd16+4];
	shr.s32 	%r24, %r23, 31;
	shr.u32 	%r25, %r24, 30;
	add.s32 	%r26, %r23, %r25;
	shl.b32 	%r27, %r26, 3;
	and.b32  	%r28, %r27, -32;
	and.b32  	%r29, %r26, -4;
	sub.s32 	%r30, %r23, %r29;
	ld.global.nc.u32 	%r31, [%rd16];
	shr.s32 	%r32, %r31, 31;
	shr.u32 	%r33, %r32, 30;
	add.s32 	%r34, %r31, %r33;
	shl.b32 	%r35, %r34, 3;
	and.b32  	%r36, %r35, -32;
	and.b32  	%r37, %r34, -4;
	sub.s32 	%r38, %r31, %r37;
	add.s32 	%r39, %r28, %r30;
	add.s32 	%r40, %r36, %r38;
	cvta.to.local.u64 	%rd18, %rd6;
	st.local.v2.u32 	[%rd18], {%r1, %r23};
	st.local.v2.u32 	[%rd18+8], {%r28, %r30};
	st.local.u32 	[%rd18+16], %r39;
	cvta.global.u64 	%rd20, %rd19;
	{ // callseq 519, 0
	.param .b64 param0;
	st.param.b64 	[param0], %rd20;
	.param .b64 param1;
	st.param.b64 	[param1], %rd6;
	.param .b32 retval0;
	call.uni (retval0), 
	vprintf, 
	(
	param0, 
	param1
	);
	ld.param.b32 	%r41, [retval0];
	} // callseq 519
	st.local.v2.u32 	[%rd18], {%r40, %r40};
	st.local.v2.u32 	[%rd18+8], {%r39, %r39};
	mov.b32 	%r43, 0;
	st.local.u32 	[%rd18+16], %r43;
	cvta.global.u64 	%rd22, %rd21;
	{ // callseq 520, 0
	.param .b64 param0;
	st.param.b64 	[param0], %rd22;
	.param .b64 param1;
	st.param.b64 	[param1], %rd6;
	.param .b32 retval0;
	call.uni (retval0), 
	vprintf, 
	(
	param0, 
	param1
	);
	ld.param.b32 	%r44, [retval0];
	} // callseq 520
	cvta.to.global.u64 	%rd23, %rd33;
	mul.wide.s32 	%rd24, %r39, 4;
	add.s64 	%rd25, %rd23, %rd24;
	ld.global.f32 	%f1, [%rd25];
	mul.wide.s32 	%rd26, %r40, 4;
	add.s64 	%rd27, %rd23, %rd26;
	st.global.f32 	[%rd27], %f1;
	add.s32 	%r46, %r40, 4;
	add.s32 	%r47, %r39, 4;
	st.local.v2.u32 	[%rd18], {%r40, %r46};
	st.local.v2.u32 	[%rd18+8], {%r39, %r47};
	st.local.u32 	[%rd18+16], %r43;
	{ // callseq 521, 0
	.param .b64 param0;
	st.param.b64 	[param0], %rd22;
	.param .b64 param1;
	st.param.b64 	[param1], %rd6;
	.param .b32 retval0;
	call.uni (retval0), 
	vprintf, 
	(
	param0, 
	param1
	);
	ld.param.b32 	%r48, [retval0];
	} // callseq 521
	ld.global.f32 	%f2, [%rd25+16];
	st.global.f32 	[%rd27+16], %f2;
	add.s32 	%r50, %r40, 8;
	add.s32 	%r51, %r39, 8;
	st.local.v2.u32 	[%rd18], {%r40, %r50};
	st.local.v2.u32 	[%rd18+8], {%r39, %r51};
	st.local.u32 	[%rd18+16], %r43;
	{ // callseq 522, 0
	.param .b64 param0;
	st.param.b64 	[param0], %rd22;
	.param .b64 param1;
	st.param.b64 	[param1], %rd6;
	.param .b32 retval0;
	call.uni (retval0), 
	vprintf, 
	(
	param0, 
	param1
	);
	ld.param.b32 	%r52, [retval0];
	} // callseq 522
	ld.global.f32 	%f3, [%rd25+32];
	st.global.f32 	[%rd27+32], %f3;
	add.s32 	%r54, %r40, 12;
	add.s32 	%r55, %r39, 12;
	st.local.v2.u32 	[%rd18], {%r40, %r54};
	st.local.v2.u32 	[%rd18+8], {%r39, %r55};
	st.local.u32 	[%rd18+16], %r43;
	{ // callseq 523, 0
	.param .b64 param0;
	st.param.b64 	[param0], %rd22;
	.param .b64 param1;
	st.param.b64 	[param1], %rd6;
	.param .b32 retval0;
	call.uni (retval0), 
	vprintf, 
	(
	param0, 
	param1
	);
	ld.param.b32 	%r56, [retval0];
	} // callseq 523
	ld.global.f32 	%f4, [%rd25+48];
	st.global.f32 	[%rd27+48], %f4;
	add.s32 	%r58, %r40, 16;
	add.s32 	%r59, %r39, 16;
	st.local.v2.u32 	[%rd18], {%r40, %r58};
	st.local.v2.u32 	[%rd18+8], {%r39, %r59};
	st.local.u32 	[%rd18+16], %r43;
	{ // callseq 524, 0
	.param .b64 param0;
	st.param.b64 	[param0], %rd22;
	.param .b64 param1;
	st.param.b64 	[param1], %rd6;
	.param .b32 retval0;
	call.uni (retval0), 
	vprintf, 
	(
	param0, 
	param1
	);
	ld.param.b32 	%r60, [retval0];
	} // callseq 524
	ld.global.f32 	%f5, [%rd25+64];
	st.global.f32 	[%rd27+64], %f5;
	add.s32 	%r62, %r40, 20;
	add.s32 	%r63, %r39, 20;
	st.local.v2.u32 	[%rd18], {%r40, %r62};
	st.local.v2.u32 	[%rd18+8], {%r39, %r63};
	st.local.u32 	[%rd18+16], %r43;
	{ // callseq 525, 0
	.param .b64 param0;
	st.param.b64 	[param0], %rd22;
	.param .b64 param1;
	st.param.b64 	[param1], %rd6;
	.param .b32 retval0;
	call.uni (retval0), 
	vprintf, 
	(
	param0, 
	param1
	);
	ld.param.b32 	%r64, [retval0];
	} // callseq 525
	ld.global.f32 	%f6, [%rd25+80];
	st.global.f32 	[%rd27+80], %f6;
	add.s32 	%r66, %r40, 24;
	add.s32 	%r67, %r39, 24;
	st.local.v2.u32 	[%rd18], {%r40, %r66};
	st.local.v2.u32 	[%rd18+8], {%r39, %r67};
	st.local.u32 	[%rd18+16], %r43;
	{ // callseq 526, 0
	.param .b64 param0;
	st.param.b64 	[param0], %rd22;
	.param .b64 param1;
	st.param.b64 	[param1], %rd6;
	.param .b32 retval0;
	call.uni (retval0), 
	vprintf, 
	(
	param0, 
	param1
	);
	ld.param.b32 	%r68, [retval0];
	} // callseq 526
	ld.global.f32 	%f7, [%rd25+96];
	st.global.f32 	[%rd27+96], %f7;
	add.s32 	%r70, %r40, 28;
	add.s32 	%r71, %r39, 28;
	st.local.v2.u32 	[%rd18], {%r40, %r70};
	st.local.v2.u32 	[%rd18+8], {%r39, %r71};
	st.local.u32 	[%rd18+16], %r43;
	{ // callseq 527, 0
	.param .b64 param0;
	st.param.b64 	[param0], %rd22;
	.param .b64 param1;
	st.param.b64 	[param1], %rd6;
	.param .b32 retval0;
	call.uni (retval0), 
	vprintf, 
	(
	param0, 
	param1
	);
	ld.param.b32 	%r72, [retval0];
	} // callseq 527
	ld.global.f32 	%f8, [%rd25+112];
	st.global.f32 	[%rd27+112], %f8;
	st.local.v2.u32 	[%rd18], {%r40, %r39};
	st.local.u32 	[%rd18+8], %r43;
	cvta.global.u64 	%rd29, %rd28;
	{ // callseq 528, 0
	.param .b64 param0;
	st.param.b64 	[param0], %rd29;
	.param .b64 param1;
	st.param.b64 	[param1], %rd6;
	.param .b32 retval0;
	call.uni (retval0), 
	vprintf, 
	(
	param0, 
	param1
	);
	ld.param.b32 	%r74, [retval0];
	} // callseq 528
	cvta.to.global.u64 	%rd30, %rd34;
	add.s64 	%rd31, %rd30, %rd24;
	ld.global.f32 	%f9, [%rd31];
	add.s64 	%rd32, %rd30, %rd26;
	st.global.f32 	[%rd32], %f9;
	st.local.v2.u32 	[%rd18], {%r40, %r39};
	mov.b32 	%r76, 4;
	st.local.u32 	[%rd18+8], %r76;
	{ // callseq 529, 0
	.param .b64 param0;
	st.param.b64 	[param0], %rd29;
	.param .b64 param1;
	st.param.b64 	[param1], %rd6;
	.param .b32 retval0;
	call.uni (retval0), 
	vprintf, 
	(
	param0, 
	param1
	);
	ld.param.b32 	%r77, [retval0];
	} // callseq 529
	ld.global.f32 	%f10, [%rd31+16];
	st.global.f32 	[%rd32+16], %f10;
	st.local.v2.u32 	[%rd18], {%r40, %r39};
	mov.b32 	%r79, 8;
	st.local.u32 	[%rd18+8], %r79;
	{ // callseq 530, 0
	.param .b64 param0;
	st.param.b64 	[param0], %rd29;
	.param .b64 param1;
	st.param.b64 	[param1], %rd6;
	.param .b32 retval0;
	call.uni (retval0), 
	vprintf, 
	(
	param0, 
	param1
	);
	ld.param.b32 	%r80, [retval0];
	} // callseq 530
	ld.global.f32 	%f11, [%rd31+32];
	st.global.f32 	[%rd32+32], %f11;
	st.local.v2.u32 	[%rd18], {%r40, %r39};
	mov.b32 	%r82, 12;
	st.local.u32 	[%rd18+8], %r82;
	{ // callseq 531, 0
	.param .b64 param0;
	st.param.b64 	[param0], %rd29;
	.param .b64 param1;
	st.param.b64 	[param1], %rd6;
	.param .b32 retval0;
	call.uni (retval0), 
	vprintf, 
	(
	param0, 
	param1
	);
	ld.param.b32 	%r83, [retval0];
	} // callseq 531
	ld.global.f32 	%f12, [%rd31+48];
	st.global.f32 	[%rd32+48], %f12;
	st.local.v2.u32 	[%rd18], {%r40, %r39};
	mov.b32 	%r85, 16;
	st.local.u32 	[%rd18+8], %r85;
	{ // callseq 532, 0
	.param .b64 param0;
	st.param.b64 	[param0], %rd29;
	.param .b64 param1;
	st.param.b64 	[param1], %rd6;
	.param .b32 retval0;
	call.uni (retval0), 
	vprintf, 
	(
	param0, 
	param1
	);
	ld.param.b32 	%r86, [retval0];
	} // callseq 532
	ld.global.f32 	%f13, [%rd31+64];
	st.global.f32 	[%rd32+64], %f13;
	st.local.v2.u32 	[%rd18], {%r40, %r39};
	mov.b32 	%r88, 20;
	st.local.u32 	[%rd18+8], %r88;
	{ // callseq 533, 0
	.param .b64 param0;
	st.param.b64 	[param0], %rd29;
	.param .b64 param1;
	st.param.b64 	[param1], %rd6;
	.param .b32 retval0;
	call.uni (retval0), 
	vprintf, 
	(
	param0, 
	param1
	);
	ld.param.b32 	%r89, [retval0];
	} // callseq 533
	ld.global.f32 	%f14, [%rd31+80];
	st.global.f32 	[%rd32+80], %f14;
	st.local.v2.u32 	[%rd18], {%r40, %r39};
	mov.b32 	%r91, 24;
	st.local.u32 	[%rd18+8], %r91;
	{ // callseq 534, 0
	.param .b64 param0;
	st.param.b64 	[param0], %rd29;
	.param .b64 param1;
	st.param.b64 	[param1], %rd6;
	.param .b32 retval0;
	call.uni (retval0), 
	vprintf, 
	(
	param0, 
	param1
	);
	ld.param.b32 	%r92, [retval0];
	} // callseq 534
	ld.global.f32 	%f15, [%rd31+96];
	st.global.f32 	[%rd32+96], %f15;
	st.local.v2.u32 	[%rd18], {%r40, %r39};
	mov.b32 	%r94, 28;
	st.local.u32 	[%rd18+8], %r94;
	{ // callseq 535, 0
	.param .b64 param0;
	st.param.b64 	[param0], %rd29;
	.param .b64 param1;
	st.param.b64 	[param1], %rd6;
	.param .b32 retval0;
	call.uni (retval0), 
	vprintf, 
	(
	param0, 
	param1
	);
	ld.param.b32 	%r95, [retval0];
	} // callseq 535
	ld.global.f32 	%f16, [%rd31+112];
	st.global.f32 	[%rd32+112], %f16;
	add.s32 	%r97, %r97, %r2;
	setp.lt.s32 	%p2, %r97, %r4;
	@%p2 bra 	$L__BB35_2;
$L__BB35_3:
	ret;

}
	// .globl	_Z5evictIfLi1ELi2ELi4EEvPT_S1_PKiS3_i
.visible .entry _Z5evictIfLi1ELi2ELi4EEvPT_S1_PKiS3_i(
	.param .u64 .ptr .align 1 _Z5evictIfLi1ELi2ELi4EEvPT_S1_PKiS3_i_param_0,
	.param .u64 .ptr .align 1 _Z5evictIfLi1ELi2ELi4EEvPT_S1_PKiS3_i_param_1,
	.param .u64 .ptr .align 1 _Z5evictIfLi1ELi2ELi4EEvPT_S1_PKiS3_i_param_2,
	.param .u64 .ptr .align 1 _Z5evictIfLi1ELi2ELi4EEvPT_S1_PKiS3_i_param_3,
	.param .u32 _Z5evictIfLi1ELi2ELi4EEvPT_S1_PKiS3_i_param_4
)
{
	.local .align 8 .b8 	__local_depot36[24];
	.reg .b64 	%SP;
	.reg .b64 	%SPL;
	.reg .pred 	%p<6>;
	.reg .b32 	%r<118>;
	.reg .b32 	%f<10>;
	.reg .b64 	%rd<64>;

	mov.u64 	%SPL, __local_depot36;
	cvta.local.u64 	%SP, %SPL;
	ld.param.u64 	%rd5, [_Z5evictIfLi1ELi2ELi4EEvPT_S1_PKiS3_i_param_0];
	ld.param.u64 	%rd6, [_Z5evictIfLi1ELi2ELi4EEvPT_S1_PKiS3_i_param_1];
	ld.param.u64 	%rd7, [_Z5evictIfLi1ELi2ELi4EEvPT_S1_PKiS3_i_param_3];
	ld.param.u32 	%r10, [_Z5evictIfLi1ELi2ELi4EEvPT_S1_PKiS3_i_param_4];
	cvta.to.global.u64 	%rd1, %rd5;
	cvta.to.global.u64 	%rd2, %rd6;
	cvta.to.global.u64 	%rd8, %rd7;
	add.u64 	%rd9, %SP, 0;
	add.u64 	%rd3, %SPL, 0;
	mov.u32 	%r11, %ctaid.y;
	mov.u32 	%r12, %ntid.y;
	mov.u32 	%r13, %tid.y;
	mad.lo.s32 	%r1, %r11, %r12, %r13;
	st.local.u32 	[%rd3], %r1;
	mov.u64 	%rd10, $str;
	cvta.global.u64 	%rd11, %rd10;
	{ // callseq 536, 0
	.param .b64 param0;
	st.param.b64 	[param0], %rd11;
	.param .b64 param1;
	st.param.b64 	[param1], %rd9;
	.param .b32 retval0;
	call.uni (retval0), 
	vprintf, 
	(
	param0, 
	param1
	);
	ld.param.b32 	%r14, [retval0];
	} // callseq 536
	mul.wide.u32 	%rd12, %r1, 4;
	add.s64 	%rd13, %rd8, %rd12;
	ld.global.nc.u32 	%r16, [%rd13];
	mov.u32 	%r17, %ctaid.x;
	mov.u32 	%r18, %ntid.x;
	mov.u32 	%r19, %tid.x;
	mad.lo.s32 	%r20, %r17, %r18, %r19;
	mov.u32 	%r21, %nctaid.x;
	mul.lo.s32 	%r2, %r21, %r18;
	mul.lo.s32 	%r22, %r1, %r10;
	shl.b32 	%r23, %r22, 1;
	st.local.u32 	[%rd3], %r2;
	mov.u64 	%rd14, $str$1;
	cvta.global.u64 	%rd15, %rd14;
	{ // callseq 537, 0
	.param .b64 param0;
	st.param.b64 	[param0], %rd15;
	.param .b64 param1;
	st.param.b64 	[param1], %rd9;
	.param .b32 retval0;
	call.uni (retval0), 
	vprintf, 
	(
	param0, 
	param1
	);
	ld.param.b32 	%r24, [retval0];
	} // callseq 537
	add.s32 	%r117, %r20, %r23;
	add.s32 	%r4, %r16, %r23;
	setp.ge.s32 	%p1, %r20, %r16;
	@%p1 bra 	$L__BB36_6;
	add.s32 	%r5, %r117, %r2;
	max.s32 	%r26, %r5, %r4;
	setp.lt.s32 	%p2, %r5, %r4;
	selp.u32 	%r27, 1, 0, %p2;
	add.s32 	%r28, %r5, %r27;
	sub.s32 	%r29, %r26, %r28;
	max.u32 	%r30, %r2, 1;
	div.u32 	%r31, %r29, %r30;
	add.s32 	%r6, %r31, %r27;
	and.b32  	%r32, %r6, 1;
	setp.eq.b32 	%p3, %r32, 1;
	@%p3 bra 	$L__BB36_3;
	ld.param.u64 	%rd62, [_Z5evictIfLi1ELi2ELi4EEvPT_S1_PKiS3_i_param_2];
	cvta.to.global.u64 	%rd16, %rd62;
	mul.wide.s32 	%rd17, %r117, 4;
	add.s64 	%rd18, %rd16, %rd17;
	ld.global.nc.u32 	%r33, [%rd18+4];
	shr.s32 	%r34, %r33, 31;
	shr.u32 	%r35, %r34, 30;
	add.s32 	%r36, %r33, %r35;
	and.b32  	%r37, %r36, -4;
	sub.s32 	%r38, %r33, %r37;
	ld.global.nc.u32 	%r39, [%rd18];
	shr.s32 	%r40, %r39, 31;
	shr.u32 	%r41, %r40, 30;
	add.s32 	%r42, %r39, %r41;
	and.b32  	%r43, %r42, -4;
	sub.s32 	%r44, %r39, %r43;
	shl.b32 	%r45, %r38, 1;
	add.s32 	%r46, %r37, %r45;
	sub.s32 	%r47, %r46, %r38;
	shl.b32 	%r48, %r44, 1;
	add.s32 	%r49, %r43, %r48;
	sub.s32 	%r50, %r49, %r44;
	st.local.v2.u32 	[%rd3], {%r1, %r33};
	st.local.v2.u32 	[%rd3+8], {%r37, %r38};
	st.local.u32 	[%rd3+16], %r46;
	mov.u64 	%rd19, $str$2;
	cvta.global.u64 	%rd20, %rd19;
	{ // callseq 538, 0
	.param .b64 param0;
	st.param.b64 	[param0], %rd20;
	.param .b64 param1;
	st.param.b64 	[param1], %rd9;
	.param .b32 retval0;
	call.uni (retval0), 
	vprintf, 
	(
	param0, 
	param1
	);
	ld.param.b32 	%r51, [retval0];
	} // callseq 538
	st.local.v2.u32 	[%rd3], {%r49, %r49};
	st.local.v2.u32 	[%rd3+8], {%r46, %r46};
	mov.b32 	%r53, 0;
	st.local.u32 	[%rd3+16], %r53;
	mov.u64 	%rd22, $str$3;
	cvta.global.u64 	%rd23, %rd22;
	{ // callseq 539, 0
	.param .b64 param0;
	st.param.b64 	[param0], %rd23;
	.param .b64 param1;
	st.param.b64 	[param1], %rd9;
	.param .b32 retval0;
	call.uni (retval0), 
	vprintf, 
	(
	param0, 
	param1
	);
	ld.param.b32 	%r54, [retval0];
	} // callseq 539
	mul.wide.s32 	%rd24, %r46, 4;
	add.s64 	%rd25, %rd1, %rd24;
	ld.global.f32 	%f1, [%rd25];
	mul.wide.s32 	%rd26, %r49, 4;
	add.s64 	%rd27, %rd1, %rd26;
	st.global.f32 	[%rd27], %f1;
	st.local.v2.u32 	[%rd3], {%r49, %r49};
	st.local.v2.u32 	[%rd3+8], {%r46, %r46};
	mov.b32 	%r56, 1;
	st.local.u32 	[%rd3+16], %r56;
	{ // callseq 540, 0
	.param .b64 param0;
	st.param.b64 	[param0], %rd23;
	.param .b64 param1;
	st.param.b64 	[param1], %rd9;
	.param .b32 retval0;
	call.uni (retval0), 
	vprintf, 
	(
	param0, 
	param1
	);
	ld.param.b32 	%r57, [retval0];
	} // callseq 540
	ld.global.f32 	%f2, [%rd25+4];
	st.global.f32 	[%rd27+4], %f2;
	st.local.v2.u32 	[%rd3], {%r50, %r47};
	st.local.u32 	[%rd3+8], %r53;
	mov.u64 	%rd28, $str$4;
	cvta.global.u64 	%rd29, %rd28;
	{ // callseq 541, 0
	.param .b64 param0;
	st.param.b64 	[param0], %rd29;
	.param .b64 param1;
	st.param.b64 	[param1], %rd9;
	.param .b32 retval0;
	call.uni (retval0), 
	vprintf, 
	(
	param0, 
	param1
	);
	ld.param.b32 	%r59, [retval0];
	} // callseq 541
	mul.wide.s32 	%rd30, %r47, 4;
	add.s64 	%rd31, %rd2, %rd30;
	ld.global.f32 	%f3, [%rd31];
	mul.wide.s32 	%rd32, %r50, 4;
	add.s64 	%rd33, %rd2, %rd32;
	st.global.f32 	[%rd33], %f3;
	mov.u32 	%r117, %r5;
$L__BB36_3:
	setp.eq.s32 	%p4, %r6, 0;
	@%p4 bra 	$L__BB36_6;
	mov.u64 	%rd37, $str$2;
	mov.u64 	%rd40, $str$3;
	mov.u64 	%rd46, $str$4;
	mul.wide.s32 	%rd52, %r2, 4;
	shl.b32 	%r115, %r2, 1;
$L__BB36_5:
	ld.param.u64 	%rd63, [_Z5evictIfLi1ELi2ELi4EEvPT_S1_PKiS3_i_param_2];
	cvta.to.global.u64 	%rd34, %rd63;
	mul.wide.s32 	%rd35, %r117, 4;
	add.s64 	%rd36, %rd34, %rd35;
	ld.global.nc.u32 	%r61, [%rd36+4];
	shr.s32 	%r62, %r61, 31;
	shr.u32 	%r63, %r62, 30;
	add.s32 	%r64, %r61, %r63;
	and.b32  	%r65, %r64, -4;
	sub.s32 	%r66, %r61, %r65;
	ld.global.nc.u32 	%r67, [%rd36];
	shr.s32 	%r68, %r67, 31;
	shr.u32 	%r69, %r68, 30;
	add.s32 	%r70, %r67, %r69;
	and.b32  	%r71, %r70, -4;
	sub.s32 	%r72, %r67, %r71;
	shl.b32 	%r73, %r66, 1;
	add.s32 	%r74, %r65, %r73;
	sub.s32 	%r75, %r74, %r66;
	shl.b32 	%r76, %r72, 1;
	add.s32 	%r77, %r71, %r76;
	sub.s32 	%r78, %r77, %r72;
	st.local.v2.u32 	[%rd3], {%r1, %r61};
	st.local.v2.u32 	[%rd3+8], {%r65, %r66};
	st.local.u32 	[%rd3+16], %r74;
	cvta.global.u64 	%rd38, %rd37;
	{ // callseq 542, 0
	.param .b64 param0;
	st.param.b64 	[param0], %rd38;
	.param .b64 param1;
	st.param.b64 	[param1], %rd9;
	.param .b32 retval0;
	call.uni (retval0), 
	vprintf, 
	(
	param0, 
	param1
	);
	ld.param.b32 	%r79, [retval0];
	} // callseq 542
	st.local.v2.u32 	[%rd3], {%r77, %r77};
	st.local.v2.u32 	[%rd3+8], {%r74, %r74};
	mov.b32 	%r81, 0;
	st.local.u32 	[%rd3+16], %r81;
	cvta.global.u64 	%rd41, %rd40;
	{ // callseq 543, 0
	.param .b64 param0;
	st.param.b64 	[param0], %rd41;
	.param .b64 param1;
	st.param.b64 	[param1], %rd9;
	.param .b32 retval0;
	call.uni (retval0), 
	vprintf, 
	(
	param0, 
	param1
	);
	ld.param.b32 	%r82, [retval0];
	} // callseq 543
	mul.wide.s32 	%rd42, %r74, 4;
	add.s64 	%rd43, %rd1, %rd42;
	ld.global.f32 	%f4, [%rd43];
	mul.wide.s32 	%rd44, %r77, 4;
	add.s64 	%rd45, %rd1, %rd44;
	st.global.f32 	[%rd45], %f4;
	st.local.v2.u32 	[%rd3], {%r77, %r77};
	st.local.v2.u32 	[%rd3+8], {%r74, %r74};
	mov.b32 	%r84, 1;
	st.local.u32 	[%rd3+16], %r84;
	{ // callseq 544, 0
	.param .b64 param0;
	st.param.b64 	[param0], %rd41;
	.param .b64 param1;
	st.param.b64 	[param1], %rd9;
	.param .b32 retval0;
	call.uni (retval0), 
	vprintf, 
	(
	param0, 
	param1
	);
	ld.param.b32 	%r85, [retval0];
	} // callseq 544
	ld.global.f32 	%f5, [%rd43+4];
	st.global.f32 	[%rd45+4], %f5;
	st.local.v2.u32 	[%rd3], {%r78, %r75};
	st.local.u32 	[%rd3+8], %r81;
	cvta.global.u64 	%rd47, %rd46;
	{ // callseq 545, 0
	.param .b64 param0;
	st.param.b64 	[param0], %rd47;
	.param .b64 param1;
	st.param.b64 	[param1], %rd9;
	.param .b32 retval0;
	call.uni (retval0), 
	vprintf, 
	(
	param0, 
	param1
	);
	ld.param.b32 	%r87, [retval0];
	} // callseq 545
	mul.wide.s32 	%rd48, %r75, 4;
	add.s64 	%rd49, %rd2, %rd48;
	ld.global.f32 	%f6, [%rd49];
	mul.wide.s32 	%rd50, %r78, 4;
	add.s64 	%rd51, %rd2, %rd50;
	st.global.f32 	[%rd51], %f6;
	add.s64 	%rd53, %rd36, %rd52;
	ld.global.nc.u32 	%r89, [%rd53+4];
	shr.s32 	%r90, %r89, 31;
	shr.u32 	%r91, %r90, 30;
	add.s32 	%r92, %r89, %r91;
	and.b32  	%r93, %r92, -4;
	sub.s32 	%r94, %r89, %r93;
	ld.global.nc.u32 	%r95, [%rd53];
	shr.s32 	%r96, %r95, 31;
	shr.u32 	%r97, %r96, 30;
	add.s32 	%r98, %r95, %r97;
	and.b32  	%r99, %r98, -4;
	sub.s32 	%r100, %r95, %r99;
	shl.b32 	%r101, %r94, 1;
	add.s32 	%r102, %r93, %r101;
	sub.s32 	%r103, %r102, %r94;
	shl.b32 	%r104, %r100, 1;
	add.s32 	%r105, %r99, %r104;
	sub.s32 	%r106, %r105, %r100;
	st.local.v2.u32 	[%rd3], {%r1, %r89};
	st.local.v2.u32 	[%rd3+8], {%r93, %r94};
	st.local.u32 	[%rd3+16], %r102;
	{ // callseq 546, 0
	.param .b64 param0;
	st.param.b64 	[param0], %rd38;
	.param .b64 param1;
	st.param.b64 	[param1], %rd9;
	.param .b32 retval0;
	call.uni (retval0), 
	vprintf, 
	(
	param0, 
	param1
	);
	ld.param.b32 	%r107, [retval0];
	} // callseq 546
	st.local.v2.u32 	[%rd3], {%r105, %r105};
	st.local.v2.u32 	[%rd3+8], {%r102, %r102};
	st.local.u32 	[%rd3+16], %r81;
	{ // callseq 547, 0
	.param .b64 param0;
	st.param.b64 	[param0], %rd41;
	.param .b64 param1;
	st.param.b64 	[param1], %rd9;
	.param .b32 retval0;
	call.uni (retval0), 
	vprintf, 
	(
	param0, 
	param1
	);
	ld.param.b32 	%r109, [retval0];
	} // callseq 547
	mul.wide.s32 	%rd54, %r102, 4;
	add.s64 	%rd55, %rd1, %rd54;
	ld.global.f32 	%f7, [%rd55];
	mul.wide.s32 	%rd56, %r105, 4;
	add.s64 	%rd57, %rd1, %rd56;
	st.global.f32 	[%rd57], %f7;
	st.local.v2.u32 	[%rd3], {%r105, %r105};
	st.local.v2.u32 	[%rd3+8], {%r102, %r102};
	st.local.u32 	[%rd3+16], %r84;
	{ // callseq 548, 0
	.param .b64 param0;
	st.param.b64 	[param0], %rd41;
	.param .b64 param1;
	st.param.b64 	[param1], %rd9;
	.param .b32 retval0;
	call.uni (retval0), 
	vprintf, 
	(
	param0, 
	param1
	);
	ld.param.b32 	%r111, [retval0];
	} // callseq 548
	ld.global.f32 	%f8, [%rd55+4];
	st.global.f32 	[%rd57+4], %f8;
	st.local.v2.u32 	[%rd3], {%r106, %r103};
	st.local.u32 	[%rd3+8], %r81;
	{ // callseq 549, 0
	.param .b64 param0;
	st.param.b64 	[param0], %rd47;
	.param .b64 param1;
	st.param.b64 	[param1], %rd9;
	.param .b32 retval0;
	call.uni (retval0), 
	vprintf, 
	(
	param0, 
	param1
	);
	ld.param.b32 	%r113, [retval0];
	} // callseq 549
	mul.wide.s32 	%rd58, %r103, 4;
	add.s64 	%rd59, %rd2, %rd58;
	ld.global.f32 	%f9, [%rd59];
	mul.wide.s32 	%rd60, %r106, 4;
	add.s64 	%rd61, %rd2, %rd60;
	st.global.f32 	[%rd61], %f9;
	add.s32 	%r117, %r117, %r115;
	setp.lt.s32 	%p5, %r117, %r4;
	@%p5 bra 	$L__BB36_5;
$L__BB36_6:
	ret;

}
	// .globl	_Z5evictIfLi2ELi2ELi4EEvPT_S1_PKiS3_i
.visible .entry _Z5evictIfLi2ELi2ELi4EEvPT_S1_PKiS3_i(
	.param .u64 .ptr .align 1 _Z5evictIfLi2ELi2ELi4EEvPT_S1_PKiS3_i_param_0,
	.param .u64 .ptr .align 1 _Z5evictIfLi2ELi2ELi4EEvPT_S1_PKiS3_i_param_1,
	.param .u64 .ptr .align 1 _Z5evictIfLi2ELi2ELi4EEvPT_S1_PKiS3_i_param_2,
	.param .u64 .ptr .align 1 _Z5evictIfLi2ELi2ELi4EEvPT_S1_PKiS3_i_param_3,
	.param .u32 _Z5evictIfLi2ELi2ELi4EEvPT_S1_PKiS3_i_param_4
)
{
	.local .align 8 .b8 	__local_depot37[24];
	.reg .b64 	%SP;
	.reg .b64 	%SPL;
	.reg .pred 	%p<6>;
	.reg .b32 	%r<138>;
	.reg .b32 	%f<13>;
	.reg .b64 	%rd<64>;

	mov.u64 	%SPL, __local_depot37;
	cvta.local.u64 	%SP, %SPL;
	ld.param.u64 	%rd5, [_Z5evictIfLi2ELi2ELi4EEvPT_S1_PKiS3_i_param_0];
	ld.param.u64 	%rd6, [_Z5evictIfLi2ELi2ELi4EEvPT_S1_PKiS3_i_param_1];
	ld.param.u64 	%rd7, [_Z5evictIfLi2ELi2ELi4EEvPT_S1_PKiS3_i_param_3];
	ld.param.u32 	%r10, [_Z5evictIfLi2ELi2ELi4EEvPT_S1_PKiS3_i_param_4];
	cvta.to.global.u64 	%rd1, %rd5;
	cvta.to.global.u64 	%rd2, %rd6;
	cvta.to.global.u64 	%rd8, %rd7;
	add.u64 	%rd9, %SP, 0;
	add.u64 	%rd3, %SPL, 0;
	mov.u32 	%r11, %ctaid.y;
	mov.u32 	%r12, %ntid.y;
	mov.u32 	%r13, %tid.y;
	mad.lo.s32 	%r1, %r11, %r12, %r13;
	st.local.u32 	[%rd3], %r1;
	mov.u64 	%rd10, $str;
	cvta.global.u64 	%rd11, %rd10;
	{ // callseq 550, 0
	.param .b64 param0;
	st.param.b64 	[param0], %rd11;
	.param .b64 param1;
	st.param.b64 	[param1], %rd9;
	.param .b32 retval0;
	call.uni (retval0), 
	vprintf, 
	(
	param0, 
	param1
	);
	ld.param.b32 	%r14, [retval0];
	} // callseq 550
	mul.wide.u32 	%rd12, %r1, 4;
	add.s64 	%rd13, %rd8, %rd12;
	ld.global.nc.u32 	%r16, [%rd13];
	mov.u32 	%r17, %ctaid.x;
	mov.u32 	%r18, %ntid.x;
	mov.u32 	%r19, %tid.x;
	mad.lo.s32 	%r20, %r17, %r18, %r19;
	mov.u32 	%r21, %nctaid.x;
	mul.lo.s32 	%r2, %r21, %r18;
	mul.lo.s32 	%r22, %r1, %r10;
	shl.b32 	%r23, %r22, 1;
	st.local.u32 	[%rd3], %r2;
	mov.u64 	%rd14, $str$1;
	cvta.global.u64 	%rd15, %rd14;
	{ // callseq 551, 0
	.param .b64 param0;
	st.param.b64 	[param0], %rd15;
	.param .b64 param1;
	st.param.b64 	[param1], %rd9;
	.param .b32 retval0;
	call.uni (retval0), 
	vprintf, 
	(
	param0, 
	param1
	);
	ld.param.b32 	%r24, [retval0];
	} // callseq 551
	add.s32 	%r137, %r20, %r23;
	add.s32 	%r4, %r16, %r23;
	setp.ge.s32 	%p1, %r20, %r16;
	@%p1 bra 	$L__BB37_6;
	add.s32 	%r5, %r137, %r2;
	max.s32 	%r26, %r5, %r4;
	setp.lt.s32 	%p2, %r5, %r4;
	selp.u32 	%r27, 1, 0, %p2;
	add.s32 	%r28, %r5, %r27;
	sub.s32 	%r29, %r26, %r28;
	max.u32 	%r30, %r2, 1;
	div.u32 	%r31, %r29, %r30;
	add.s32 	%r6, %r31, %r27;
	and.b32  	%r32, %r6, 1;
	setp.eq.b32 	%p3, %r32, 1;
	@%p3 bra 	$L__BB37_3;
	ld.param.u64 	%rd62, [_Z5evictIfLi2ELi2ELi4EEvPT_S1_PKiS3_i_param_2];
	cvta.to.global.u64 	%rd16, %rd62;
	mul.wide.s32 	%rd17, %r137, 4;
	add.s64 	%rd18, %rd16, %rd17;
	ld.global.nc.u32 	%r33, [%rd18+4];
	shr.s32 	%r34, %r33, 31;
	shr.u32 	%r35, %r34, 30;
	add.s32 	%r36, %r33, %r35;
	shl.b32 	%r37, %r36, 1;
	and.b32  	%r38, %r37, -8;
	and.b32  	%r39, %r36, -4;
	sub.s32 	%r40, %r33, %r39;
	ld.global.nc.u32 	%r41, [%rd18];
	shr.s32 	%r42, %r41, 31;
	shr.u32 	%r43, %r42, 30;
	add.s32 	%r44, %r41, %r43;
	shl.b32 	%r45, %r44, 1;
	and.b32  	%r46, %r45, -8;
	and.b32  	%r47, %r44, -4;
	sub.s32 	%r48, %r41, %r47;
	shl.b32 	%r49, %r40, 1;
	add.s32 	%r50, %r38, %r49;
	sub.s32 	%r51, %r50, %r40;
	shl.b32 	%r52, %r48, 1;
	add.s32 	%r53, %r46, %r52;
	sub.s32 	%r54, %r53, %r48;
	st.local.v2.u32 	[%rd3], {%r1, %r33};
	st.local.v2.u32 	[%rd3+8], {%r38, %r40};
	st.local.u32 	[%rd3+16], %r50;
	mov.u64 	%rd19, $str$2;
	cvta.global.u64 	%rd20, %rd19;
	{ // callseq 552, 0
	.param .b64 param0;
	st.param.b64 	[param0], %rd20;
	.param .b64 param1;
	st.param.b64 	[param1], %rd9;
	.param .b32 retval0;
	call.uni (retval0), 
	vprintf, 
	(
	param0, 
	param1
	);
	ld.param.b32 	%r55, [retval0];
	} // callseq 552
	st.local.v2.u32 	[%rd3], {%r53, %r53};
	st.local.v2.u32 	[%rd3+8], {%r50, %r50};
	mov.b32 	%r57, 0;
	st.local.u32 	[%rd3+16], %r57;
	mov.u64 	%rd22, $str$3;
	cvta.global.u64 	%rd23, %rd22;
	{ // callseq 553, 0
	.param .b64 param0;
	st.param.b64 	[param0], %rd23;
	.param .b64 param1;
	st.param.b64 	[param1], %rd9;
	.param .b32 retval0;
	call.uni (retval0), 
	vprintf, 
	(
	param0, 
	param1
	);
	ld.param.b32 	%r58, [retval0];
	} // callseq 553
	mul.wide.s32 	%rd24, %r50, 4;
	add.s64 	%rd25, %rd1, %rd24;
	ld.global.f32 	%f1, [%rd25];
	mul.wide.s32 	%rd26, %r53, 4;
	add.s64 	%rd27, %rd1, %rd26;
	st.global.f32 	[%rd27], %f1;
	st.local.v2.u32 	[%rd3], {%r53, %r53};
	st.local.v2.u32 	[%rd3+8], {%r50, %r50};
	mov.b32 	%r60, 1;
	st.local.u32 	[%rd3+16], %r60;
	{ // callseq 554, 0
	.param .b64 param0;
	st.param.b64 	[param0], %rd23;
	.param .b64 param1;
	st.param.b64 	[param1], %rd9;
	.param .b32 retval0;
	call.uni (retval0), 
	vprintf, 
	(
	param0, 
	param1
	);
	ld.param.b32 	%r61, [retval0];
	} // callseq 554
	ld.global.f32 	%f2, [%rd25+4];
	st.global.f32 	[%rd27+4], %f2;
	st.local.v2.u32 	[%rd3], {%r54, %r51};
	st.local.u32 	[%rd3+8], %r57;
	mov.u64 	%rd28, $str$4;
	cvta.global.u64 	%rd29, %rd28;
	{ // callseq 555, 0
	.param .b64 param0;
	st.param.b64 	[param0], %rd29;
	.param .b64 param1;
	st.param.b64 	[param1], %rd9;
	.param .b32 retval0;
	call.uni (retval0), 
	vprintf, 
	(
	param0, 
	param1
	);
	ld.param.b32 	%r63, [retval0];
	} // callseq 555
	mul.wide.s32 	%rd30, %r51, 4;
	add.s64 	%rd31, %rd2, %rd30;
	ld.global.f32 	%f3, [%rd31];
	mul.wide.s32 	%rd32, %r54, 4;
	add.s64 	%rd33, %rd2, %rd32;
	st.global.f32 	[%rd33], %f3;
	st.local.v2.u32 	[%rd3], {%r54, %r51};
	mov.b32 	%r65, 4;
	st.local.u32 	[%rd3+8], %r65;
	{ // callseq 556, 0
	.param .b64 param0;
	st.param.b64 	[param0], %rd29;
	.param .b64 param1;
	st.param.b64 	[param1], %rd9;
	.param .b32 retval0;
	call.uni (retval0), 
	vprintf, 
	(
	param0, 
	param1
	);
	ld.param.b32 	%r66, [retval0];
	} // callseq 556
	ld.global.f32 	%f4, [%rd31+16];
	st.global.f32 	[%rd33+16], %f4;
	mov.u32 	%r137, %r5;
$L__BB37_3:
	setp.eq.s32 	%p4, %r6, 0;
	@%p4 bra 	$L__BB37_6;
	mov.u64 	%rd37, $str$2;
	mov.u64 	%rd40, $str$3;
	mov.u64 	%rd46, $str$4;
	mul.wide.s32 	%rd52, %r2, 4;
	shl.b32 	%r135, %r2, 1;
$L__BB37_5:
	ld.param.u64 	%rd63, [_Z5evictIfLi2ELi2ELi4EEvPT_S1_PKiS3_i_param_2];
	cvta.to.global.u64 	%rd34, %rd63;
	mul.wide.s32 	%rd35, %r137, 4;
	add.s64 	%rd36, %rd34, %rd35;
	ld.global.nc.u32 	%r68, [%rd36+4];
	shr.s32 	%r69, %r68, 31;
	shr.u32 	%r70, %r69, 30;
	add.s32 	%r71, %r68, %r70;
	shl.b32 	%r72, %r71, 1;
	and.b32  	%r73, %r72, -8;
	and.b32  	%r74, %r71, -4;
	sub.s32 	%r75, %r68, %r74;
	ld.global.nc.u32 	%r76, [%rd36];
	shr.s32 	%r77, %r76, 31;
	shr.u32 	%r78, %r77, 30;
	add.s32 	%r79, %r76, %r78;
	shl.b32 	%r80, %r79, 1;
	and.b32  	%r81, %r80, -8;
	and.b32  	%r82, %r79, -4;
	sub.s32 	%r83, %r76, %r82;
	shl.b32 	%r84, %r75, 1;
	add.s32 	%r85, %r73, %r84;
	sub.s32 	%r86, %r85, %r75;
	shl.b32 	%r87, %r83, 1;
	add.s32 	%r88, %r81, %r87;
	sub.s32 	%r89, %r88, %r83;
	st.local.v2.u32 	[%rd3], {%r1, %r68};
	st.local.v2.u32 	[%rd3+8], {%r73, %r75};
	st.local.u32 	[%rd3+16], %r85;
	cvta.global.u64 	%rd38, %rd37;
	{ // callseq 557, 0
	.param .b64 param0;
	st.param.b64 	[param0], %rd38;
	.param .b64 param1;
	st.param.b64 	[param1], %rd9;
	.param .b32 retval0;
	call.uni (retval0), 
	vprintf, 
	(
	param0, 
	param1
	);
	ld.param.b32 	%r90, [retval0];
	} // callseq 557
	st.local.v2.u32 	[%rd3], {%r88, %r88};
	st.local.v2.u32 	[%rd3+8], {%r85, %r85};
	mov.b32 	%r92, 0;
	st.local.u32 	[%rd3+16], %r92;
	cvta.global.u64 	%rd41, %rd40;
	{ // callseq 558, 0
	.param .b64 param0;
	st.param.b64 	[param0], %rd41;
	.param .b64 param1;
	st.param.b64 	[param1], %rd9;
	.param .b32 retval0;
	call.uni (retval0), 
	vprintf, 
	(
	param0, 
	param1
	);
	ld.param.b32 	%r93, [retval0];
	} // callseq 558
	mul.wide.s32 	%rd42, %r85, 4;
	add.s64 	%rd43, %rd1, %rd42;
	ld.global.f32 	%f5, [%rd43];
	mul.wide.s32 	%rd44, %r88, 4;
	add.s64 	%rd45, %rd1, %rd44;
	st.global.f32 	[%rd45], %f5;
	st.local.v2.u32 	[%rd3], {%r88, %r88};
	st.local.v2.u32 	[%rd3+8], {%r85, %r85};
	mov.b32 	%r95, 1;
	st.local.u32 	[%rd3+16], %r95;
	{ // callseq 559, 0
	.param .b64 param0;
	st.param.b64 	[param0], %rd41;
	.param .b64 param1;
	st.param.b64 	[param1], %rd9;
	.param .b32 retval0;
	call.uni (retval0), 
	vprintf, 
	(
	param0, 
	param1
	);
	ld.param.b32 	%r96, [retval0];
	} // callseq 559
	ld.global.f32 	%f6, [%rd43+4];
	st.global.f32 	[%rd45+4], %f6;
	st.local.v2.u32 	[%rd3], {%r89, %r86};
	st.local.u32 	[%rd3+8], %r92;
	cvta.global.u64 	%rd47, %rd46;
	{ // callseq 560, 0
	.param .b64 param0;
	st.param.b64 	[param0], %rd47;
	.param .b64 param1;
	st.param.b64 	[param1], %rd9;
	.param .b32 retval0;
	call.uni (retval0), 
	vprintf, 
	(
	param0, 
	param1
	);
	ld.param.b32 	%r98, [retval0];
	} // callseq 560
	mul.wide.s32 	%rd48, %r86, 4;
	add.s64 	%rd49, %rd2, %rd48;
	ld.global.f32 	%f7, [%rd49];
	mul.wide.s32 	%rd50, %r89, 4;
	add.s64 	%rd51, %rd2, %rd50;
	st.global.f32 	[%rd51], %f7;
	st.local.v2.u32 	[%rd3], {%r89, %r86};
	mov.b32 	%r100, 4;
	st.local.u32 	[%rd3+8], %r100;
	{ // callseq 561, 0
	.param .b64 param0;
	st.param.b64 	[param0], %rd47;
	.param .b64 param1;
	st.param.b64 	[param1], %rd9;
	.param .b32 retval0;
	call.uni (retval0), 
	vprintf, 
	(
	param0, 
	param1
	);
	ld.param.b32 	%r101, [retval0];
	} // callseq 561
	ld.global.f32 	%f8, [%rd49+16];
	st.global.f32 	[%rd51+16], %f8;
	add.s64 	%rd53, %rd36, %rd52;
	ld.global.nc.u32 	%r103, [%rd53+4];
	shr.s32 	%r104, %r103, 31;
	shr.u32 	%r105, %r104, 30;
	add.s32 	%r106, %r103, %r105;
	shl.b32 	%r107, %r106, 1;
	and.b32  	%r108, %r107, -8;
	and.b32  	%r109, %r106, -4;
	sub.s32 	%r110, %r103, %r109;
	ld.global.nc.u32 	%r111, [%rd53];
	shr.s32 	%r112, %r111, 31;
	shr.u32 	%r113, %r112, 30;
	add.s32 	%r114, %r111, %r113;
	shl.b32 	%r115, %r114, 1;
	and.b32  	%r116, %r115, -8;
	and.b32  	%r117, %r114, -4;
	sub.s32 	%r118, %r111, %r117;
	shl.b32 	%r119, %r110, 1;
	add.s32 	%r120, %r108, %r119;
	sub.s32 	%r121, %r120, %r110;
	shl.b32 	%r122, %r118, 1;
	add.s32 	%r123, %r116, %r122;
	sub.s32 	%r124, %r123, %r118;
	st.local.v2.u32 	[%rd3], {%r1, %r103};
	st.local.v2.u32 	[%rd3+8], {%r108, %r110};
	st.local.u32 	[%rd3+16], %r120;
	{ // callseq 562, 0
	.param .b64 param0;
	st.param.b64 	[param0], %rd38;
	.param .b64 param1;
	st.param.b64 	[param1], %rd9;
	.param .b32 retval0;
	call.uni (retval0), 
	vprintf, 
	(
	param0, 
	param1
	);
	ld.param.b32 	%r125, [retval0];
	} // callseq 562
	st.local.v2.u32 	[%rd3], {%r123, %r123};
	st.local.v2.u32 	[%rd3+8], {%r120, %r120};
	st.local.u32 	[%rd3+16], %r92;
	{ // callseq 563, 0
	.param .b64 param0;
	st.param.b64 	[param0], %rd41;
	.param .b64 param1;
	st.param.b64 	[param1], %rd9;
	.param .b32 retval0;
	call.uni (retval0), 
	vprintf, 
	(
	param0, 
	param1
	);
	ld.param.b32 	%r127, [retval0];
	} // callseq 563
	mul.wide.s32 	%rd54, %r120, 4;
	add.s64 	%rd55, %rd1, %rd54;
	ld.global.f32 	%f9, [%rd55];
	mul.wide.s32 	%rd56, %r123, 4;
	add.s64 	%rd57, %rd1, %rd56;
	st.global.f32 	[%rd57], %f9;
	st.local.v2.u32 	[%rd3], {%r123, %r123};
	st.local.v2.u32 	[%rd3+8], {%r120, %r120};
	st.local.u32 	[%rd3+16], %r95;
	{ // callseq 564, 0
	.param .b64 param0;
	st.param.b64 	[param0], %rd41;
	.param .b64 param1;
	st.param.b64 	[param1], %rd9;
	.param .b32 retval0;
	call.uni (retval0), 
	vprintf, 
	(
	param0, 
	param1
	);
	ld.param.b32 	%r129, [retval0];
	} // callseq 564
	ld.global.f32 	%f10, [%rd55+4];
	st.global.f32 	[%rd57+4], %f10;
	st.local.v2.u32 	[%rd3], {%r124, %r121};
	st.local.u32 	[%rd3+8], %r92;
	{ // callseq 565, 0
	.param .b64 param0;
	st.param.b64 	[param0], %rd47;
	.param .b64 param1;
	st.param.b64 	[param1], %rd9;
	.param .b32 retval0;
	call.uni (retval0), 
	vprintf, 
	(
	param0, 
	param1
	);
	ld.param.b32 	%r131, [retval0];
	} // callseq 565
	mul.wide.s32 	%rd58, %r121, 4;
	add.s64 	%rd59, %rd2, %rd58;
	ld.global.f32 	%f11, [%rd59];
	mul.wide.s32 	%rd60, %r124, 4;
	add.s64 	%rd61, %rd2, %rd60;
	st.global.f32 	[%rd61], %f11;
	st.local.v2.u32 	[%rd3], {%r124, %r121};
	st.local.u32 	[%rd3+8], %r100;
	{ // callseq 566, 0
	.param .b64 param0;
	st.param.b64 	[param0], %rd47;
	.param .b64 param1;
	st.param.b64 	[param1], %rd9;
	.param .b32 retval0;
	call.uni (retval0), 
	vprintf, 
	(
	param0, 
	param1
	);
	ld.param.b32 	%r133, [retval0];
	} // callseq 566
	ld.global.f32 	%f12, [%rd59+16];
	st.global.f32 	[%rd61+16], %f12;
	add.s32 	%r137, %r137, %r135;
	setp.lt.s32 	%p5, %r137, %r4;
	@%p5 bra 	$L__BB37_5;
$L__BB37_6:
	ret;

}
	// .globl	_Z5evictIfLi4ELi2ELi4EEvPT_S1_PKiS3_i
.visible .entry _Z5evictIfLi4ELi2ELi4EEvPT_S1_PKiS3_i(
	.param .u64 .ptr .align 1 _Z5evictIfLi4ELi2ELi4EEvPT_S1_PKiS3_i_param_0,
	.param .u64 .ptr .align 1 _Z5evictIfLi4ELi2ELi4EEvPT_S1_PKiS3_i_param_1,
	.param .u64 .ptr .align 1 _Z5evictIfLi4ELi2ELi4EEvPT_S1_PKiS3_i_param_2,
	.param .u64 .ptr .align 1 _Z5evictIfLi4ELi2ELi4EEvPT_S1_PKiS3_i_param_3,
	.param .u32 _Z5evictIfLi4ELi2ELi4EEvPT_S1_PKiS3_i_param_4
)
{
	.local .align 8 .b8 	__local_depot38[24];
	.reg .b64 	%SP;
	.reg .b64 	%SPL;
	.reg .pred 	%p<3>;
	.reg .b32 	%r<71>;
	.reg .b32 	%f<9>;
	.reg .b64 	%rd<34>;

	mov.u64 	%SPL, __local_depot38;
	cvta.local.u64 	%SP, %SPL;
	ld.param.u64 	%rd5, [_Z5evictIfLi4ELi2ELi4EEvPT_S1_PKiS3_i_param_0];
	ld.param.u64 	%rd6, [_Z5evictIfLi4ELi2ELi4EEvPT_S1_PKiS3_i_param_1];
	ld.param.u64 	%rd7, [_Z5evictIfLi4ELi2ELi4EEvPT_S1_PKiS3_i_param_2];
	ld.param.u64 	%rd8, [_Z5evictIfLi4ELi2ELi4EEvPT_S1_PKiS3_i_param_3];
	ld.param.u32 	%r7, [_Z5evictIfLi4ELi2ELi4EEvPT_S1_PKiS3_i_param_4];
	cvta.to.global.u64 	%rd9, %rd8;
	add.u64 	%rd10, %SP, 0;
	add.u64 	%rd1, %SPL, 0;
	mov.u32 	%r8, %ctaid.y;
	mov.u32 	%r9, %ntid.y;
	mov.u32 	%r10, %tid.y;
	mad.lo.s32 	%r1, %r8, %r9, %r10;
	st.local.u32 	[%rd1], %r1;
	mov.u64 	%rd11, $str;
	cvta.global.u64 	%rd12, %rd11;
	{ // callseq 567, 0
	.param .b64 param0;
	st.param.b64 	[param0], %rd12;
	.param .b64 param1;
	st.param.b64 	[param1], %rd10;
	.param .b32 retval0;
	call.uni (retval0), 
	vprintf, 
	(
	param0, 
	param1
	);
	ld.param.b32 	%r11, [retval0];
	} // callseq 567
	mul.wide.u32 	%rd13, %r1, 4;
	add.s64 	%rd14, %rd9, %rd13;
	ld.global.nc.u32 	%r13, [%rd14];
	mov.u32 	%r14, %ctaid.x;
	mov.u32 	%r15, %ntid.x;
	mov.u32 	%r16, %tid.x;
	mad.lo.s32 	%r17, %r14, %r15, %r16;
	mov.u32 	%r18, %nctaid.x;
	mul.lo.s32 	%r2, %r18, %r15;
	mul.lo.s32 	%r19, %r1, %r7;
	shl.b32 	%r20, %r19, 1;
	st.local.u32 	[%rd1], %r2;
	mov.u64 	%rd15, $str$1;
	cvta.global.u64 	%rd16, %rd15;
	{ // callseq 568, 0
	.param .b64 param0;
	st.param.b64 	[param0], %rd16;
	.param .b64 param1;
	st.param.b64 	[param1], %rd10;
	.param .b32 retval0;
	call.uni (retval0), 
	vprintf, 
	(
	param0, 
	param1
	);
	ld.param.b32 	%r21, [retval0];
	} // callseq 568
	add.s32 	%r70, %r17, %r20;
	add.s32 	%r4, %r13, %r20;
	setp.ge.s32 	%p1, %r17, %r13;
	@%p1 bra 	$L__BB38_3;
	cvta.to.global.u64 	%rd2, %rd5;
	cvta.to.global.u64 	%rd3, %rd6;
	cvta.to.global.u64 	%rd4, %rd7;
	mov.u64 	%rd19, $str$2;
$L__BB38_2:
	mul.wide.s32 	%rd17, %r70, 4;
	add.s64 	%rd18, %rd4, %rd17;
	ld.global.nc.u32 	%r23, [%rd18+4];
	shr.s32 	%r24, %r23, 31;
	shr.u32 	%r25, %r24, 30;
	add.s32 	%r26, %r23, %r25;
	shl.b32 	%r27, %r26, 2;
	and.b32  	%r28, %r27, -16;
	and.b32  	%r29, %r26, -4;
	sub.s32 	%r30, %r23, %r29;
	ld.global.nc.u32 	%r31, [%rd18];
	shr.s32 	%r32, %r31, 31;
	shr.u32 	%r33, %r32, 30;
	add.s32 	%r34, %r31, %r33;
	shl.b32 	%r35, %r34, 2;
	and.b32  	%r36, %r35, -16;
	and.b32  	%r37, %r34, -4;
	sub.s32 	%r38, %r31, %r37;
	shl.b32 	%r39, %r30, 1;
	add.s32 	%r40, %r28, %r39;
	sub.s32 	%r41, %r40, %r30;
	shl.b32 	%r42, %r38, 1;
	add.s32 	%r43, %r36, %r42;
	sub.s32 	%r44, %r43, %r38;
	st.local.v2.u32 	[%rd1], {%r1, %r23};
	st.local.v2.u32 	[%rd1+8], {%r28, %r30};
	st.local.u32 	[%rd1+16], %r40;
	cvta.global.u64 	%rd20, %rd19;
	add.u64 	%rd21, %SP, 0;
	{ // callseq 569, 0
	.param .b64 param0;
	st.param.b64 	[param0], %rd20;
	.param .b64 param1;
	st.param.b64 	[param1], %rd21;
	.param .b32 retval0;
	call.uni (retval0), 
	vprintf, 
	(
	param0, 
	param1
	);
	ld.param.b32 	%r45, [retval0];
	} // callseq 569
	st.local.v2.u32 	[%rd1], {%r43, %r43};
	st.local.v2.u32 	[%rd1+8], {%r40, %r40};
	mov.b32 	%r47, 0;
	st.local.u32 	[%rd1+16], %r47;
	mov.u64 	%rd22, $str$3;
	cvta.global.u64 	%rd23, %rd22;
	{ // callseq 570, 0
	.param .b64 param0;
	st.param.b64 	[param0], %rd23;
	.param .b64 param1;
	st.param.b64 	[param1], %rd21;
	.param .b32 retval0;
	call.uni (retval0), 
	vprintf, 
	(
	param0, 
	param1
	);
	ld.param.b32 	%r48, [retval0];
	} // callseq 570
	mul.wide.s32 	%rd24, %r40, 4;
	add.s64 	%rd25, %rd2, %rd24;
	ld.global.f32 	%f1, [%rd25];
	mul.wide.s32 	%rd26, %r43, 4;
	add.s64 	%rd27, %rd2, %rd26;
	st.global.f32 	[%rd27], %f1;
	st.local.v2.u32 	[%rd1], {%r43, %r43};
	st.local.v2.u32 	[%rd1+8], {%r40, %r40};
	mov.b32 	%r50, 1;
	st.local.u32 	[%rd1+16], %r50;
	{ // callseq 571, 0
	.param .b64 param0;
	st.param.b64 	[param0], %rd23;
	.param .b64 param1;
	st.param.b64 	[param1], %rd21;
	.param .b32 retval0;
	call.uni (retval0), 
	vprintf, 
	(
	param0, 
	param1
	);
	ld.param.b32 	%r51, [retval0];
	} // callseq 571
	ld.global.f32 	%f2, [%rd25+4];
	st.global.f32 	[%rd27+4], %f2;
	add.s32 	%r53, %r40, 8;
	add.s32 	%r54, %r43, 8;
	st.local.v2.u32 	[%rd1], {%r43, %r54};
	st.local.v2.u32 	[%rd1+8], {%r40, %r53};
	st.local.u32 	[%rd1+16], %r47;
	{ // callseq 572, 0
	.param .b64 param0;
	st.param.b64 	[param0], %rd23;
	.param .b64 param1;
	st.param.b64 	[param1], %rd21;
	.param .b32 retval0;
	call.uni (retval0), 
	vprintf, 
	(
	param0, 
	param1
	);
	ld.param.b32 	%r55, [retval0];
	} // callseq 572
	ld.global.f32 	%f3, [%rd25+32];
	st.global.f32 	[%rd27+32], %f3;
	st.local.v2.u32 	[%rd1], {%r43, %r54};
	st.local.v2.u32 	[%rd1+8], {%r40, %r53};
	st.local.u32 	[%rd1+16], %r50;
	{ // callseq 573, 0
	.param .b64 param0;
	st.param.b64 	[param0], %rd23;
	.param .b64 param1;
	st.param.b64 	[param1], %rd21;
	.param .b32 retval0;
	call.uni (retval0), 
	vprintf, 
	(
	param0, 
	param1
	);
	ld.param.b32 	%r57, [retval0];
	} // callseq 573
	ld.global.f32 	%f4, [%rd25+36];
	st.global.f32 	[%rd27+36], %f4;
	st.local.v2.u32 	[%rd1], {%r44, %r41};
	st.local.u32 	[%rd1+8], %r47;
	mov.u64 	%rd28, $str$4;
	cvta.global.u64 	%rd29, %rd28;
	{ // callseq 574, 0
	.param .b64 param0;
	st.param.b64 	[param0], %rd29;
	.param .b64 param1;
	st.param.b64 	[param1], %rd21;
	.param .b32 retval0;
	call.uni (retval0), 
	vprintf, 
	(
	param0, 
	param1
	);
	ld.param.b32 	%r59, [retval0];
	} // callseq 574
	mul.wide.s32 	%rd30, %r41, 4;
	add.s64 	%rd31, %rd3, %rd30;
	ld.global.f32 	%f5, [%rd31];
	mul.wide.s32 	%rd32, %r44, 4;
	add.s64 	%rd33, %rd3, %rd32;
	st.global.f32 	[%rd33], %f5;
	st.local.v2.u32 	[%rd1], {%r44, %r41};
	mov.b32 	%r61, 4;
	st.local.u32 	[%rd1+8], %r61;
	{ // callseq 575, 0
	.param .b64 param0;
	st.param.b64 	[param0], %rd29;
	.param .b64 param1;
	st.param.b64 	[param1], %rd21;
	.param .b32 retval0;
	call.uni (retval0), 
	vprintf, 
	(
	param0, 
	param1
	);
	ld.param.b32 	%r62, [retval0];
	} // callseq 575
	ld.global.f32 	%f6, [%rd31+16];
	st.global.f32 	[%rd33+16], %f6;
	st.local.v2.u32 	[%rd1], {%r44, %r41};
	mov.b32 	%r64, 8;
	st.local.u32 	[%rd1+8], %r64;
	{ // callseq 576, 0
	.param .b64 param0;
	st.param.b64 	[param0], %rd29;
	.param .b64 param1;
	st.param.b64 	[param1], %rd21;
	.param .b32 retval0;
	call.uni (retval0), 
	vprintf, 
	(
	param0, 
	param1
	);
	ld.param.b32 	%r65, [retval0];
	} // callseq 576
	ld.global.f32 	%f7, [%rd31+32];
	st.global.f32 	[%rd33+32], %f7;
	st.local.v2.u32 	[%rd1], {%r44, %r41};
	mov.b32 	%r67, 12;
	st.local.u32 	[%rd1+8], %r67;
	{ // callseq 577, 0
	.param .b64 param0;
	st.param.b64 	[param0], %rd29;
	.param .b64 param1;
	st.param.b64 	[param1], %rd21;
	.param .b32 retval0;
	call.uni (retval0), 
	vprintf, 
	(
	param0, 
	param1
	);
	ld.param.b32 	%r68, [retval0];
	} // callseq 577
	ld.global.f32 	%f8, [%rd31+48];
	st.global.f32 	[%rd33+48], %f8;
	add.s32 	%r70, %r70, %r2;
	setp.lt.s32 	%p2, %r70, %r4;
	@%p2 bra 	$L__BB38_2;
$L__BB38_3:
	ret;

}
	// .globl	_Z5evictIfLi8ELi2ELi4EEvPT_S1_PKiS3_i
.visible .entry _Z5evictIfLi8ELi2ELi4EEvPT_S1_PKiS3_i(
	.param .u64 .ptr .align 1 _Z5evictIfLi8ELi2ELi4EEvPT_S1_PKiS3_i_param_0,
	.param .u64 .ptr .align 1 _Z5evictIfLi8ELi2ELi4EEvPT_S1_PKiS3_i_param_1,
	.param .u64 .ptr .align 1 _Z5evictIfLi8ELi2ELi4EEvPT_S1_PKiS3_i_param_2,
	.param .u64 .ptr .align 1 _Z5evictIfLi8ELi2ELi4EEvPT_S1_PKiS3_i_param_3,
	.param .u32 _Z5evictIfLi8ELi2ELi4EEvPT_S1_PKiS3_i_param_4
)
{
	.local .align 8 .b8 	__local_depot39[24];
	.reg .b64 	%SP;
	.reg .b64 	%SPL;
	.reg .pred 	%p<3>;
	.reg .b32 	%r<95>;
	.reg .b32 	%f<17>;
	.reg .b64 	%rd<38>;

	mov.u64 	%SPL, __local_depot39;
	cvta.local.u64 	%SP, %SPL;
	ld.param.u64 	%rd4, [_Z5evictIfLi8ELi2ELi4EEvPT_S1_PKiS3_i_param_3];
	ld.param.u32 	%r7, [_Z5evictIfLi8ELi2ELi4EEvPT_S1_PKiS3_i_param_4];
	cvta.to.global.u64 	%rd5, %rd4;
	add.u64 	%rd6, %SP, 0;
	add.u64 	%rd7, %SPL, 0;
	mov.u32 	%r8, %ctaid.y;
	mov.u32 	%r9, %ntid.y;
	mov.u32 	%r10, %tid.y;
	mad.lo.s32 	%r1, %r8, %r9, %r10;
	st.local.u32 	[%rd7], %r1;
	mov.u64 	%rd8, $str;
	cvta.global.u64 	%rd9, %rd8;
	{ // callseq 578, 0
	.param .b64 param0;
	st.param.b64 	[param0], %rd9;
	.param .b64 param1;
	st.param.b64 	[param1], %rd6;
	.param .b32 retval0;
	call.uni (retval0), 
	vprintf, 
	(
	param0, 
	param1
	);
	ld.param.b32 	%r11, [retval0];
	} // callseq 578
	mul.wide.u32 	%rd10, %r1, 4;
	add.s64 	%rd11, %rd5, %rd10;
	ld.global.nc.u32 	%r13, [%rd11];
	mov.u32 	%r14, %ctaid.x;
	mov.u32 	%r15, %ntid.x;
	mov.u32 	%r16, %tid.x;
	mad.lo.s32 	%r17, %r14, %r15, %r16;
	mov.u32 	%r18, %nctaid.x;
	mul.lo.s32 	%r2, %r18, %r15;
	mul.lo.s32 	%r19, %r1, %r7;
	shl.b32 	%r20, %r19, 1;
	st.local.u32 	[%rd7], %r2;
	mov.u64 	%rd12, $str$1;
	cvta.global.u64 	%rd13, %rd12;
	{ // callseq 579, 0
	.param .b64 param0;
	st.param.b64 	[param0], %rd13;
	.param .b64 param1;
	st.param.b64 	[param1], %rd6;
	.param .b32 retval0;
	call.uni (retval0), 
	vprintf, 
	(
	param0, 
	param1
	);
	ld.param.b32 	%r21, [retval0];
	} // callseq 579
	add.s32 	%r94, %r17, %r20;
	add.s32 	%r4, %r13, %r20;
	setp.ge.s32 	%p1, %r17, %r13;
	@%p1 bra 	$L__BB39_3;
	mov.u64 	%rd19, $str$2;
	mov.u64 	%rd21, $str$3;
	mov.u64 	%rd28, $str$4;
$L__BB39_2:
	ld.param.u64 	%rd37, [_Z5evictIfLi8ELi2ELi4EEvPT_S1_PKiS3_i_param_2];
	ld.param.u64 	%rd36, [_Z5evictIfLi8ELi2ELi4EEvPT_S1_PKiS3_i_param_1];
	ld.param.u64 	%rd35, [_Z5evictIfLi8ELi2ELi4EEvPT_S1_PKiS3_i_param_0];
	cvta.to.global.u64 	%rd14, %rd37;
	mul.wide.s32 	%rd15, %r94, 4;
	add.s64 	%rd16, %rd14, %rd15;
	ld.global.nc.u32 	%r23, [%rd16+4];
	shr.s32 	%r24, %r23, 31;
	shr.u32 	%r25, %r24, 30;
	add.s32 	%r26, %r23, %r25;
	shl.b32 	%r27, %r26, 3;
	and.b32  	%r28, %r27, -32;
	and.b32  	%r29, %r26, -4;
	sub.s32 	%r30, %r23, %r29;
	ld.global.nc.u32 	%r31, [%rd16];
	shr.s32 	%r32, %r31, 31;
	shr.u32 	%r33, %r32, 30;
	add.s32 	%r34, %r31, %r33;
	shl.b32 	%r35, %r34, 3;
	and.b32  	%r36, %r35, -32;
	and.b32  	%r37, %r34, -4;
	sub.s32 	%r38, %r31, %r37;
	shl.b32 	%r39, %r30, 1;
	add.s32 	%r40, %r28, %r39;
	sub.s32 	%r41, %r40, %r30;
	shl.b32 	%r42, %r38, 1;
	add.s32 	%r43, %r36, %r42;
	sub.s32 	%r44, %r43, %r38;
	cvta.to.local.u64 	%rd18, %rd6;
	st.local.v2.u32 	[%rd18], {%r1, %r23};
	st.local.v2.u32 	[%rd18+8], {%r28, %r30};
	st.local.u32 	[%rd18+16], %r40;
	cvta.global.u64 	%rd20, %rd19;
	{ // callseq 580, 0
	.param .b64 param0;
	st.param.b64 	[param0], %rd20;
	.param .b64 param1;
	st.param.b64 	[param1], %rd6;
	.param .b32 retval0;
	call.uni (retval0), 
	vprintf, 
	(
	param0, 
	param1
	);
	ld.param.b32 	%r45, [retval0];
	} // callseq 580
	st.local.v2.u32 	[%rd18], {%r43, %r43};
	st.local.v2.u32 	[%rd18+8], {%r40, %r40};
	mov.b32 	%r47, 0;
	st.local.u32 	[%rd18+16], %r47;
	cvta.global.u64 	%rd22, %rd21;
	{ // callseq 581, 0
	.param .b64 param0;
	st.param.b64 	[param0], %rd22;
	.param .b64 param1;
	st.param.b64 	[param1], %rd6;
	.param .b32 retval0;
	call.uni (retval0), 
	vprintf, 
	(
	param0, 
	param1
	);
	ld.param.b32 	%r48, [retval0];
	} // callseq 581
	cvta.to.global.u64 	%rd23, %rd35;
	mul.wide.s32 	%rd24, %r40, 4;
	add.s64 	%rd25, %rd23, %rd24;
	ld.global.f32 	%f1, [%rd25];
	mul.wide.s32 	%rd26, %r43, 4;
	add.s64 	%rd27, %rd23, %rd26;
	st.global.f32 	[%rd27], %f1;
	st.local.v2.u32 	[%rd18], {%r43, %r43};
	st.local.v2.u32 	[%rd18+8], {%r40, %r40};
	mov.b32 	%r50, 1;
	st.local.u32 	[%rd18+16], %r50;
	{ // callseq 582, 0
	.param .b64 param0;
	st.param.b64 	[param0], %rd22;
	.param .b64 param1;
	st.param.b64 	[param1], %rd6;
	.param .b32 retval0;
	call.uni (retval0), 
	vprintf, 
	(
	param0, 
	param1
	);
	ld.param.b32 	%r51, [retval0];
	} // callseq 582
	ld.global.f32 	%f2, [%rd25+4];
	st.global.f32 	[%rd27+4], %f2;
	add.s32 	%r53, %r40, 8;
	add.s32 	%r54, %r43, 8;
	st.local.v2.u32 	[%rd18], {%r43, %r54};
	st.local.v2.u32 	[%rd18+8], {%r40, %r53};
	st.local.u32 	[%rd18+16], %r47;
	{ // callseq 583, 0
	.param .b64 param0;
	st.param.b64 	[param0], %rd22;
	.param .b64 param1;
	st.param.b64 	[param1], %rd6;
	.param .b32 retval0;
	call.uni (retval0), 
	vprintf, 
	(
	param0, 
	param1
	);
	ld.param.b32 	%r55, [retval0];
	} // callseq 583
	ld.global.f32 	%f3, [%rd25+32];
	st.global.f32 	[%rd27+32], %f3;
	st.local.v2.u32 	[%rd18], {%r43, %r54};
	st.local.v2.u32 	[%rd18+8], {%r40, %r53};
	st.local.u32 	[%rd18+16], %r50;
	{ // callseq 584, 0
	.param .b64 param0;
	st.param.b64 	[param0], %rd22;
	.param .b64 param1;
	st.param.b64 	[param1], %rd6;
	.param .b32 retval0;
	call.uni (retval0), 
	vprintf, 
	(
	param0, 
	param1
	);
	ld.param.b32 	%r57, [retval0];
	} // callseq 584
	ld.global.f32 	%f4, [%rd25+36];
	st.global.f32 	[%rd27+36], %f4;
	add.s32 	%r59, %r40, 16;
	add.s32 	%r60, %r43, 16;
	st.local.v2.u32 	[%rd18], {%r43, %r60};
	st.local.v2.u32 	[%rd18+8], {%r40, %r59};
	st.local.u32 	[%rd18+16], %r47;
	{ // callseq 585, 0
	.param .b64 param0;
	st.param.b64 	[param0], %rd22;
	.param .b64 param1;
	st.param.b64 	[param1], %rd6;
	.param .b32 retval0;
	call.uni (retval0), 
	vprintf, 
	(
	param0, 
	param1
	);
	ld.param.b32 	%r61, [retval0];
	} // callseq 585
	ld.global.f32 	%f5, [%rd25+64];
	st.global.f32 	[%rd27+64], %f5;
	st.local.v2.u32 	[%rd18], {%r43, %r60};
	st.local.v2.u32 	[%rd18+8], {%r40, %r59};
	st.local.u32 	[%rd18+16], %r50;
	{ // callseq 586, 0
	.param .b64 param0;
	st.param.b64 	[param0], %rd22;
	.param .b64 param1;
	st.param.b64 	[param1], %rd6;
	.param .b32 retval0;
	call.uni (retval0), 
	vprintf, 
	(
	param0, 
	param1
	);
	ld.param.b32 	%r63, [retval0];
	} // callseq 586
	ld.global.f32 	%f6, [%rd25+68];
	st.global.f32 	[%rd27+68], %f6;
	add.s32 	%r65, %r40, 24;
	add.s32 	%r66, %r43, 24;
	st.local.v2.u32 	[%rd18], {%r43, %r66};
	st.local.v2.u32 	[%rd18+8], {%r40, %r65};
	st.local.u32 	[%rd18+16], %r47;
	{ // callseq 587, 0
	.param .b64 param0;
	st.param.b64 	[param0], %rd22;
	.param .b64 param1;
	st.param.b64 	[param1], %rd6;
	.param .b32 retval0;
	call.uni (retval0), 
	vprintf, 
	(
	param0, 
	param1
	);
	ld.param.b32 	%r67, [retval0];
	} // callseq 587
	ld.global.f32 	%f7, [%rd25+96];
	st.global.f32 	[%rd27+96], %f7;
	st.local.v2.u32 	[%rd18], {%r43, %r66};
	st.local.v2.u32 	[%rd18+8], {%r40, %r65};
	st.local.u32 	[%rd18+16], %r50;
	{ // callseq 588, 0
	.param .b64 param0;
	st.param.b64 	[param0], %rd22;
	.param .b64 param1;
	st.param.b64 	[param1], %rd6;
	.param .b32 retval0;
	call.uni (retval0), 
	vprintf, 
	(
	param0, 
	param1
	);
	ld.param.b32 	%r69, [retval0];
	} // callseq 588
	ld.global.f32 	%f8, [%rd25+100];
	st.global.f32 	[%rd27+100], %f8;
	st.local.v2.u32 	[%rd18], {%r44, %r41};
	st.local.u32 	[%rd18+8], %r47;
	cvta.global.u64 	%rd29, %rd28;
	{ // callseq 589, 0
	.param .b64 param0;
	st.param.b64 	[param0], %rd29;
	.param .b64 param1;
	st.param.b64 	[param1], %rd6;
	.param .b32 retval0;
	call.uni (retval0), 
	vprintf, 
	(
	param0, 
	param1
	);
	ld.param.b32 	%r71, [retval0];
	} // callseq 589
	cvta.to.global.u64 	%rd30, %rd36;
	mul.wide.s32 	%rd31, %r41, 4;
	add.s64 	%rd32, %rd30, %rd31;
	ld.global.f32 	%f9, [%rd32];
	mul.wide.s32 	%rd33, %r44, 4;
	add.s64 	%rd34, %rd30, %rd33;
	st.global.f32 	[%rd34], %f9;
	st.local.v2.u32 	[%rd18], {%r44, %r41};
	mov.b32 	%r73, 4;
	st.local.u32 	[%rd18+8], %r73;
	{ // callseq 590, 0
	.param .b64 param0;
	st.param.b64 	[param0], %rd29;
	.param .b64 param1;
	st.param.b64 	[param1], %rd6;
	.param .b32 retval0;
	call.uni (retval0), 
	vprintf, 
	(
	param0, 
	param1
	);
	ld.param.b32 	%r74, [retval0];
	} // callseq 590
	ld.global.f32 	%f10, [%rd32+16];
	st.global.f32 	[%rd34+16], %f10;
	st.local.v2.u32 	[%rd18], {%r44, %r41};
	mov.b32 	%r76, 8;
	st.local.u32 	[%rd18+8], %r76;
	{ // callseq 591, 0
	.param .b64 param0;
	st.param.b64 	[param0], %rd29;
	.param .b64 param1;
	st.param.b64 	[param1], %rd6;
	.param .b32 retval0;
	call.uni (retval0), 
	vprintf, 
	(
	param0, 
	param1
	);
	ld.param.b32 	%r77, [retval0];
	} // callseq 591
	ld.global.f32 	%f11, [%rd32+32];
	st.global.f32 	[%rd34+32], %f11;
	st.local.v2.u32 	[%rd18], {%r44, %r41};
	mov.b32 	%r79, 12;
	st.local.u32 	[%rd18+8], %r79;
	{ // callseq 592, 0
	.param .b64 param0;
	st.param.b64 	[param0], %rd29;
	.param .b64 param1;
	st.param.b64 	[param1], %rd6;
	.param .b32 retval0;
	call.uni (retval0), 
	vprintf, 
	(
	param0, 
	param1
	);
	ld.param.b32 	%r80, [retval0];
	} // callseq 592
	ld.global.f32 	%f12, [%rd32+48];
	st.global.f32 	[%rd34+48], %f12;
	st.local.v2.u32 	[%rd18], {%r44, %r41};
	mov.b32 	%r82, 16;
	st.local.u32 	[%rd18+8], %r82;
	{ // callseq 593, 0
	.param .b64 param0;
	st.param.b64 	[param0], %rd29;
	.param .b64 param1;
	st.param.b64 	[param1], %rd6;
	.param .b32 retval0;
	call.uni (retval0), 
	vprintf, 
	(
	param0, 
	param1
	);
	ld.param.b32 	%r83, [retval0];
	} // callseq 593
	ld.global.f32 	%f13, [%rd32+64];
	st.global.f32 	[%rd34+64], %f13;
	st.local.v2.u32 	[%rd18], {%r44, %r41};
	mov.b32 	%r85, 20;
	st.local.u32 	[%rd18+8], %r85;
	{ // callseq 594, 0
	.param .b64 param0;
	st.param.b64 	[param0], %rd29;
	.param .b64 param1;
	st.param.b64 	[param1], %rd6;
	.param .b32 retval0;
	call.uni (retval0), 
	vprintf, 
	(
	param0, 
	param1
	);
	ld.param.b32 	%r86, [retval0];
	} // callseq 594
	ld.global.f32 	%f14, [%rd32+80];
	st.global.f32 	[%rd34+80], %f14;
	st.local.v2.u32 	[%rd18], {%r44, %r41};
	mov.b32 	%r88, 24;
	st.local.u32 	[%rd18+8], %r88;
	{ // callseq 595, 0
	.param .b64 param0;
	st.param.b64 	[param0], %rd29;
	.param .b64 param1;
	st.param.b64 	[param1], %rd6;
	.param .b32 retval0;
	call.uni (retval0), 
	vprintf, 
	(
	param0, 
	param1
	);
	ld.param.b32 	%r89, [retval0];
	} // callseq 595
	ld.global.f32 	%f15, [%rd32+96];
	st.global.f32 	[%rd34+96], %f15;
	st.local.v2.u32 	[%rd18], {%r44, %r41};
	mov.b32 	%r91, 28;
	st.local.u32 	[%rd18+8], %r91;
	{ // callseq 596, 0
	.param .b64 param0;
	st.param.b64 	[param0], %rd29;
	.param .b64 param1;
	st.param.b64 	[param1], %rd6;
	.param .b32 retval0;
	call.uni (retval0), 
	vprintf, 
	(
	param0, 
	param1
	);
	ld.param.b32 	%r92, [retval0];
	} // callseq 596
	ld.global.f32 	%f16, [%rd32+112];
	st.global.f32 	[%rd34+112], %f16;
	add.s32 	%r94, %r94, %r2;
	setp.lt.s32 	%p2, %r94, %r4;
	@%p2 bra 	$L__BB39_2;
$L__BB39_3:
	ret;

}
	// .globl	_Z5evictIfLi1ELi4ELi4EEvPT_S1_PKiS3_i
.visible .entry _Z5evictIfLi1ELi4ELi4EEvPT_S1_PKiS3_i(
	.param .u64 .ptr .align 1 _Z5evictIfLi1ELi4ELi4EEvPT_S1_PKiS3_i_param_0,
	.param .u64 .ptr .align 1 _Z5evictIfLi1ELi4ELi4EEvPT_S1_PKiS3_i_param_1,
	.param .u64 .ptr .align 1 _Z5evictIfLi1ELi4ELi4EEvPT_S1_PKiS3_i_param_2,
	.param .u64 .ptr .align 1 _Z5evictIfLi1ELi4ELi4EEvPT_S1_PKiS3_i_param_3,
	.param .u32 _Z5evictIfLi1ELi4ELi4EEvPT_S1_PKiS3_i_param_4
)
{
	.local .align 8 .b8 	__local_depot40[24];
	.reg .b64 	%SP;
	.reg .b64 	%SPL;
	.reg .pred 	%p<6>;
	.reg .b32 	%r<134>;
	.reg .b32 	%f<16>;
	.reg .b64 	%rd<69>;

	mov.u64 	%SPL, __local_depot40;
	cvta.local.u64 	%SP, %SPL;
	ld.param.u64 	%rd4, [_Z5evictIfLi1ELi4ELi4EEvPT_S1_PKiS3_i_param_1];
	ld.param.u64 	%rd6, [_Z5evictIfLi1ELi4ELi4EEvPT_S1_PKiS3_i_param_3];
	ld.param.u32 	%r10, [_Z5evictIfLi1ELi4ELi4EEvPT_S1_PKiS3_i_param_4];
	cvta.to.global.u64 	%rd1, %rd4;
	cvta.to.global.u64 	%rd7, %rd6;
	add.u64 	%rd8, %SP, 0;
	add.u64 	%rd2, %SPL, 0;
	mov.u32 	%r11, %ctaid.y;
	mov.u32 	%r12, %ntid.y;
	mov.u32 	%r13, %tid.y;
	mad.lo.s32 	%r1, %r11, %r12, %r13;
	st.local.u32 	[%rd2], %r1;
	mov.u64 	%rd9, $str;
	cvta.global.u64 	%rd10, %rd9;
	{ // callseq 597, 0
	.param .b64 param0;
	st.param.b64 	[param0], %rd10;
	.param .b64 param1;
	st.param.b64 	[param1], %rd8;
	.param .b32 retval0;
	call.uni (retval0), 
	vprintf, 
	(
	param0, 
	param1
	);
	ld.param.b32 	%r14, [retval0];
	} // callseq 597
	mul.wide.u32 	%rd11, %r1, 4;
	add.s64 	%rd12, %rd7, %rd11;
	ld.global.nc.u32 	%r16, [%rd12];
	mov.u32 	%r17, %ctaid.x;
	mov.u32 	%r18, %ntid.x;
	mov.u32 	%r19, %tid.x;
	mad.lo.s32 	%r20, %r17, %r18, %r19;
	mov.u32 	%r21, %nctaid.x;
	mul.lo.s32 	%r2, %r21, %r18;
	mul.lo.s32 	%r22, %r1, %r10;
	shl.b32 	%r23, %r22, 1;
	st.local.u32 	[%rd2], %r2;
	mov.u64 	%rd13, $str$1;
	cvta.global.u64 	%rd14, %rd13;
	{ // callseq 598, 0
	.param .b64 param0;
	st.param.b64 	[param0], %rd14;
	.param .b64 param1;
	st.param.b64 	[param1], %rd8;
	.param .b32 retval0;
	call.uni (retval0), 
	vprintf, 
	(
	param0, 
	param1
	);
	ld.param.b32 	%r24, [retval0];
	} // callseq 598
	add.s32 	%r133, %r20, %r23;
	add.s32 	%r4, %r16, %r23;
	setp.ge.s32 	%p1, %r20, %r16;
	@%p1 bra 	$L__BB40_6;
	add.s32 	%r5, %r133, %r2;
	max.s32 	%r26, %r5, %r4;
	setp.lt.s32 	%p2, %r5, %r4;
	selp.u32 	%r27, 1, 0, %p2;
	add.s32 	%r28, %r5, %r27;
	sub.s32 	%r29, %r26, %r28;
	max.u32 	%r30, %r2, 1;
	div.u32 	%r31, %r29, %r30;
	add.s32 	%r6, %r31, %r27;
	and.b32  	%r32, %r6, 1;
	setp.eq.b32 	%p3, %r32, 1;
	@%p3 bra 	$L__BB40_3;
	ld.param.u64 	%rd67, [_Z5evictIfLi1ELi4ELi4EEvPT_S1_PKiS3_i_param_2];
	ld.param.u64 	%rd64, [_Z5evictIfLi1ELi4ELi4EEvPT_S1_PKiS3_i_param_0];
	cvta.to.global.u64 	%rd15, %rd67;
	mul.wide.s32 	%rd16, %r133, 4;
	add.s64 	%rd17, %rd15, %rd16;
	ld.global.nc.u32 	%r33, [%rd17+4];
	shr.s32 	%r34, %r33, 31;
	shr.u32 	%r35, %r34, 30;
	add.s32 	%r36, %r33, %r35;
	and.b32  	%r37, %r36, -4;
	sub.s32 	%r38, %r33, %r37;
	ld.global.nc.u32 	%r39, [%rd17];
	shr.s32 	%r40, %r39, 31;
	shr.u32 	%r41, %r40, 30;
	add.s32 	%r42, %r39, %r41;
	and.b32  	%r43, %r42, -4;
	sub.s32 	%r44, %r39, %r43;
	shl.b32 	%r45, %r38, 2;
	add.s32 	%r46, %r37, %r45;
	mad.lo.s32 	%r47, %r38, -3, %r46;
	shl.b32 	%r48, %r44, 2;
	add.s32 	%r49, %r43, %r48;
	mad.lo.s32 	%r50, %r44, -3, %r49;
	st.local.v2.u32 	[%rd2], {%r1, %r33};
	st.local.v2.u32 	[%rd2+8], {%r37, %r38};
	st.local.u32 	[%rd2+16], %r46;
	mov.u64 	%rd18, $str$2;
	cvta.global.u64 	%rd19, %rd18;
	{ // callseq 599, 0
	.param .b64 param0;
	st.param.b64 	[param0], %rd19;
	.param .b64 param1;
	st.param.b64 	[param1], %rd8;
	.param .b32 retval0;
	call.uni (retval0), 
	vprintf, 
	(
	param0, 
	param1
	);
	ld.param.b32 	%r51, [retval0];
	} // callseq 599
	st.local.v2.u32 	[%rd2], {%r49, %r49};
	st.local.v2.u32 	[%rd2+8], {%r46, %r46};
	mov.b32 	%r53, 0;
	st.local.u32 	[%rd2+16], %r53;
	mov.u64 	%rd21, $str$3;
	cvta.global.u64 	%rd22, %rd21;
	{ // callseq 600, 0
	.param .b64 param0;
	st.param.b64 	[param0], %rd22;
	.param .b64 param1;
	st.param.b64 	[param1], %rd8;
	.param .b32 retval0;
	call.uni (retval0), 
	vprintf, 
	(
	param0, 
	param1
	);
	ld.param.b32 	%r54, [retval0];
	} // callseq 600
	cvta.to.global.u64 	%rd23, %rd64;
	mul.wide.s32 	%rd24, %r46, 4;
	add.s64 	%rd25, %rd23, %rd24;
	ld.global.f32 	%f1, [%rd25];
	mul.wide.s32 	%rd26, %r49, 4;
	add.s64 	%rd27, %rd23, %rd26;
	st.global.f32 	[%rd27], %f1;
	st.local.v2.u32 	[%rd2], {%r49, %r49};
	st.local.v2.u32 	[%rd2+8], {%r46, %r46};
	mov.b32 	%r56, 1;
	st.local.u32 	[%rd2+16], %r56;
	{ // callseq 601, 0
	.param .b64 param0;
	st.param.b64 	[param0], %rd22;
	.param .b64 param1;
	st.param.b64 	[param1], %rd8;
	.param .b32 retval0;
	call.uni (retval0), 
	vprintf, 
	(
	param0, 
	param1
	);
	ld.param.b32 	%r57, [retval0];
	} // callseq 601
	ld.global.f32 	%f2, [%rd25+4];
	st.global.f32 	[%rd27+4], %f2;
	st.local.v2.u32 	[%rd2], {%r49, %r49};
	st.local.v2.u32 	[%rd2+8], {%r46, %r46};
	mov.b32 	%r59, 2;
	st.local.u32 	[%rd2+16], %r59;
	{ // callseq 602, 0
	.param .b64 param0;
	st.param.b64 	[param0], %rd22;
	.param .b64 param1;
	st.param.b64 	[param1], %rd8;
	.param .b32 retval0;
	call.uni (retval0), 
	vprintf, 
	(
	param0, 
	param1
	);
	ld.param.b32 	%r60, [retval0];
	} // callseq 602
	ld.global.f32 	%f3, [%rd25+8];
	st.global.f32 	[%rd27+8], %f3;
	st.local.v2.u32 	[%rd2], {%r49, %r49};
	st.local.v2.u32 	[%rd2+8], {%r46, %r46};
	mov.b32 	%r62, 3;
	st.local.u32 	[%rd2+16], %r62;
	{ // callseq 603, 0
	.param .b64 param0;
	st.param.b64 	[param0], %rd22;
	.param .b64 param1;
	st.param.b64 	[param1], %rd8;
	.param .b32 retval0;
	call.uni (retval0), 
	vprintf, 
	(
	param0, 
	param1
	);
	ld.param.b32 	%r63, [retval0];
	} // callseq 603
	ld.global.f32 	%f4, [%rd25+12];
	st.global.f32 	[%rd27+12], %f4;
	st.local.v2.u32 	[%rd2], {%r50, %r47};
	st.local.u32 	[%rd2+8], %r53;
	mov.u64 	%rd28, $str$4;
	cvta.global.u64 	%rd29, %rd28;
	{ // callseq 604, 0
	.param .b64 param0;
	st.param.b64 	[param0], %rd29;
	.param .b64 param1;
	st.param.b64 	[param1], %rd8;
	.param .b32 retval0;
	call.uni (retval0), 
	vprintf, 
	(
	param0, 
	param1
	);
	ld.param.b32 	%r65, [retval0];
	} // callseq 604
	mul.wide.s32 	%rd30, %r47, 4;
	add.s64 	%rd31, %rd1, %rd30;
	ld.global.f32 	%f5, [%rd31];
	mul.wide.s32 	%rd32, %r50, 4;
	add.s64 	%rd33, %rd1, %rd32;
	st.global.f32 	[%rd33], %f5;
	mov.u32 	%r133, %r5;
$L__BB40_3:
	setp.eq.s32 	%p4, %r6, 0;
	@%p4 bra 	$L__BB40_6;
	mov.u64 	%rd37, $str$2;
	mov.u64 	%rd40, $str$3;
	mov.u64 	%rd47, $str$4;
	mul.wide.s32 	%rd54, %r2, 4;
	shl.b32 	%r131, %r2, 1;
$L__BB40_5:
	ld.param.u64 	%rd68, [_Z5evictIfLi1ELi4ELi4EEvPT_S1_PKiS3_i_param_2];
	ld.param.u64 	%rd66, [_Z5evictIfLi1ELi4ELi4EEvPT_S1_PKiS3_i_param_1];
	ld.param.u64 	%rd65, [_Z5evictIfLi1ELi4ELi4EEvPT_S1_PKiS3_i_param_0];
	cvta.to.global.u64 	%rd34, %rd68;
	mul.wide.s32 	%rd35, %r133, 4;
	add.s64 	%rd36, %rd34, %rd35;
	ld.global.nc.u32 	%r67, [%rd36+4];
	shr.s32 	%r68, %r67, 31;
	shr.u32 	%r69, %r68, 30;
	add.s32 	%r70, %r67, %r69;
	and.b32  	%r71, %r70, -4;
	sub.s32 	%r72, %r67, %r71;
	ld.global.nc.u32 	%r73, [%rd36];
	shr.s32 	%r74, %r73, 31;
	shr.u32 	%r75, %r74, 30;
	add.s32 	%r76, %r73, %r75;
	and.b32  	%r77, %r76, -4;
	sub.s32 	%r78, %r73, %r77;
	shl.b32 	%r79, %r72, 2;
	add.s32 	%r80, %r71, %r79;
	mad.lo.s32 	%r81, %r72, -3, %r80;
	shl.b32 	%r82, %r78, 2;
	add.s32 	%r83, %r77, %r82;
	mad.lo.s32 	%r84, %r78, -3, %r83;
	st.local.v2.u32 	[%rd2], {%r1, %r67};
	st.local.v2.u32 	[%rd2+8], {%r71, %r72};
	st.local.u32 	[%rd2+16], %r80;
	cvta.global.u64 	%rd38, %rd37;
	{ // callseq 605, 0
	.param .b64 param0;
	st.param.b64 	[param0], %rd38;
	.param .b64 param1;
	st.param.b64 	[param1], %rd8;
	.param .b32 retval0;
	call.uni (retval0), 
	vprintf, 
	(
	param0, 
	param1
	);
	ld.param.b32 	%r85, [retval0];
	} // callseq 605
	st.local.v2.u32 	[%rd2], {%r83, %r83};
	st.local.v2.u32 	[%rd2+8], {%r80, %r80};
	mov.b32 	%r87, 0;
	st.local.u32 	[%rd2+16], %r87;
	cvta.global.u64 	%rd41, %rd40;
	{ // callseq 606, 0
	.param .b64 param0;
	st.param.b64 	[param0], %rd41;
	.param .b64 param1;
	st.param.b64 	[param1], %rd8;
	.param .b32 retval0;
	call.uni (retval0), 
	vprintf, 
	(
	param0, 
	param1
	);
	ld.param.b32 	%r88, [retval0];
	} // callseq 606
	cvta.to.global.u64 	%rd42, %rd65;
	mul.wide.s32 	%rd43, %r80, 4;
	add.s64 	%rd44, %rd42, %rd43;
	ld.global.f32 	%f6, [%rd44];
	mul.wide.s32 	%rd45, %r83, 4;
	add.s64 	%rd46, %rd42, %rd45;
	st.global.f32 	[%rd46], %f6;
	st.local.v2.u32 	[%rd2], {%r83, %r83};
	st.local.v2.u32 	[%rd2+8], {%r80, %r80};
	mov.b32 	%r90, 1;
	st.local.u32 	[%rd2+16], %r90;
	{ // callseq 607, 0
	.param .b64 param0;
	st.param.b64 	[param0], %rd41;
	.param .b64 param1;
	st.param.b64 	[param1], %rd8;
	.param .b32 retval0;
	call.uni (retval0), 
	vprintf, 
	(
	param0, 
	param1
	);
	ld.param.b32 	%r91, [retval0];
	} // callseq 607
	ld.global.f32 	%f7, [%rd44+4];
	st.global.f32 	[%rd46+4], %f7;
	st.local.v2.u32 	[%rd2], {%r83, %r83};
	st.local.v2.u32 	[%rd2+8], {%r80, %r80};
	mov.b32 	%r93, 2;
	st.local.u32 	[%rd2+16], %r93;
	{ // callseq 608, 0
	.param .b64 param0;
	st.param.b64 	[param0], %rd41;
	.param .b64 param1;
	st.param.b64 	[param1], %rd8;
	.param .b32 retval0;
	call.uni (retval0), 
	vprintf, 
	(
	param0, 
	param1
	);
	ld.param.b32 	%r94, [retval0];
	} // callseq 608
	ld.global.f32 	%f8, [%rd44+8];
	st.global.f32 	[%rd46+8], %f8;
	st.local.v2.u32 	[%rd2], {%r83, %r83};
	st.local.v2.u32 	[%rd2+8], {%r80, %r80};
	mov.b32 	%r96, 3;
	st.local.u32 	[%rd2+16], %r96;
	{ // callseq 609, 0
	.param .b64 param0;
	st.param.b64 	[param0], %rd41;
	.param .b64 param1;
	st.param.b64 	[param1], %rd8;
	.param .b32 retval0;
	call.uni (retval0), 
	vprintf, 
	(
	param0, 
	param1
	);
	ld.param.b32 	%r97, [retval0];
	} // callseq 609
	ld.global.f32 	%f9, [%rd44+12];
	st.global.f32 	[%rd46+12], %f9;
	st.local.v2.u32 	[%rd2], {%r84, %r81};
	st.local.u32 	[%rd2+8], %r87;
	cvta.global.u64 	%rd48, %rd47;
	{ // callseq 610, 0
	.param .b64 param0;
	st.param.b64 	[param0], %rd48;
	.param .b64 param1;
	st.param.b64 	[param1], %rd8;
	.param .b32 retval0;
	call.uni (retval0), 
	vprintf, 
	(
	param0, 
	param1
	);
	ld.param.b32 	%r99, [retval0];
	} // callseq 610
	cvta.to.global.u64 	%rd49, %rd66;
	mul.wide.s32 	%rd50, %r81, 4;
	add.s64 	%rd51, %rd49, %rd50;
	ld.global.f32 	%f10, [%rd51];
	mul.wide.s32 	%rd52, %r84, 4;
	add.s64 	%rd53, %rd49, %rd52;
	st.global.f32 	[%rd53], %f10;
	add.s64 	%rd55, %rd36, %rd54;
	ld.global.nc.u32 	%r101, [%rd55+4];
	shr.s32 	%r102, %r101, 31;
	shr.u32 	%r103, %r102, 30;
	add.s32 	%r104, %r101, %r103;
	and.b32  	%r105, %r104, -4;
	sub.s32 	%r106, %r101, %r105;
	ld.global.nc.u32 	%r107, [%rd55];
	shr.s32 	%r108, %r107, 31;
	shr.u32 	%r109, %r108, 30;
	add.s32 	%r110, %r107, %r109;
	and.b32  	%r111, %r110, -4;
	sub.s32 	%r112, %r107, %r111;
	shl.b32 	%r113, %r106, 2;
	add.s32 	%r114, %r105, %r113;
	mad.lo.s32 	%r115, %r106, -3, %r114;
	shl.b32 	%r116, %r112, 2;
	add.s32 	%r117, %r111, %r116;
	mad.lo.s32 	%r118, %r112, -3, %r117;
	st.local.v2.u32 	[%rd2], {%r1, %r101};
	st.local.v2.u32 	[%rd2+8], {%r105, %r106};
	st.local.u32 	[%rd2+16], %r114;
	{ // callseq 611, 0
	.param .b64 param0;
	st.param.b64 	[param0], %rd38;
	.param .b64 param1;
	st.param.b64 	[param1], %rd8;
	.param .b32 retval0;
	call.uni (retval0), 
	vprintf, 
	(
	param0, 
	param1
	);
	ld.param.b32 	%r119, [retval0];
	} // callseq 611
	st.local.v2.u32 	[%rd2], {%r117, %r117};
	st.local.v2.u32 	[%rd2+8], {%r114, %r114};
	st.local.u32 	[%rd2+16], %r87;
	{ // callseq 612, 0
	.param .b64 param0;
	st.param.b64 	[param0], %rd41;
	.param .b64 param1;
	st.param.b64 	[param1], %rd8;
	.param .b32 retval0;
	call.uni (retval0), 
	vprintf, 
	(
	param0, 
	param1
	);
	ld.param.b32 	%r121, [retval0];
	} // callseq 612
	mul.wide.s32 	%rd56, %r114, 4;
	add.s64 	%rd57, %rd42, %rd56;
	ld.global.f32 	%f11, [%rd57];
	mul.wide.s32 	%rd58, %r117, 4;
	add.s64 	%rd59, %rd42, %rd58;
	st.global.f32 	[%rd59], %f11;
	st.local.v2.u32 	[%rd2], {%r117, %r117};
	st.local.v2.u32 	[%rd2+8], {%r114, %r114};
	st.local.u32 	[%rd2+16], %r90;
	{ // callseq 613, 0
	.param .b64 param0;
	st.param.b64 	[param0], %rd41;
	.param .b64 param1;
	st.param.b64 	[param1], %rd8;
	.param .b32 retval0;
	call.uni (retval0), 
	vprintf, 
	(
	param0, 
	param1
	);
	ld.param.b32 	%r123, [retval0];
	} // callseq 613
	ld.global.f32 	%f12, [%rd57+4];
	st.global.f32 	[%rd59+4], %f12;
	st.local.v2.u32 	[%rd2], {%r117, %r117};
	st.local.v2.u32 	[%rd2+8], {%r114, %r114};
	st.local.u32 	[%rd2+16], %r93;
	{ // callseq 614, 0
	.param .b64 param0;
	st.param.b64 	[param0], %rd41;
	.param .b64 param1;
	st.param.b64 	[param1], %rd8;
	.param .b32 retval0;
	call.uni (retval0), 
	vprintf, 
	(
	param0, 
	param1
	);
	ld.param.b32 	%r125, [retval0];
	} // callseq 614
	ld.global.f32 	%f13, [%rd57+8];
	st.global.f32 	[%rd59+8], %f13;
	st.local.v2.u32 	[%rd2], {%r117, %r117};
	st.local.v2.u32 	[%rd2+8], {%r114, %r114};
	st.local.u32 	[%rd2+16], %r96;
	{ // callseq 615, 0
	.param .b64 param0;
	st.param.b64 	[param0], %rd41;
	.param .b64 param1;
	st.param.b64 	[param1], %rd8;
	.param .b32 retval0;
	call.uni (retval0), 
	vprintf, 
	(
	param0, 
	param1
	);
	ld.param.b32 	%r127, [retval0];
	} // callseq 615
	ld.global.f32 	%f14, [%rd57+12];
	st.global.f32 	[%rd59+12], %f14;
	st.local.v2.u32 	[%rd2], {%r118, %r115};
	st.local.u32 	[%rd2+8], %r87;
	{ // callseq 616, 0
	.param .b64 param0;
	st.param.b64 	[param0], %rd48;
	.param .b64 param1;
	st.param.b64 	[param1], %rd8;
	.param .b32 retval0;
	call.uni (retval0), 
	vprintf, 
	(
	param0, 
	param1
	);
	ld.param.b32 	%r129, [retval0];
	} // callseq 616
	mul.wide.s32 	%rd60, %r115, 4;
	add.s64 	%rd61, %rd49, %rd60;
	ld.global.f32 	%f15, [%rd61];
	mul.wide.s32 	%rd62, %r118, 4;
	add.s64 	%rd63, %rd49, %rd62;
	st.global.f32 	[%rd63], %f15;
	add.s32 	%r133, %r133, %r131;
	setp.lt.s32 	%p5, %r133, %r4;
	@%p5 bra 	$L__BB40_5;
$L__BB40_6:
	ret;

}
	// .globl	_Z5evictIfLi2ELi4ELi4EEvPT_S1_PKiS3_i
.visible .entry _Z5evictIfLi2ELi4ELi4EEvPT_S1_PKiS3_i(
	.param .u64 .ptr .align 1 _Z5evictIfLi2ELi4ELi4EEvPT_S1_PKiS3_i_param_0,
	.param .u64 .ptr .align 1 _Z5evictIfLi2ELi4ELi4EEvPT_S1_PKiS3_i_param_1,
	.param .u64 .ptr .align 1 _Z5evictIfLi2ELi4ELi4EEvPT_S1_PKiS3_i_param_2,
	.param .u64 .ptr .align 1 _Z5evictIfLi2ELi4ELi4EEvPT_S1_PKiS3_i_param_3,
	.param .u32 _Z5evictIfLi2ELi4ELi4EEvPT_S1_PKiS3_i_param_4
)
{
	.local .align 8 .b8 	__local_depot41[24];
	.reg .b64 	%SP;
	.reg .b64 	%SPL;
	.reg .pred 	%p<3>;
	.reg .b32 	%r<65>;
	.reg .b32 	%f<7>;
	.reg .b64 	%rd<34>;

	mov.u64 	%SPL, __local_depot41;
	cvta.local.u64 	%SP, %SPL;
	ld.param.u64 	%rd5, [_Z5evictIfLi2ELi4ELi4EEvPT_S1_PKiS3_i_param_0];
	ld.param.u64 	%rd6, [_Z5evictIfLi2ELi4ELi4EEvPT_S1_PKiS3_i_param_1];
	ld.param.u64 	%rd7, [_Z5evictIfLi2ELi4ELi4EEvPT_S1_PKiS3_i_param_2];
	ld.param.u64 	%rd8, [_Z5evictIfLi2ELi4ELi4EEvPT_S1_PKiS3_i_param_3];
	ld.param.u32 	%r7, [_Z5evictIfLi2ELi4ELi4EEvPT_S1_PKiS3_i_param_4];
	cvta.to.global.u64 	%rd9, %rd8;
	add.u64 	%rd10, %SP, 0;
	add.u64 	%rd1, %SPL, 0;
	mov.u32 	%r8, %ctaid.y;
	mov.u32 	%r9, %ntid.y;
	mov.u32 	%r10, %tid.y;
	mad.lo.s32 	%r1, %r8, %r9, %r10;
	st.local.u32 	[%rd1], %r1;
	mov.u64 	%rd11, $str;
	cvta.global.u64 	%rd12, %rd11;
	{ // callseq 617, 0
	.param .b64 param0;
	st.param.b64 	[param0], %rd12;
	.param .b64 param1;
	st.param.b64 	[param1], %rd10;
	.param .b32 retval0;
	call.uni (retval0), 
	vprintf, 
	(
	param0, 
	param1
	);
	ld.param.b32 	%r11, [retval0];
	} // callseq 617
	mul.wide.u32 	%rd13, %r1, 4;
	add.s64 	%rd14, %rd9, %rd13;
	ld.global.nc.u32 	%r13, [%rd14];
	mov.u32 	%r14, %ctaid.x;
	mov.u32 	%r15, %ntid.x;
	mov.u32 	%r16, %tid.x;
	mad.lo.s32 	%r17, %r14, %r15, %r16;
	mov.u32 	%r18, %nctaid.x;
	mul.lo.s32 	%r2, %r18, %r15;
	mul.lo.s32 	%r19, %r1, %r7;
	shl.b32 	%r20, %r19, 1;
	st.local.u32 	[%rd1], %r2;
	mov.u64 	%rd15, $str$1;
	cvta.global.u64 	%rd16, %rd15;
	{ // callseq 618, 0
	.param .b64 param0;
	st.param.b64 	[param0], %rd16;
	.param .b64 param1;
	st.param.b64 	[param1], %rd10;
	.param .b32 retval0;
	call.uni (retval0), 
	vprintf, 
	(
	param0, 
	param1
	);
	ld.param.b32 	%r21, [retval0];
	} // callseq 618
	add.s32 	%r64, %r17, %r20;
	add.s32 	%r4, %r13, %r20;
	setp.ge.s32 	%p1, %r17, %r13;
	@%p1 bra 	$L__BB41_3;
	cvta.to.global.u64 	%rd2, %rd5;
	cvta.to.global.u64 	%rd3, %rd6;
	cvta.to.global.u64 	%rd4, %rd7;
	mov.u64 	%rd19, $str$2;
$L__BB41_2:
	mul.wide.s32 	%rd17, %r64, 4;
	add.s64 	%rd18, %rd4, %rd17;
	ld.global.nc.u32 	%r23, [%rd18+4];
	shr.s32 	%r24, %r23, 31;
	shr.u32 	%r25, %r24, 30;
	add.s32 	%r26, %r23, %r25;
	shl.b32 	%r27, %r26, 1;
	and.b32  	%r28, %r27, -8;
	and.b32  	%r29, %r26, -4;
	sub.s32 	%r30, %r23, %r29;
	ld.global.nc.u32 	%r31, [%rd18];
	shr.s32 	%r32, %r31, 31;
	shr.u32 	%r33, %r32, 30;
	add.s32 	%r34, %r31, %r33;
	shl.b32 	%r35, %r34, 1;
	and.b32  	%r36, %r35, -8;
	and.b32  	%r37, %r34, -4;
	sub.s32 	%r38, %r31, %r37;
	shl.b32 	%r39, %r30, 2;
	add.s32 	%r40, %r28, %r39;
	mad.lo.s32 	%r41, %r30, -3, %r40;
	shl.b32 	%r42, %r38, 2;
	add.s32 	%r43, %r36, %r42;
	mad.lo.s32 	%r44, %r38, -3, %r43;
	st.local.v2.u32 	[%rd1], {%r1, %r23};
	st.local.v2.u32 	[%rd1+8], {%r28, %r30};
	st.local.u32 	[%rd1+16], %r40;
	cvta.global.u64 	%rd20, %rd19;
	add.u64 	%rd21, %SP, 0;
	{ // callseq 619, 0
	.param .b64 param0;
	st.param.b64 	[param0], %rd20;
	.param .b64 param1;
	st.param.b64 	[param1], %rd21;
	.param .b32 retval0;
	call.uni (retval0), 
	vprintf, 
	(
	param0, 
	param1
	);
	ld.param.b32 	%r45, [retval0];
	} // callseq 619
	st.local.v2.u32 	[%rd1], {%r43, %r43};
	st.local.v2.u32 	[%rd1+8], {%r40, %r40};
	mov.b32 	%r47, 0;
	st.local.u32 	[%rd1+16], %r47;
	mov.u64 	%rd22, $str$3;
	cvta.global.u64 	%rd23, %rd22;
	{ // callseq 620, 0
	.param .b64 param0;
	st.param.b64 	[param0], %rd23;
	.param .b64 param1;
	st.param.b64 	[param1], %rd21;
	.param .b32 retval0;
	call.uni (retval0), 
	vprintf, 
	(
	param0, 
	param1
	);
	ld.param.b32 	%r48, [retval0];
	} // callseq 620
	mul.wide.s32 	%rd24, %r40, 4;
	add.s64 	%rd25, %rd2, %rd24;
	ld.global.f32 	%f1, [%rd25];
	mul.wide.s32 	%rd26, %r43, 4;
	add.s64 	%rd27, %rd2, %rd26;
	st.global.f32 	[%rd27], %f1;
	st.local.v2.u32 	[%rd1], {%r43, %r43};
	st.local.v2.u32 	[%rd1+8], {%r40, %r40};
	mov.b32 	%r50, 1;
	st.local.u32 	[%rd1+16], %r50;
	{ // callseq 621, 0
	.param .b64 param0;
	st.param.b64 	[param0], %rd23;
	.param .b64 param1;
	st.param.b64 	[param1], %rd21;
	.param .b32 retval0;
	call.uni (retval0), 
	vprintf, 
	(
	param0, 
	param1
	);
	ld.param.b32 	%r51, [retval0];
	} // callseq 621
	ld.global.f32 	%f2, [%rd25+4];
	st.global.f32 	[%rd27+4], %f2;
	st.local.v2.u32 	[%rd1], {%r43, %r43};
	st.local.v2.u32 	[%rd1+8], {%r40, %r40};
	mov.b32 	%r53, 2;
	st.local.u32 	[%rd1+16], %r53;
	{ // callseq 622, 0
	.param .b64 param0;
	st.param.b64 	[param0], %rd23;
	.param .b64 param1;
	st.param.b64 	[param1], %rd21;
	.param .b32 retval0;
	call.uni (retval0), 
	vprintf, 
	(
	param0, 
	param1
	);
	ld.param.b32 	%r54, [retval0];
	} // callseq 622
	ld.global.f32 	%f3, [%rd25+8];
	st.global.f32 	[%rd27+8], %f3;
	st.local.v2.u32 	[%rd1], {%r43, %r43};
	st.local.v2.u32 	[%rd1+8], {%r40, %r40};
	mov.b32 	%r56, 3;
	st.local.u32 	[%rd1+16], %r56;
	{ // callseq 623, 0
	.param .b64 param0;
	st.param.b64 	[param0], %rd23;
	.param .b64 param1;
	st.param.b64 	[param1], %rd21;
	.param .b32 retval0;
	call.uni (retval0), 
	vprintf, 
	(
	param0, 
	param1
	);
	ld.param.b32 	%r57, [retval0];
	} // callseq 623
	ld.global.f32 	%f4, [%rd25+12];
	st.global.f32 	[%rd27+12], %f4;
	st.local.v2.u32 	[%rd1], {%r44, %r41};
	st.local.u32 	[%rd1+8], %r47;
	mov.u64 	%rd28, $str$4;
	cvta.global.u64 	%rd29, %rd28;
	{ // callseq 624, 0
	.param .b64 param0;
	st.param.b64 	[param0], %rd29;
	.param .b64 param1;
	st.param.b64 	[param1], %rd21;
	.param .b32 retval0;
	call.uni (retval0), 
	vprintf, 
	(
	param0, 
	param1
	);
	ld.param.b32 	%r59, [retval0];
	} // callseq 624
	mul.wide.s32 	%rd30, %r41, 4;
	add.s64 	%rd31, %rd3, %rd30;
	ld.global.f32 	%f5, [%rd31];
	mul.wide.s32 	%rd32, %r44, 4;
	add.s64 	%rd33, %rd3, %rd32;
	st.global.f32 	[%rd33], %f5;
	st.local.v2.u32 	[%rd1], {%r44, %r41};
	mov.b32 	%r61, 4;
	st.local.u32 	[%rd1+8], %r61;
	{ // callseq 625, 0
	.param .b64 param0;
	st.param.b64 	[param0], %rd29;
	.param .b64 param1;
	st.param.b64 	[param1], %rd21;
	.param .b32 retval0;
	call.uni (retval0), 
	vprintf, 
	(
	param0, 
	param1
	);
	ld.param.b32 	%r62, [retval0];
	} // callseq 625
	ld.global.f32 	%f6, [%rd31+16];
	st.global.f32 	[%rd33+16], %f6;
	add.s32 	%r64, %r64, %r2;
	setp.lt.s32 	%p2, %r64, %r4;
	@%p2 bra 	$L__BB41_2;
$L__BB41_3:
	ret;

}
	// .globl	_Z5evictIfLi4ELi4ELi4EEvPT_S1_PKiS3_i
.visible .entry _Z5evictIfLi4ELi4ELi4EEvPT_S1_PKiS3_i(
	.param .u64 .ptr .align 1 _Z5evictIfLi4ELi4ELi4EEvPT_S1_PKiS3_i_param_0,
	.param .u64 .ptr .align 1 _Z5evictIfLi4ELi4ELi4EEvPT_S1_PKiS3_i_param_1,
	.param .u64 .ptr .align 1 _Z5evictIfLi4ELi4ELi4EEvPT_S1_PKiS3_i_param_2,
	.param .u64 .ptr .align 1 _Z5evictIfLi4ELi4ELi4EEvPT_S1_PKiS3_i_param_3,
	.param .u32 _Z5evictIfLi4ELi4ELi4EEvPT_S1_PKiS3_i_param_4
)
{
	.local .align 8 .b8 	__local_depot42[24];
	.reg .b64 	%SP;
	.reg .b64 	%SPL;
	.reg .pred 	%p<3>;
	.reg .b32 	%r<71>;
	.reg .b32 	%f<9>;
	.reg .b64 	%rd<34>;

	mov.u64 	%SPL, __local_depot42;
	cvta.local.u64 	%SP, %SPL;
	ld.param.u64 	%rd5, [_Z5evictIfLi4ELi4ELi4EEvPT_S1_PKiS3_i_param_0];
	ld.param.u64 	%rd6, [_Z5evictIfLi4ELi4ELi4EEvPT_S1_PKiS3_i_param_1];
	ld.param.u64 	%rd7, [_Z5evictIfLi4ELi4ELi4EEvPT_S1_PKiS3_i_param_2];
	ld.param.u64 	%rd8, [_Z5evictIfLi4ELi4ELi4EEvPT_S1_PKiS3_i_param_3];
	ld.param.u32 	%r7, [_Z5evictIfLi4ELi4ELi4EEvPT_S1_PKiS3_i_param_4];
	cvta.to.global.u64 	%rd9, %rd8;
	add.u64 	%rd10, %SP, 0;
	add.u64 	%rd1, %SPL, 0;
	mov.u32 	%r8, %ctaid.y;
	mov.u32 	%r9, %ntid.y;
	mov.u32 	%r10, %tid.y;
	mad.lo.s32 	%r1, %r8, %r9, %r10;
	st.local.u32 	[%rd1], %r1;
	mov.u64 	%rd11, $str;
	cvta.global.u64 	%rd12, %rd11;
	{ // callseq 626, 0
	.param .b64 param0;
	st.param.b64 	[param0], %rd12;
	.param .b64 param1;
	st.param.b64 	[param1], %rd10;
	.param .b32 retval0;
	call.uni (retval0), 
	vprintf, 
	(
	param0, 
	param1
	);
	ld.param.b32 	%r11, [retval0];
	} // callseq 626
	mul.wide.u32 	%rd13, %r1, 4;
	add.s64 	%rd14, %rd9, %rd13;
	ld.global.nc.u32 	%r13, [%rd14];
	mov.u32 	%r14, %ctaid.x;
	mov.u32 	%r15, %ntid.x;
	mov.u32 	%r16, %tid.x;
	mad.lo.s32 	%r17, %r14, %r15, %r16;
	mov.u32 	%r18, %nctaid.x;
	mul.lo.s32 	%r2, %r18, %r15;
	mul.lo.s32 	%r19, %r1, %r7;
	shl.b32 	%r20, %r19, 1;
	st.local.u32 	[%rd1], %r2;
	mov.u64 	%rd15, $str$1;
	cvta.global.u64 	%rd16, %rd15;
	{ // callseq 627, 0
	.param .b64 param0;
	st.param.b64 	[param0], %rd16;
	.param .b64 param1;
	st.param.b64 	[param1], %rd10;
	.param .b32 retval0;
	call.uni (retval0), 
	vprintf, 
	(
	param0, 
	param1
	);
	ld.param.b32 	%r21, [retval0];
	} // callseq 627
	add.s32 	%r70, %r17, %r20;
	add.s32 	%r4, %r13, %r20;
	setp.ge.s32 	%p1, %r17, %r13;
	@%p1 bra 	$L__BB42_3;
	cvta.to.global.u64 	%rd2, %rd5;
	cvta.to.global.u64 	%rd3, %rd6;
	cvta.to.global.u64 	%rd4, %rd7;
	mov.u64 	%rd19, $str$2;
$L__BB42_2:
	mul.wide.s32 	%rd17, %r70, 4;
	add.s64 	%rd18, %rd4, %rd17;
	ld.global.nc.u32 	%r23, [%rd18+4];
	shr.s32 	%r24, %r23, 31;
	shr.u32 	%r25, %r24, 30;
	add.s32 	%r26, %r23, %r25;
	shl.b32 	%r27, %r26, 2;
	and.b32  	%r28, %r27, -16;
	and.b32  	%r29, %r26, -4;
	sub.s32 	%r30, %r23, %r29;
	ld.global.nc.u32 	%r31, [%rd18];
	shr.s32 	%r32, %r31, 31;
	shr.u32 	%r33, %r32, 30;
	add.s32 	%r34, %r31, %r33;
	shl.b32 	%r35, %r34, 2;
	and.b32  	%r36, %r35, -16;
	and.b32  	%r37, %r34, -4;
	sub.s32 	%r38, %r31, %r37;
	shl.b32 	%r39, %r30, 2;
	add.s32 	%r40, %r28, %r39;
	mad.lo.s32 	%r41, %r30, -3, %r40;
	shl.b32 	%r42, %r38, 2;
	add.s32 	%r43, %r36, %r42;
	mad.lo.s32 	%r44, %r38, -3, %r43;
	st.local.v2.u32 	[%rd1], {%r1, %r23};
	st.local.v2.u32 	[%rd1+8], {%r28, %r30};
	st.local.u32 	[%rd1+16], %r40;
	cvta.global.u64 	%rd20, %rd19;
	add.u64 	%rd21, %SP, 0;
	{ // callseq 628, 0
	.param .b64 param0;
	st.param.b64 	[param0], %rd20;
	.param .b64 param1;
	st.param.b64 	[param1], %rd21;
	.param .b32 retval0;
	call.uni (retval0), 
	vprintf, 
	(
	param0, 
	param1
	);
	ld.param.b32 	%r45, [retval0];
	} // callseq 628
	st.local.v2.u32 	[%rd1], {%r43, %r43};
	st.local.v2.u32 	[%rd1+8], {%r40, %r40};
	mov.b32 	%r47, 0;
	st.local.u32 	[%rd1+16], %r47;
	mov.u64 	%rd22, $str$3;
	cvta.global.u64 	%rd23, %rd22;
	{ // callseq 629, 0
	.param .b64 param0;
	st.param.b64 	[param0], %rd23;
	.param .b64 param1;
	st.param.b64 	[param1], %rd21;
	.param .b32 retval0;
	call.uni (retval0), 
	vprintf, 
	(
	param0, 
	param1
	);
	ld.param.b32 	%r48, [retval0];
	} // callseq 629
	mul.wide.s32 	%rd24, %r40, 4;
	add.s64 	%rd25, %rd2, %rd24;
	ld.global.f32 	%f1, [%rd25];
	mul.wide.s32 	%rd26, %r43, 4;
	add.s64 	%rd27, %rd2, %rd26;
	st.global.f32 	[%rd27], %f1;
	st.local.v2.u32 	[%rd1], {%r43, %r43};
	st.local.v2.u32 	[%rd1+8], {%r40, %r40};
	mov.b32 	%r50, 1;
	st.local.u32 	[%rd1+16], %r50;
	{ // callseq 630, 0
	.param .b64 param0;
	st.param.b64 	[param0], %rd23;
	.param .b64 param1;
	st.param.b64 	[param1], %rd21;
	.param .b32 retval0;
	call.uni (retval0), 
	vprintf, 
	(
	param0, 
	param1
	);
	ld.param.b32 	%r51, [retval0];
	} // callseq 630
	ld.global.f32 	%f2, [%rd25+4];
	st.global.f32 	[%rd27+4], %f2;
	st.local.v2.u32 	[%rd1], {%r43, %r43};
	st.local.v2.u32 	[%rd1+8], {%r40, %r40};
	mov.b32 	%r53, 2;
	st.local.u32 	[%rd1+16], %r53;
	{ // callseq 631, 0
	.param .b64 param0;
	st.param.b64 	[param0], %rd23;
	.param .b64 param1;
	st.param.b64 	[param1], %rd21;
	.param .b32 retval0;
	call.uni (retval0), 
	vprintf, 
	(
	param0, 
	param1
	);
	ld.param.b32 	%r54, [retval0];
	} // callseq 631
	ld.global.f32 	%f3, [%rd25+8];
	st.global.f32 	[%rd27+8], %f3;
	st.local.v2.u32 	[%rd1], {%r43, %r43};
	st.local.v2.u32 	[%rd1+8], {%r40, %r40};
	mov.b32 	%r56, 3;
	st.local.u32 	[%rd1+16], %r56;
	{ // callseq 632, 0
	.param .b64 param0;
	st.param.b64 	[param0], %rd23;
	.param .b64 param1;
	st.param.b64 	[param1], %rd21;
	.param .b32 retval0;
	call.uni (retval0), 
	vprintf, 
	(
	param0, 
	param1
	);
	ld.param.b32 	%r57, [retval0];
	} // callseq 632
	ld.global.f32 	%f4, [%rd25+12];
	st.global.f32 	[%rd27+12], %f4;
	st.local.v2.u32 	[%rd1], {%r44, %r41};
	st.local.u32 	[%rd1+8], %r47;
	mov.u64 	%rd28, $str$4;
	cvta.global.u64 	%rd29, %rd28;
	{ // callseq 633, 0
	.param .b64 param0;
	st.param.b64 	[param0], %rd29;
	.param .b64 param1;
	st.param.b64 	[param1], %rd21;
	.param .b32 retval0;
	call.uni (retval0), 
	vprintf, 
	(
	param0, 
	param1
	);
	ld.param.b32 	%r59, [retval0];
	} // callseq 633
	mul.wide.s32 	%rd30, %r41, 4;
	add.s64 	%rd31, %rd3, %rd30;
	ld.global.f32 	%f5, [%rd31];
	mul.wide.s32 	%rd32, %r44, 4;
	add.s64 	%rd33, %rd3, %rd32;
	st.global.f32 	[%rd33], %f5;
	st.local.v2.u32 	[%rd1], {%r44, %r41};
	mov.b32 	%r61, 4;
	st.local.u32 	[%rd1+8], %r61;
	{ // callseq 634, 0
	.param .b64 param0;
	st.param.b64 	[param0], %rd29;
	.param .b64 param1;
	st.param.b64 	[param1], %rd21;
	.param .b32 retval0;
	call.uni (retval0), 
	vprintf, 
	(
	param0, 
	param1
	);
	ld.param.b32 	%r62, [retval0];
	} // callseq 634
	ld.global.f32 	%f6, [%rd31+16];
	st.global.f32 	[%rd33+16], %f6;
	st.local.v2.u32 	[%rd1], {%r44, %r41};
	mov.b32 	%r64, 8;
	st.local.u32 	[%rd1+8], %r64;
	{ // callseq 635, 0
	.param .b64 param0;
	st.param.b64 	[param0], %rd29;
	.param .b64 param1;
	st.param.b64 	[param1], %rd21;
	.param .b32 retval0;
	call.uni (retval0), 
	vprintf, 
	(
	param0, 
	param1
	);
	ld.param.b32 	%r65, [retval0];
	} // callseq 635
	ld.global.f32 	%f7, [%rd31+32];
	st.global.f32 	[%rd33+32], %f7;
	st.local.v2.u32 	[%rd1], {%r44, %r41};
	mov.b32 	%r67, 12;
	st.local.u32 	[%rd1+8], %r67;
	{ // callseq 636, 0
	.param .b64 param0;
	st.param.b64 	[param0], %rd29;
	.param .b64 param1;
	st.param.b64 	[param1], %rd21;
	.param .b32 retval0;
	call.uni (retval0), 
	vprintf, 
	(
	param0, 
	param1
	);
	ld.param.b32 	%r68, [retval0];
	} // callseq 636
	ld.global.f32 	%f8, [%rd31+48];
	st.global.f32 	[%rd33+48], %f8;
	add.s32 	%r70, %r70, %r2;
	setp.lt.s32 	%p2, %r70, %r4;
	@%p2 bra 	$L__BB42_2;
$L__BB42_3:
	ret;

}
	// .globl	_Z5evictIfLi8ELi4ELi4EEvPT_S1_PKiS3_i
.visible .entry _Z5evictIfLi8ELi4ELi4EEvPT_S1_PKiS3_i(
	.param .u64 .ptr .align 1 _Z5evictIfLi8ELi4ELi4EEvPT_S1_PKiS3_i_param_0,
	.param .u64 .ptr .align 1 _Z5evictIfLi8ELi4ELi4EEvPT_S1_PKiS3_i_param_1,
	.param .u64 .ptr .align 1 _Z5evictIfLi8ELi4ELi4EEvPT_S1_PKiS3_i_param_2,
	.param .u64 .ptr .align 1 _Z5evictIfLi8ELi4ELi4EEvPT_S1_PKiS3_i_param_3,
	.param .u32 _Z5evictIfLi8ELi4ELi4EEvPT_S1_PKiS3_i_param_4
)
{
	.local .align 8 .b8 	__local_depot43[24];
	.reg .b64 	%SP;
	.reg .b64 	%SPL;
	.reg .pred 	%p<3>;
	.reg .b32 	%r<93>;
	.reg .b32 	%f<17>;
	.reg .b64 	%rd<38>;

	mov.u64 	%SPL, __local_depot43;
	cvta.local.u64 	%SP, %SPL;
	ld.param.u64 	%rd4, [_Z5evictIfLi8ELi4ELi4EEvPT_S1_PKiS3_i_param_3];
	ld.param.u32 	%r7, [_Z5evictIfLi8ELi4ELi4EEvPT_S1_PKiS3_i_param_4];
	cvta.to.global.u64 	%rd5, %rd4;
	add.u64 	%rd6, %SP, 0;
	add.u64 	%rd7, %SPL, 0;
	mov.u32 	%r8, %ctaid.y;
	mov.u32 	%r9, %ntid.y;
	mov.u32 	%r10, %tid.y;
	mad.lo.s32 	%r1, %r8, %r9, %r10;
	st.local.u32 	[%rd7], %r1;
	mov.u64 	%rd8, $str;
	cvta.global.u64 	%rd9, %rd8;
	{ // callseq 637, 0
	.param .b64 param0;
	st.param.b64 	[param0], %rd9;
	.param .b64 param1;
	st.param.b64 	[param1], %rd6;
	.param .b32 retval0;
	call.uni (retval0), 
	vprintf, 
	(
	param0, 
	param1
	);
	ld.param.b32 	%r11, [retval0];
	} // callseq 637
	mul.wide.u32 	%rd10, %r1, 4;
	add.s64 	%rd11, %rd5, %rd10;
	ld.global.nc.u32 	%r13, [%rd11];
	mov.u32 	%r14, %ctaid.x;
	mov.u32 	%r15, %ntid.x;
	mov.u32 	%r16, %tid.x;
	mad.lo.s32 	%r17, %r14, %r15, %r16;
	mov.u32 	%r18, %nctaid.x;
	mul.lo.s32 	%r2, %r18, %r15;
	mul.lo.s32 	%r19, %r1, %r7;
	shl.b32 	%r20, %r19, 1;
	st.local.u32 	[%rd7], %r2;
	mov.u64 	%rd12, $str$1;
	cvta.global.u64 	%rd13, %rd12;
	{ // callseq 638, 0
	.param .b64 param0;
	st.param.b64 	[param0], %rd13;
	.param .b64 param1;
	st.param.b64 	[param1], %rd6;
	.param .b32 retval0;
	call.uni (retval0), 
	vprintf, 
	(
	param0, 
	param1
	);
	ld.param.b32 	%r21, [retval0];
	} // callseq 638
	add.s32 	%r92, %r17, %r20;
	add.s32 	%r4, %r13, %r20;
	setp.ge.s32 	%p1, %r17, %r13;
	@%p1 bra 	$L__BB43_3;
	mov.u64 	%rd19, $str$2;
	mov.u64 	%rd21, $str$3;
	mov.u64 	%rd28, $str$4;
$L__BB43_2:
	ld.param.u64 	%rd37, [_Z5evictIfLi8ELi4ELi4EEvPT_S1_PKiS3_i_param_2];
	ld.param.u64 	%rd36, [_Z5evictIfLi8ELi4ELi4EEvPT_S1_PKiS3_i_param_1];
	ld.param.u64 	%rd35, [_Z5evictIfLi8ELi4ELi4EEvPT_S1_PKiS3_i_param_0];
	cvta.to.global.u64 	%rd14, %rd37;
	mul.wide.s32 	%rd15, %r92, 4;
	add.s64 	%rd16, %rd14, %rd15;
	ld.global.nc.u32 	%r23, [%rd16+4];
	shr.s32 	%r24, %r23, 31;
	shr.u32 	%r25, %r24, 30;
	add.s32 	%r26, %r23, %r25;
	shl.b32 	%r27, %r26, 3;
	and.b32  	%r28, %r27, -32;
	and.b32  	%r29, %r26, -4;
	sub.s32 	%r30, %r23, %r29;
	ld.global.nc.u32 	%r31, [%rd16];
	shr.s32 	%r32, %r31, 31;
	shr.u32 	%r33, %r32, 30;
	add.s32 	%r34, %r31, %r33;
	shl.b32 	%r35, %r34, 3;
	and.b32  	%r36, %r35, -32;
	and.b32  	%r37, %r34, -4;
	sub.s32 	%r38, %r31, %r37;
	shl.b32 	%r39, %r30, 2;
	add.s32 	%r40, %r28, %r39;
	mad.lo.s32 	%r41, %r30, -3, %r40;
	shl.b32 	%r42, %r38, 2;
	add.s32 	%r43, %r36, %r42;
	mad.lo.s32 	%r44, %r38, -3, %r43;
	cvta.to.local.u64 	%rd18, %rd6;
	st.local.v2.u32 	[%rd18], {%r1, %r23};
	st.local.v2.u32 	[%rd18+8], {%r28, %r30};
	st.local.u32 	[%rd18+16], %r40;
	cvta.global.u64 	%rd20, %rd19;
	{ // callseq 639, 0
	.param .b64 param0;
	st.param.b64 	[param0], %rd20;
	.param .b64 param1;
	st.param.b64 	[param1], %rd6;
	.param .b32 retval0;
	call.uni (retval0), 
	vprintf, 
	(
	param0, 
	param1
	);
	ld.param.b32 	%r45, [retval0];
	} // callseq 639
	st.local.v2.u32 	[%rd18], {%r43, %r43};
	st.local.v2.u32 	[%rd18+8], {%r40, %r40};
	mov.b32 	%r47, 0;
	st.local.u32 	[%rd18+16], %r47;
	cvta.global.u64 	%rd22, %rd21;
	{ // callseq 640, 0
	.param .b64 param0;
	st.param.b64 	[param0], %rd22;
	.param .b64 param1;
	st.param.b64 	[param1], %rd6;
	.param .b32 retval0;
	call.uni (retval0), 
	vprintf, 
	(
	param0, 
	param1
	);
	ld.param.b32 	%r48, [retval0];
	} // callseq 640
	cvta.to.global.u64 	%rd23, %rd35;
	mul.wide.s32 	%rd24, %r40, 4;
	add.s64 	%rd25, %rd23, %rd24;
	ld.global.f32 	%f1, [%rd25];
	mul.wide.s32 	%rd26, %r43, 4;
	add.s64 	%rd27, %rd23, %rd26;
	st.global.f32 	[%rd27], %f1;
	st.local.v2.u32 	[%rd18], {%r43, %r43};
	st.local.v2.u32 	[%rd18+8], {%r40, %r40};
	mov.b32 	%r50, 1;
	st.local.u32 	[%rd18+16], %r50;
	{ // callseq 641, 0
	.param .b64 param0;
	st.param.b64 	[param0], %rd22;
	.param .b64 param1;
	st.param.b64 	[param1], %rd6;
	.param .b32 retval0;
	call.uni (retval0), 
	vprintf, 
	(
	param0, 
	param1
	);
	ld.param.b32 	%r51, [retval0];
	} // callseq 641
	ld.global.f32 	%f2, [%rd25+4];
	st.global.f32 	[%rd27+4], %f2;
	st.local.v2.u32 	[%rd18], {%r43, %r43};
	st.local.v2.u32 	[%rd18+8], {%r40, %r40};
	mov.b32 	%r53, 2;
	st.local.u32 	[%rd18+16], %r53;
	{ // callseq 642, 0
	.param .b64 param0;
	st.param.b64 	[param0], %rd22;
	.param .b64 param1;
	st.param.b64 	[param1], %rd6;
	.param .b32 retval0;
	call.uni (retval0), 
	vprintf, 
	(
	param0, 
	param1
	);
	ld.param.b32 	%r54, [retval0];
	} // callseq 642
	ld.global.f32 	%f3, [%rd25+8];
	st.global.f32 	[%rd27+8], %f3;
	st.local.v2.u32 	[%rd18], {%r43, %r43};
	st.local.v2.u32 	[%rd18+8], {%r40, %r40};
	mov.b32 	%r56, 3;
	st.local.u32 	[%rd18+16], %r56;
	{ // callseq 643, 0
	.param .b64 param0;
	st.param.b64 	[param0], %rd22;
	.param .b64 param1;
	st.param.b64 	[param1], %rd6;
	.param .b32 retval0;
	call.uni (retval0), 
	vprintf, 
	(
	param0, 
	param1
	);
	ld.param.b32 	%r57, [retval0];
	} // callseq 643
	ld.global.f32 	%f4, [%rd25+12];
	st.global.f32 	[%rd27+12], %f4;
	add.s32 	%r59, %r40, 16;
	add.s32 	%r60, %r43, 16;
	st.local.v2.u32 	[%rd18], {%r43, %r60};
	st.local.v2.u32 	[%rd18+8], {%r40, %r59};
	st.local.u32 	[%rd18+16], %r47;
	{ // callseq 644, 0
	.param .b64 param0;
	st.param.b64 	[param0], %rd22;
	.param .b64 param1;
	st.param.b64 	[param1], %rd6;
	.param .b32 retval0;
	call.uni (retval0), 
	vprintf, 
	(
	param0, 
	param1
	);
	ld.param.b32 	%r61, [retval0];
	} // callseq 644
	ld.global.f32 	%f5, [%rd25+64];
	st.global.f32 	[%rd27+64], %f5;
	st.local.v2.u32 	[%rd18], {%r43, %r60};
	st.local.v2.u32 	[%rd18+8], {%r40, %r59};
	st.local.u32 	[%rd18+16], %r50;
	{ // callseq 645, 0
	.param .b64 param0;
	st.param.b64 	[param0], %rd22;
	.param .b64 param1;
	st.param.b64 	[param1], %rd6;
	.param .b32 retval0;
	call.uni (retval0), 
	vprintf, 
	(
	param0, 
	param1
	);
	ld.param.b32 	%r63, [retval0];
	} // callseq 645
	ld.global.f32 	%f6, [%rd25+68];
	st.global.f32 	[%rd27+68], %f6;
	st.local.v2.u32 	[%rd18], {%r43, %r60};
	st.local.v2.u32 	[%rd18+8], {%r40, %r59};
	st.local.u32 	[%rd18+16], %r53;
	{ // callseq 646, 0
	.param .b64 param0;
	st.param.b64 	[param0], %rd22;
	.param .b64 param1;
	st.param.b64 	[param1], %rd6;
	.param .b32 retval0;
	call.uni (retval0), 
	vprintf, 
	(
	param0, 
	param1
	);
	ld.param.b32 	%r65, [retval0];
	} // callseq 646
	ld.global.f32 	%f7, [%rd25+72];
	st.global.f32 	[%rd27+72], %f7;
	st.local.v2.u32 	[%rd18], {%r43, %r60};
	st.local.v2.u32 	[%rd18+8], {%r40, %r59};
	st.local.u32 	[%rd18+16], %r56;
	{ // callseq 647, 0
	.param .b64 param0;
	st.param.b64 	[param0], %rd22;
	.param .b64 param1;
	st.param.b64 	[param1], %rd6;
	.param .b32 retval0;
	call.uni (retval0), 
	vprintf, 
	(
	param0, 
	param1
	);
	ld.param.b32 	%r67, [retval0];
	} // callseq 647
	ld.global.f32 	%f8, [%rd25+76];
	st.global.f32 	[%rd27+76], %f8;
	st.local.v2.u32 	[%rd18], {%r44, %r41};
	st.local.u32 	[%rd18+8], %r47;
	cvta.global.u64 	%rd29, %rd28;
	{ // callseq 648, 0
	.param .b64 param0;
	st.param.b64 	[param0], %rd29;
	.param .b64 param1;
	st.param.b64 	[param1], %rd6;
	.param .b32 retval0;
	call.uni (retval0), 
	vprintf, 
	(
	param0, 
	param1
	);
	ld.param.b32 	%r69, [retval0];
	} // callseq 648
	cvta.to.global.u64 	%rd30, %rd36;
	mul.wide.s32 	%rd31, %r41, 4;
	add.s64 	%rd32, %rd30, %rd31;
	ld.global.f32 	%f9, [%rd32];
	mul.wide.s32 	%rd33, %r44, 4;
	add.s64 	%rd34, %rd30, %rd33;
	st.global.f32 	[%rd34], %f9;
	st.local.v2.u32 	[%rd18], {%r44, %r41};
	mov.b32 	%r71, 4;
	st.local.u32 	[%rd18+8], %r71;
	{ // callseq 649, 0
	.param .b64 param0;
	st.param.b64 	[param0], %rd29;
	.param .b64 param1;
	st.param.b64 	[param1], %rd6;
	.param .b32 retval0;
	call.uni (retval0), 
	vprintf, 
	(
	param0, 
	param1
	);
	ld.param.b32 	%r72, [retval0];
	} // callseq 649
	ld.global.f32 	%f10, [%rd32+16];
	st.global.f32 	[%rd34+16], %f10;
	st.local.v2.u32 	[%rd18], {%r44, %r41};
	mov.b32 	%r74, 8;
	st.local.u32 	[%rd18+8], %r74;
	{ // callseq 650, 0
	.param .b64 param0;
	st.param.b64 	[param0], %rd29;
	.param .b64 param1;
	st.param.b64 	[param1], %rd6;
	.param .b32 retval0;
	call.uni (retval0), 
	vprintf, 
	(
	param0, 
	param1
	);
	ld.param.b32 	%r75, [retval0];
	} // callseq 650
	ld.global.f32 	%f11, [%rd32+32];
	st.global.f32 	[%rd34+32], %f11;
	st.local.v2.u32 	[%rd18], {%r44, %r41};
	mov.b32 	%r77, 12;
	st.local.u32 	[%rd18+8], %r77;
	{ // callseq 651, 0
	.param .b64 param0;
	st.param.b64 	[param0], %rd29;
	.param .b64 param1;
	st.param.b64 	[param1], %rd6;
	.param .b32 retval0;
	call.uni (retval0), 
	vprintf, 
	(
	param0, 
	param1
	);
	ld.param.b32 	%r78, [retval0];
	} // callseq 651
	ld.global.f32 	%f12, [%rd32+48];
	st.global.f32 	[%rd34+48], %f12;
	st.local.v2.u32 	[%rd18], {%r44, %r41};
	mov.b32 	%r80, 16;
	st.local.u32 	[%rd18+8], %r80;
	{ // callseq 652, 0
	.param .b64 param0;
	st.param.b64 	[param0], %rd29;
	.param .b64 param1;
	st.param.b64 	[param1], %rd6;
	.param .b32 retval0;
	call.uni (retval0), 
	vprintf, 
	(
	param0, 
	param1
	);
	ld.param.b32 	%r81, [retval0];
	} // callseq 652
	ld.global.f32 	%f13, [%rd32+64];
	st.global.f32 	[%rd34+64], %f13;
	st.local.v2.u32 	[%rd18], {%r44, %r41};
	mov.b32 	%r83, 20;
	st.local.u32 	[%rd18+8], %r83;
	{ // callseq 653, 0
	.param .b64 param0;
	st.param.b64 	[param0], %rd29;
	.param .b64 param1;
	st.param.b64 	[param1], %rd6;
	.param .b32 retval0;
	call.uni (retval0), 
	vprintf, 
	(
	param0, 
	param1
	);
	ld.param.b32 	%r84, [retval0];
	} // callseq 653
	ld.global.f32 	%f14, [%rd32+80];
	st.global.f32 	[%rd34+80], %f14;
	st.local.v2.u32 	[%rd18], {%r44, %r41};
	mov.b32 	%r86, 24;
	st.local.u32 	[%rd18+8], %r86;
	{ // callseq 654, 0
	.param .b64 param0;
	st.param.b64 	[param0], %rd29;
	.param .b64 param1;
	st.param.b64 	[param1], %rd6;
	.param .b32 retval0;
	call.uni (retval0), 
	vprintf, 
	(
	param0, 
	param1
	);
	ld.param.b32 	%r87, [retval0];
	} // callseq 654
	ld.global.f32 	%f15, [%rd32+96];
	st.global.f32 	[%rd34+96], %f15;
	st.local.v2.u32 	[%rd18], {%r44, %r41};
	mov.b32 	%r89, 28;
	st.local.u32 	[%rd18+8], %r89;
	{ // callseq 655, 0
	.param .b64 param0;
	st.param.b64 	[param0], %rd29;
	.param .b64 param1;
	st.param.b64 	[param1], %rd6;
	.param .b32 retval0;
	call.uni (retval0), 
	vprintf, 
	(
	param0, 
	param1
	);
	ld.param.b32 	%r90, [retval0];
	} // callseq 655
	ld.global.f32 	%f16, [%rd32+112];
	st.global.f32 	[%rd34+112], %f16;
	add.s32 	%r92, %r92, %r2;
	setp.lt.s32 	%p2, %r92, %r4;
	@%p2 bra 	$L__BB43_2;
$L__BB43_3:
	ret;

}
	// .globl	_Z5evictIfLi1ELi8ELi4EEvPT_S1_PKiS3_i
.visible .entry _Z5evictIfLi1ELi8ELi4EEvPT_S1_PKiS3_i(
	.param .u64 .ptr .align 1 _Z5evictIfLi1ELi8ELi4EEvPT_S1_PKiS3_i_param_0,
	.param .u64 .ptr .align 1 _Z5evictIfLi1ELi8ELi4EEvPT_S1_PKiS3_i_param_1,
	.param .u64 .ptr .align 1 _Z5evictIfLi1ELi8ELi4EEvPT_S1_PKiS3_i_param_2,
	.param .u64 .ptr .align 1 _Z5evictIfLi1ELi8ELi4EEvPT_S1_PKiS3_i_param_3,
	.param .u32 _Z5evictIfLi1ELi8ELi4EEvPT_S1_PKiS3_i_param_4
)
{
	.local .align 8 .b8 	__local_depot44[24];
	.reg .b64 	%SP;
	.reg .b64 	%SPL;
	.reg .pred 	%p<3>;
	.reg .b32 	%r<70>;
	.reg .b32 	%f<10>;
	.reg .b64 	%rd<36>;

	mov.u64 	%SPL, __local_depot44;
	cvta.local.u64 	%SP, %SPL;
	ld.param.u64 	%rd4, [_Z5evictIfLi1ELi8ELi4EEvPT_S1_PKiS3_i_param_1];
	ld.param.u64 	%rd6, [_Z5evictIfLi1ELi8ELi4EEvPT_S1_PKiS3_i_param_3];
	ld.param.u32 	%r7, [_Z5evictIfLi1ELi8ELi4EEvPT_S1_PKiS3_i_param_4];
	cvta.to.global.u64 	%rd7, %rd6;
	add.u64 	%rd8, %SP, 0;
	add.u64 	%rd1, %SPL, 0;
	mov.u32 	%r8, %ctaid.y;
	mov.u32 	%r9, %ntid.y;
	mov.u32 	%r10, %tid.y;
	mad.lo.s32 	%r1, %r8, %r9, %r10;
	st.local.u32 	[%rd1], %r1;
	mov.u64 	%rd9, $str;
	cvta.global.u64 	%rd10, %rd9;
	{ // callseq 656, 0
	.param .b64 param0;
	st.param.b64 	[param0], %rd10;
	.param .b64 param1;
	st.param.b64 	[param1], %rd8;
	.param .b32 retval0;
	call.uni (retval0), 
	vprintf, 
	(
	param0, 
	param1
	);
	ld.param.b32 	%r11, [retval0];
	} // callseq 656
	mul.wide.u32 	%rd11, %r1, 4;
	add.s64 	%rd12, %rd7, %rd11;
	ld.global.nc.u32 	%r13, [%rd12];
	mov.u32 	%r14, %ctaid.x;
	mov.u32 	%r15, %ntid.x;
	mov.u32 	%r16, %tid.x;
	mad.lo.s32 	%r17, %r14, %r15, %r16;
	mov.u32 	%r18, %nctaid.x;
	mul.lo.s32 	%r2, %r18, %r15;
	mul.lo.s32 	%r19, %r1, %r7;
	shl.b32 	%r20, %r19, 1;
	st.local.u32 	[%rd1], %r2;
	mov.u64 	%rd13, $str$1;
	cvta.global.u64 	%rd14, %rd13;
	{ // callseq 657, 0
	.param .b64 param0;
	st.param.b64 	[param0], %rd14;
	.param .b64 param1;
	st.param.b64 	[param1], %rd8;
	.param .b32 retval0;
	call.uni (retval0), 
	vprintf, 
	(
	param0, 
	param1
	);
	ld.param.b32 	%r21, [retval0];
	} // callseq 657
	add.s32 	%r69, %r17, %r20;
	add.s32 	%r4, %r13, %r20;
	setp.ge.s32 	%p1, %r17, %r13;
	@%p1 bra 	$L__BB44_3;
	cvta.to.global.u64 	%rd2, %rd4;
	mov.u64 	%rd18, $str$2;
	mov.u64 	%rd21, $str$3;
$L__BB44_2:
	ld.param.u64 	%rd35, [_Z5evictIfLi1ELi8ELi4EEvPT_S1_PKiS3_i_param_2];
	ld.param.u64 	%rd34, [_Z5evictIfLi1ELi8ELi4EEvPT_S1_PKiS3_i_param_0];
	cvta.to.global.u64 	%rd15, %rd35;
	mul.wide.s32 	%rd16, %r69, 4;
	add.s64 	%rd17, %rd15, %rd16;
	ld.global.nc.u32 	%r23, [%rd17+4];
	shr.s32 	%r24, %r23, 31;
	shr.u32 	%r25, %r24, 30;
	add.s32 	%r26, %r23, %r25;
	and.b32  	%r27, %r26, -4;
	sub.s32 	%r28, %r23, %r27;
	ld.global.nc.u32 	%r29, [%rd17];
	shr.s32 	%r30, %r29, 31;
	shr.u32 	%r31, %r30, 30;
	add.s32 	%r32, %r29, %r31;
	and.b32  	%r33, %r32, -4;
	sub.s32 	%r34, %r29, %r33;
	shl.b32 	%r35, %r28, 3;
	add.s32 	%r36, %r27, %r35;
	mad.lo.s32 	%r37, %r28, -7, %r36;
	shl.b32 	%r38, %r34, 3;
	add.s32 	%r39, %r33, %r38;
	mad.lo.s32 	%r40, %r34, -7, %r39;
	st.local.v2.u32 	[%rd1], {%r1, %r23};
	st.local.v2.u32 	[%rd1+8], {%r27, %r28};
	st.local.u32 	[%rd1+16], %r36;
	cvta.global.u64 	%rd19, %rd18;
	{ // callseq 658, 0
	.param .b64 param0;
	st.param.b64 	[param0], %rd19;
	.param .b64 param1;
	st.param.b64 	[param1], %rd8;
	.param .b32 retval0;
	call.uni (retval0), 
	vprintf, 
	(
	param0, 
	param1
	);
	ld.param.b32 	%r41, [retval0];
	} // callseq 658
	st.local.v2.u32 	[%rd1], {%r39, %r39};
	st.local.v2.u32 	[%rd1+8], {%r36, %r36};
	mov.b32 	%r43, 0;
	st.local.u32 	[%rd1+16], %r43;
	cvta.global.u64 	%rd22, %rd21;
	{ // callseq 659, 0
	.param .b64 param0;
	st.param.b64 	[param0], %rd22;
	.param .b64 param1;
	st.param.b64 	[param1], %rd8;
	.param .b32 retval0;
	call.uni (retval0), 
	vprintf, 
	(
	param0, 
	param1
	);
	ld.param.b32 	%r44, [retval0];
	} // callseq 659
	cvta.to.global.u64 	%rd23, %rd34;
	mul.wide.s32 	%rd24, %r36, 4;
	add.s64 	%rd25, %rd23, %rd24;
	ld.global.f32 	%f1, [%rd25];
	mul.wide.s32 	%rd26, %r39, 4;
	add.s64 	%rd27, %rd23, %rd26;
	st.global.f32 	[%rd27], %f1;
	st.local.v2.u32 	[%rd1], {%r39, %r39};
	st.local.v2.u32 	[%rd1+8], {%r36, %r36};
	mov.b32 	%r46, 1;
	st.local.u32 	[%rd1+16], %r46;
	{ // callseq 660, 0
	.param .b64 param0;
	st.param.b64 	[param0], %rd22;
	.param .b64 param1;
	st.param.b64 	[param1], %rd8;
	.param .b32 retval0;
	call.uni (retval0), 
	vprintf, 
	(
	param0, 
	param1
	);
	ld.param.b32 	%r47, [retval0];
	} // callseq 660
	ld.global.f32 	%f2, [%rd25+4];
	st.global.f32 	[%rd27+4], %f2;
	st.local.v2.u32 	[%rd1], {%r39, %r39};
	st.local.v2.u32 	[%rd1+8], {%r36, %r36};
	mov.b32 	%r49, 2;
	st.local.u32 	[%rd1+16], %r49;
	{ // callseq 661, 0
	.param .b64 param0;
	st.param.b64 	[param0], %rd22;
	.param .b64 param1;
	st.param.b64 	[param1], %rd8;
	.param .b32 retval0;
	call.uni (retval0), 
	vprintf, 
	(
	param0, 
	param1
	);
	ld.param.b32 	%r50, [retval0];
	} // callseq 661
	ld.global.f32 	%f3, [%rd25+8];
	st.global.f32 	[%rd27+8], %f3;
	st.local.v2.u32 	[%rd1], {%r39, %r39};
	st.local.v2.u32 	[%rd1+8], {%r36, %r36};
	mov.b32 	%r52, 3;
	st.local.u32 	[%rd1+16], %r52;
	{ // callseq 662, 0
	.param .b64 param0;
	st.param.b64 	[param0], %rd22;
	.param .b64 param1;
	st.param.b64 	[param1], %rd8;
	.param .b32 retval0;
	call.uni (retval0), 
	vprintf, 
	(
	param0, 
	param1
	);
	ld.param.b32 	%r53, [retval0];
	} // callseq 662
	ld.global.f32 	%f4, [%rd25+12];
	st.global.f32 	[%rd27+12], %f4;
	st.local.v2.u32 	[%rd1], {%r39, %r39};
	st.local.v2.u32 	[%rd1+8], {%r36, %r36};
	mov.b32 	%r55, 4;
	st.local.u32 	[%rd1+16], %r55;
	{ // callseq 663, 0
	.param .b64 param0;
	st.param.b64 	[param0], %rd22;
	.param .b64 param1;
	st.param.b64 	[param1], %rd8;
	.param .b32 retval0;
	call.uni (retval0), 
	vprintf, 
	(
	param0, 
	param1
	);
	ld.param.b32 	%r56, [retval0];
	} // callseq 663
	ld.global.f32 	%f5, [%rd25+16];
	st.global.f32 	[%rd27+16], %f5;
	st.local.v2.u32 	[%rd1], {%r39, %r39};
	st.local.v2.u32 	[%rd1+8], {%r36, %r36};
	mov.b32 	%r58, 5;
	st.local.u32 	[%rd1+16], %r58;
	{ // callseq 664, 0
	.param .b64 param0;
	st.param.b64 	[param0], %rd22;
	.param .b64 param1;
	st.param.b64 	[param1], %rd8;
	.param .b32 retval0;
	call.uni (retval0), 
	vprintf, 
	(
	param0, 
	param1
	);
	ld.param.b32 	%r59, [retval0];
	} // callseq 664
	ld.global.f32 	%f6, [%rd25+20];
	st.global.f32 	[%rd27+20], %f6;
	st.local.v2.u32 	[%rd1], {%r39, %r39};
	st.local.v2.u32 	[%rd1+8], {%r36, %r36};
	mov.b32 	%r61, 6;
	st.local.u32 	[%rd1+16], %r61;
	{ // callseq 665, 0
	.param .b64 param0;
	st.param.b64 	[param0], %rd22;
	.param .b64 param1;
	st.param.b64 	[param1], %rd8;
	.param .b32 retval0;
	call.uni (retval0), 
	vprintf, 
	(
	param0, 
	param1
	);
	ld.param.b32 	%r62, [retval0];
	} // callseq 665
	ld.global.f32 	%f7, [%rd25+24];
	st.global.f32 	[%rd27+24], %f7;
	st.local.v2.u32 	[%rd1], {%r39, %r39};
	st.local.v2.u32 	[%rd1+8], {%r36, %r36};
	mov.b32 	%r64, 7;
	st.local.u32 	[%rd1+16], %r64;
	{ // callseq 666, 0
	.param .b64 param0;
	st.param.b64 	[param0], %rd22;
	.param .b64 param1;
	st.param.b64 	[param1], %rd8;
	.param .b32 retval0;
	call.uni (retval0), 
	vprintf, 
	(
	param0, 
	param1
	);
	ld.param.b32 	%r65, [retval0];
	} // callseq 666
	ld.global.f32 	%f8, [%rd25+28];
	st.global.f32 	[%rd27+28], %f8;
	st.local.v2.u32 	[%rd1], {%r40, %r37};
	st.local.u32 	[%rd1+8], %r43;
	mov.u64 	%rd28, $str$4;
	cvta.global.u64 	%rd29, %rd28;
	{ // callseq 667, 0
	.param .b64 param0;
	st.param.b64 	[param0], %rd29;
	.param .b64 param1;
	st.param.b64 	[param1], %rd8;
	.param .b32 retval0;
	call.uni (retval0), 
	vprintf, 
	(
	param0, 
	param1
	);
	ld.param.b32 	%r67, [retval0];
	} // callseq 667
	mul.wide.s32 	%rd30, %r37, 4;
	add.s64 	%rd31, %rd2, %rd30;
	ld.global.f32 	%f9, [%rd31];
	mul.wide.s32 	%rd32, %r40, 4;
	add.s64 	%rd33, %rd2, %rd32;
	st.global.f32 	[%rd33], %f9;
	add.s32 	%r69, %r69, %r2;
	setp.lt.s32 	%p2, %r69, %r4;
	@%p2 bra 	$L__BB44_2;
$L__BB44_3:
	ret;

}
	// .globl	_Z5evictIfLi2ELi8ELi4EEvPT_S1_PKiS3_i
.visible .entry _Z5evictIfLi2ELi8ELi4EEvPT_S1_PKiS3_i(
	.param .u64 .ptr .align 1 _Z5evictIfLi2ELi8ELi4EEvPT_S1_PKiS3_i_param_0,
	.param .u64 .ptr .align 1 _Z5evictIfLi2ELi8ELi4EEvPT_S1_PKiS3_i_param_1,
	.param .u64 .ptr .align 1 _Z5evictIfLi2ELi8ELi4EEvPT_S1_PKiS3_i_param_2,
	.param .u64 .ptr .align 1 _Z5evictIfLi2ELi8ELi4EEvPT_S1_PKiS3_i_param_3,
	.param .u32 _Z5evictIfLi2ELi8ELi4EEvPT_S1_PKiS3_i_param_4
)
{
	.local .align 8 .b8 	__local_depot45[24];
	.reg .b64 	%SP;
	.reg .b64 	%SPL;
	.reg .pred 	%p<3>;
	.reg .b32 	%r<76>;
	.reg .b32 	%f<11>;
	.reg .b64 	%rd<36>;

	mov.u64 	%SPL, __local_depot45;
	cvta.local.u64 	%SP, %SPL;
	ld.param.u64 	%rd4, [_Z5evictIfLi2ELi8ELi4EEvPT_S1_PKiS3_i_param_1];
	ld.param.u64 	%rd6, [_Z5evictIfLi2ELi8ELi4EEvPT_S1_PKiS3_i_param_3];
	ld.param.u32 	%r7, [_Z5evictIfLi2ELi8ELi4EEvPT_S1_PKiS3_i_param_4];
	cvta.to.global.u64 	%rd7, %rd6;
	add.u64 	%rd8, %SP, 0;
	add.u64 	%rd1, %SPL, 0;
	mov.u32 	%r8, %ctaid.y;
	mov.u32 	%r9, %ntid.y;
	mov.u32 	%r10, %tid.y;
	mad.lo.s32 	%r1, %r8, %r9, %r10;
	st.local.u32 	[%rd1], %r1;
	mov.u64 	%rd9, $str;
	cvta.global.u64 	%rd10, %rd9;
	{ // callseq 668, 0
	.param .b64 param0;
	st.param.b64 	[param0], %rd10;
	.param .b64 param1;
	st.param.b64 	[param1], %rd8;
	.param .b32 retval0;
	call.uni (retval0), 
	vprintf, 
	(
	param0, 
	param1
	);
	ld.param.b32 	%r11, [retval0];
	} // callseq 668
	mul.wide.u32 	%rd11, %r1, 4;
	add.s64 	%rd12, %rd7, %rd11;
	ld.global.nc.u32 	%r13, [%rd12];
	mov.u32 	%r14, %ctaid.x;
	mov.u32 	%r15, %ntid.x;
	mov.u32 	%r16, %tid.x;
	mad.lo.s32 	%r17, %r14, %r15, %r16;
	mov.u32 	%r18, %nctaid.x;
	mul.lo.s32 	%r2, %r18, %r15;
	mul.lo.s32 	%r19, %r1, %r7;
	shl.b32 	%r20, %r19, 1;
	st.local.u32 	[%rd1], %r2;
	mov.u64 	%rd13, $str$1;
	cvta.global.u64 	%rd14, %rd13;
	{ // callseq 669, 0
	.param .b64 param0;
	st.param.b64 	[param0], %rd14;
	.param .b64 param1;
	st.param.b64 	[param1], %rd8;
	.param .b32 retval0;
	call.uni (retval0), 
	vprintf, 
	(
	param0, 
	param1
	);
	ld.param.b32 	%r21, [retval0];
	} // callseq 669
	add.s32 	%r75, %r17, %r20;
	add.s32 	%r4, %r13, %r20;
	setp.ge.s32 	%p1, %r17, %r13;
	@%p1 bra 	$L__BB45_3;
	cvta.to.global.u64 	%rd2, %rd4;
	mov.u64 	%rd18, $str$2;
	mov.u64 	%rd21, $str$3;
$L__BB45_2:
	ld.param.u64 	%rd35, [_Z5evictIfLi2ELi8ELi4EEvPT_S1_PKiS3_i_param_2];
	ld.param.u64 	%rd34, [_Z5evictIfLi2ELi8ELi4EEvPT_S1_PKiS3_i_param_0];
	cvta.to.global.u64 	%rd15, %rd35;
	mul.wide.s32 	%rd16, %r75, 4;
	add.s64 	%rd17, %rd15, %rd16;
	ld.global.nc.u32 	%r23, [%rd17+4];
	shr.s32 	%r24, %r23, 31;
	shr.u32 	%r25, %r24, 30;
	add.s32 	%r26, %r23, %r25;
	shl.b32 	%r27, %r26, 1;
	and.b32  	%r28, %r27, -8;
	and.b32  	%r29, %r26, -4;
	sub.s32 	%r30, %r23, %r29;
	ld.global.nc.u32 	%r31, [%rd17];
	shr.s32 	%r32, %r31, 31;
	shr.u32 	%r33, %r32, 30;
	add.s32 	%r34, %r31, %r33;
	shl.b32 	%r35, %r34, 1;
	and.b32  	%r36, %r35, -8;
	and.b32  	%r37, %r34, -4;
	sub.s32 	%r38, %r31, %r37;
	shl.b32 	%r39, %r30, 3;
	add.s32 	%r40, %r28, %r39;
	mad.lo.s32 	%r41, %r30, -7, %r40;
	shl.b32 	%r42, %r38, 3;
	add.s32 	%r43, %r36, %r42;
	mad.lo.s32 	%r44, %r38, -7, %r43;
	st.local.v2.u32 	[%rd1], {%r1, %r23};
	st.local.v2.u32 	[%rd1+8], {%r28, %r30};
	st.local.u32 	[%rd1+16], %r40;
	cvta.global.u64 	%rd19, %rd18;
	{ // callseq 670, 0
	.param .b64 param0;
	st.param.b64 	[param0], %rd19;
	.param .b64 param1;
	st.param.b64 	[param1], %rd8;
	.param .b32 retval0;
	call.uni (retval0), 
	vprintf, 
	(
	param0, 
	param1
	);
	ld.param.b32 	%r45, [retval0];
	} // callseq 670
	st.local.v2.u32 	[%rd1], {%r43, %r43};
	st.local.v2.u32 	[%rd1+8], {%r40, %r40};
	mov.b32 	%r47, 0;
	st.local.u32 	[%rd1+16], %r47;
	cvta.global.u64 	%rd22, %rd21;
	{ // callseq 671, 0
	.param .b64 param0;
	st.param.b64 	[param0], %rd22;
	.param .b64 param1;
	st.param.b64 	[param1], %rd8;
	.param .b32 retval0;
	call.uni (retval0), 
	vprintf, 
	(
	param0, 
	param1
	);
	ld.param.b32 	%r48, [retval0];
	} // callseq 671
	cvta.to.global.u64 	%rd23, %rd34;
	mul.wide.s32 	%rd24, %r40, 4;
	add.s64 	%rd25, %rd23, %rd24;
	ld.global.f32 	%f1, [%rd25];
	mul.wide.s32 	%rd26, %r43, 4;
	add.s64 	%rd27, %rd23, %rd26;
	st.global.f32 	[%rd27], %f1;
	st.local.v2.u32 	[%rd1], {%r43, %r43};
	st.local.v2.u32 	[%rd1+8], {%r40, %r40};
	mov.b32 	%r50, 1;
	st.local.u32 	[%rd1+16], %r50;
	{ // callseq 672, 0
	.param .b64 param0;
	st.param.b64 	[param0], %rd22;
	.param .b64 param1;
	st.param.b64 	[param1], %rd8;
	.param .b32 retval0;
	call.uni (retval0), 
	vprintf, 
	(
	param0, 
	param1
	);
	ld.param.b32 	%r51, [retval0];
	} // callseq 672
	ld.global.f32 	%f2, [%rd25+4];
	st.global.f32 	[%rd27+4], %f2;
	st.local.v2.u32 	[%rd1], {%r43, %r43};
	st.local.v2.u32 	[%rd1+8], {%r40, %r40};
	mov.b32 	%r53, 2;
	st.local.u32 	[%rd1+16], %r53;
	{ // callseq 673, 0
	.param .b64 param0;
	st.param.b64 	[param0], %rd22;
	.param .b64 param1;
	st.param.b64 	[param1], %rd8;
	.param .b32 retval0;
	call.uni (retval0), 
	vprintf, 
	(
	param0, 
	param1
	);
	ld.param.b32 	%r54, [retval0];
	} // callseq 673
	ld.global.f32 	%f3, [%rd25+8];
	st.global.f32 	[%rd27+8], %f3;
	st.local.v2.u32 	[%rd1], {%r43, %r43};
	st.local.v2.u32 	[%rd1+8], {%r40, %r40};
	mov.b32 	%r56, 3;
	st.local.u32 	[%rd1+16], %r56;
	{ // callseq 674, 0
	.param .b64 param0;
	st.param.b64 	[param0], %rd22;
	.param .b64 param1;
	st.param.b64 	[param1], %rd8;
	.param .b32 retval0;
	call.uni (retval0), 
	vprintf, 
	(
	param0, 
	param1
	);
	ld.param.b32 	%r57, [retval0];
	} // callseq 674
	ld.global.f32 	%f4, [%rd25+12];
	st.global.f32 	[%rd27+12], %f4;
	st.local.v2.u32 	[%rd1], {%r43, %r43};
	st.local.v2.u32 	[%rd1+8], {%r40, %r40};
	mov.b32 	%r59, 4;
	st.local.u32 	[%rd1+16], %r59;
	{ // callseq 675, 0
	.param .b64 param0;
	st.param.b64 	[param0], %rd22;
	.param .b64 param1;
	st.param.b64 	[param1], %rd8;
	.param .b32 retval0;
	call.uni (retval0), 
	vprintf, 
	(
	param0, 
	param1
	);
	ld.param.b32 	%r60, [retval0];
	} // callseq 675
	ld.global.f32 	%f5, [%rd25+16];
	st.global.f32 	[%rd27+16], %f5;
	st.local.v2.u32 	[%rd1], {%r43, %r43};
	st.local.v2.u32 	[%rd1+8], {%r40, %r40};
	mov.b32 	%r62, 5;
	st.local.u32 	[%rd1+16], %r62;
	{ // callseq 676, 0
	.param .b64 param0;
	st.param.b64 	[param0], %rd22;
	.param .b64 param1;
	st.param.b64 	[param1], %rd8;
	.param .b32 retval0;
	call.uni (retval0), 
	vprintf, 
	(
	param0, 
	param1
	);
	ld.param.b32 	%r63, [retval0];
	} // callseq 676
	ld.global.f32 	%f6, [%rd25+20];
	st.global.f32 	[%rd27+20], %f6;
	st.local.v2.u32 	[%rd1], {%r43, %r43};
	st.local.v2.u32 	[%rd1+8], {%r40, %r40};
	mov.b32 	%r65, 6;
	st.local.u32 	[%rd1+16], %r65;
	{ // callseq 677, 0
	.param .b64 param0;
	st.param.b64 	[param0], %rd22;
	.param .b64 param1;
	st.param.b64 	[param1], %rd8;
	.param .b32 retval0;
	call.uni (retval0), 
	vprintf, 
	(
	param0, 
	param1
	);
	ld.param.b32 	%r66, [retval0];
	} // callseq 677
	ld.global.f32 	%f7, [%rd25+24];
	st.global.f32 	[%rd27+24], %f7;
	st.local.v2.u32 	[%rd1], {%r43, %r43};
	st.local.v2.u32 	[%rd1+8], {%r40, %r40};
	mov.b32 	%r68, 7;
	st.local.u32 	[%rd1+16], %r68;
	{ // callseq 678, 0
	.param .b64 param0;
	st.param.b64 	[param0], %rd22;
	.param .b64 param1;
	st.param.b64 	[param1], %rd8;
	.param .b32 retval0;
	call.uni (retval0), 
	vprintf, 
	(
	param0, 
	param1
	);
	ld.param.b32 	%r69, [retval0];
	} // callseq 678
	ld.global.f32 	%f8, [%rd25+28];
	st.global.f32 	[%rd27+28], %f8;
	st.local.v2.u32 	[%rd1], {%r44, %r41};
	st.local.u32 	[%rd1+8], %r47;
	mov.u64 	%rd28, $str$4;
	cvta.global.u64 	%rd29, %rd28;
	{ // callseq 679, 0
	.param .b64 param0;
	st.param.b64 	[param0], %rd29;
	.param .b64 param1;
	st.param.b64 	[param1], %rd8;
	.param .b32 retval0;
	call.uni (retval0), 
	vprintf, 
	(
	param0, 
	param1
	);
	ld.param.b32 	%r71, [retval0];
	} // callseq 679
	mul.wide.s32 	%rd30, %r41, 4;
	add.s64 	%rd31, %rd2, %rd30;
	ld.global.f32 	%f9, [%rd31];
	mul.wide.s32 	%rd32, %r44, 4;
	add.s64 	%rd33, %rd2, %rd32;
	st.global.f32 	[%rd33], %f9;
	st.local.v2.u32 	[%rd1], {%r44, %r41};
	st.local.u32 	[%rd1+8], %r59;
	{ // callseq 680, 0
	.param .b64 param0;
	st.param.b64 	[param0], %rd29;
	.param .b64 param1;
	st.param.b64 	[param1], %rd8;
	.param .b32 retval0;
	call.uni (retval0), 
	vprintf, 
	(
	param0, 
	param1
	);
	ld.param.b32 	%r73, [retval0];
	} // callseq 680
	ld.global.f32 	%f10, [%rd31+16];
	st.global.f32 	[%rd33+16], %f10;
	add.s32 	%r75, %r75, %r2;
	setp.lt.s32 	%p2, %r75, %r4;
	@%p2 bra 	$L__BB45_2;
$L__BB45_3:
	ret;

}
	// .globl	_Z5evictIfLi4ELi8ELi4EEvPT_S1_PKiS3_i
.visible .entry _Z5evictIfLi4ELi8ELi4EEvPT_S1_PKiS3_i(
	.param .u64 .ptr .align 1 _Z5evictIfLi4ELi8ELi4EEvPT_S1_PKiS3_i_param_0,
	.param .u64 .ptr .align 1 _Z5evictIfLi4ELi8ELi4EEvPT_S1_PKiS3_i_param_1,
	.param .u64 .ptr .align 1 _Z5evictIfLi4ELi8ELi4EEvPT_S1_PKiS3_i_param_2,
	.param .u64 .ptr .align 1 _Z5evictIfLi4ELi8ELi4EEvPT_S1_PKiS3_i_param_3,
	.param .u32 _Z5evictIfLi4ELi8ELi4EEvPT_S1_PKiS3_i_param_4
)
{
	.local .align 8 .b8 	__local_depot46[24];
	.reg .b64 	%SP;
	.reg .b64 	%SPL;
	.reg .pred 	%p<3>;
	.reg .b32 	%r<82>;
	.reg .b32 	%f<13>;
	.reg .b64 	%rd<36>;

	mov.u64 	%SPL, __local_depot46;
	cvta.local.u64 	%SP, %SPL;
	ld.param.u64 	%rd4, [_Z5evictIfLi4ELi8ELi4EEvPT_S1_PKiS3_i_param_1];
	ld.param.u64 	%rd6, [_Z5evictIfLi4ELi8ELi4EEvPT_S1_PKiS3_i_param_3];
	ld.param.u32 	%r7, [_Z5evictIfLi4ELi8ELi4EEvPT_S1_PKiS3_i_param_4];
	cvta.to.global.u64 	%rd7, %rd6;
	add.u64 	%rd8, %SP, 0;
	add.u64 	%rd1, %SPL, 0;
	mov.u32 	%r8, %ctaid.y;
	mov.u32 	%r9, %ntid.y;
	mov.u32 	%r10, %tid.y;
	mad.lo.s32 	%r1, %r8, %r9, %r10;
	st.local.u32 	[%rd1], %r1;
	mov.u64 	%rd9, $str;
	cvta.global.u64 	%rd10, %rd9;
	{ // callseq 681, 0
	.param .b64 param0;
	st.param.b64 	[param0], %rd10;
	.param .b64 param1;
	st.param.b64 	[param1], %rd8;
	.param .b32 retval0;
	call.uni (retval0), 
	vprintf, 
	(
	param0, 
	param1
	);
	ld.param.b32 	%r11, [retval0];
	} // callseq 681
	mul.wide.u32 	%rd11, %r1, 4;
	add.s64 	%rd12, %rd7, %rd11;
	ld.global.nc.u32 	%r13, [%rd12];
	mov.u32 	%r14, %ctaid.x;
	mov.u32 	%r15, %ntid.x;
	mov.u32 	%r16, %tid.x;
	mad.lo.s32 	%r17, %r14, %r15, %r16;
	mov.u32 	%r18, %nctaid.x;
	mul.lo.s32 	%r2, %r18, %r15;
	mul.lo.s32 	%r19, %r1, %r7;
	shl.b32 	%r20, %r19, 1;
	st.local.u32 	[%rd1], %r2;
	mov.u64 	%rd13, $str$1;
	cvta.global.u64 	%rd14, %rd13;
	{ // callseq 682, 0
	.param .b64 param0;
	st.param.b64 	[param0], %rd14;
	.param .b64 param1;
	st.param.b64 	[param1], %rd8;
	.param .b32 retval0;
	call.uni (retval0), 
	vprintf, 
	(
	param0, 
	param1
	);
	ld.param.b32 	%r21, [retval0];
	} // callseq 682
	add.s32 	%r81, %r17, %r20;
	add.s32 	%r4, %r13, %r20;
	setp.ge.s32 	%p1, %r17, %r13;
	@%p1 bra 	$L__BB46_3;
	cvta.to.global.u64 	%rd2, %rd4;
	mov.u64 	%rd18, $str$2;
	mov.u64 	%rd21, $str$3;
$L__BB46_2:
	ld.param.u64 	%rd35, [_Z5evictIfLi4ELi8ELi4EEvPT_S1_PKiS3_i_param_2];
	ld.param.u64 	%rd34, [_Z5evictIfLi4ELi8ELi4EEvPT_S1_PKiS3_i_param_0];
	cvta.to.global.u64 	%rd15, %rd35;
	mul.wide.s32 	%rd16, %r81, 4;
	add.s64 	%rd17, %rd15, %rd16;
	ld.global.nc.u32 	%r23, [%rd17+4];
	shr.s32 	%r24, %r23, 31;
	shr.u32 	%r25, %r24, 30;
	add.s32 	%r26, %r23, %r25;
	shl.b32 	%r27, %r26, 2;
	and.b32  	%r28, %r27, -16;
	and.b32  	%r29, %r26, -4;
	sub.s32 	%r30, %r23, %r29;
	ld.global.nc.u32 	%r31, [%rd17];
	shr.s32 	%r32, %r31, 31;
	shr.u32 	%r33, %r32, 30;
	add.s32 	%r34, %r31, %r33;
	shl.b32 	%r35, %r34, 2;
	and.b32  	%r36, %r35, -16;
	and.b32  	%r37, %r34, -4;
	sub.s32 	%r38, %r31, %r37;
	shl.b32 	%r39, %r30, 3;
	add.s32 	%r40, %r28, %r39;
	mad.lo.s32 	%r41, %r30, -7, %r40;
	shl.b32 	%r42, %r38, 3;
	add.s32 	%r43, %r36, %r42;
	mad.lo.s32 	%r44, %r38, -7, %r43;
	st.local.v2.u32 	[%rd1], {%r1, %r23};
	st.local.v2.u32 	[%rd1+8], {%r28, %r30};
	st.local.u32 	[%rd1+16], %r40;
	cvta.global.u64 	%rd19, %rd18;
	{ // callseq 683, 0
	.param .b64 param0;
	st.param.b64 	[param0], %rd19;
	.param .b64 param1;
	st.param.b64 	[param1], %rd8;
	.param .b32 retval0;
	call.uni (retval0), 
	vprintf, 
	(
	param0, 
	param1
	);
	ld.param.b32 	%r45, [retval0];
	} // callseq 683
	st.local.v2.u32 	[%rd1], {%r43, %r43};
	st.local.v2.u32 	[%rd1+8], {%r40, %r40};
	mov.b32 	%r47, 0;
	st.local.u32 	[%rd1+16], %r47;
	cvta.global.u64 	%rd22, %rd21;
	{ // callseq 684, 0
	.param .b64 param0;
	st.param.b64 	[param0], %rd22;
	.param .b64 param1;
	st.param.b64 	[param1], %rd8;
	.param .b32 retval0;
	call.uni (retval0), 
	vprintf, 
	(
	param0, 
	param1
	);
	ld.param.b32 	%r48, [retval0];
	} // callseq 684
	cvta.to.global.u64 	%rd23, %rd34;
	mul.wide.s32 	%rd24, %r40, 4;
	add.s64 	%rd25, %rd23, %rd24;
	ld.global.f32 	%f1, [%rd25];
	mul.wide.s32 	%rd26, %r43, 4;
	add.s64 	%rd27, %rd23, %rd26;
	st.global.f32 	[%rd27], %f1;
	st.local.v2.u32 	[%rd1], {%r43, %r43};
	st.local.v2.u32 	[%rd1+8], {%r40, %r40};
	mov.b32 	%r50, 1;
	st.local.u32 	[%rd1+16], %r50;
	{ // callseq 685, 0
	.param .b64 param0;
	st.param.b64 	[param0], %rd22;
	.param .b64 param1;
	st.param.b64 	[param1], %rd8;
	.param .b32 retval0;
	call.uni (retval0), 
	vprintf, 
	(
	param0, 
	param1
	);
	ld.param.b32 	%r51, [retval0];
	} // callseq 685
	ld.global.f32 	%f2, [%rd25+4];
	st.global.f32 	[%rd27+4], %f2;
	st.local.v2.u32 	[%rd1], {%r43, %r43};
	st.local.v2.u32 	[%rd1+8], {%r40, %r40};
	mov.b32 	%r53, 2;
	st.local.u32 	[%rd1+16], %r53;
	{ // callseq 686, 0
	.param .b64 param0;
	st.param.b64 	[param0], %rd22;
	.param .b64 param1;
	st.param.b64 	[param1], %rd8;
	.param .b32 retval0;
	call.uni (retval0), 
	vprintf, 
	(
	param0, 
	param1
	);
	ld.param.b32 	%r54, [retval0];
	} // callseq 686
	ld.global.f32 	%f3, [%rd25+8];
	st.global.f32 	[%rd27+8], %f3;
	st.local.v2.u32 	[%rd1], {%r43, %r43};
	st.local.v2.u32 	[%rd1+8], {%r40, %r40};
	mov.b32 	%r56, 3;
	st.local.u32 	[%rd1+16], %r56;
	{ // callseq 687, 0
	.param .b64 param0;
	st.param.b64 	[param0], %rd22;
	.param .b64 param1;
	st.param.b64 	[param1], %rd8;
	.param .b32 retval0;
	call.uni (retval0), 
	vprintf, 
	(
	param0, 
	param1
	);
	ld.param.b32 	%r57, [retval0];
	} // callseq 687
	ld.global.f32 	%f4, [%rd25+12];
	st.global.f32 	[%rd27+12], %f4;
	st.local.v2.u32 	[%rd1], {%r43, %r43};
	st.local.v2.u32 	[%rd1+8], {%r40, %r40};
	mov.b32 	%r59, 4;
	st.local.u32 	[%rd1+16], %r59;
	{ // callseq 688, 0
	.param .b64 param0;
	st.param.b64 	[param0], %rd22;
	.param .b64 param1;
	st.param.b64 	[param1], %rd8;
	.param .b32 retval0;
	call.uni (retval0), 
	vprintf, 
	(
	param0, 
	param1
	);
	ld.param.b32 	%r60, [retval0];
	} // callseq 688
	ld.global.f32 	%f5, [%rd25+16];
	st.global.f32 	[%rd27+16], %f5;
	st.local.v2.u32 	[%rd1], {%r43, %r43};
	st.local.v2.u32 	[%rd1+8], {%r40, %r40};
	mov.b32 	%r62, 5;
	st.local.u32 	[%rd1+16], %r62;
	{ // callseq 689, 0
	.param .b64 param0;
	st.param.b64 	[param0], %rd22;
	.param .b64 param1;
	st.param.b64 	[param1], %rd8;
	.param .b32 retval0;
	call.uni (retval0), 
	vprintf, 
	(
	param0, 
	param1
	);
	ld.param.b32 	%r63, [retval0];
	} // callseq 689
	ld.global.f32 	%f6, [%rd25+20];
	st.global.f32 	[%rd27+20], %f6;
	st.local.v2.u32 	[%rd1], {%r43, %r43};
	st.local.v2.u32 	[%rd1+8], {%r40, %r40};
	mov.b32 	%r65, 6;
	st.local.u32 	[%rd1+16], %r65;
	{ // callseq 690, 0
	.param .b64 param0;
	st.param.b64 	[param0], %rd22;
	.param .b64 param1;
	st.param.b64 	[param1], %rd8;
	.param .b32 retval0;
	call.uni (retval0), 
	vprintf, 
	(
	param0, 
	param1
	);
	ld.param.b32 	%r66, [retval0];
	} // callseq 690
	ld.global.f32 	%f7, [%rd25+24];
	st.global.f32 	[%rd27+24], %f7;
	st.local.v2.u32 	[%rd1], {%r43, %r43};
	st.local.v2.u32 	[%rd1+8], {%r40, %r40};
	mov.b32 	%r68, 7;
	st.local.u32 	[%rd1+16], %r68;
	{ // callseq 691, 0
	.param .b64 param0;
	st.param.b64 	[param0], %rd22;
	.param .b64 param1;
	st.param.b64 	[param1], %rd8;
	.param .b32 retval0;
	call.uni (retval0), 
	vprintf, 
	(
	param0, 
	param1
	);
	ld.param.b32 	%r69, [retval0];
	} // callseq 691
	ld.global.f32 	%f8, [%rd25+28];
	st.global.f32 	[%rd27+28], %f8;
	st.local.v2.u32 	[%rd1], {%r44, %r41};
	st.local.u32 	[%rd1+8], %r47;
	mov.u64 	%rd28, $str$4;
	cvta.global.u64 	%rd29, %rd28;
	{ // callseq 692, 0
	.param .b64 param0;
	st.param.b64 	[param0], %rd29;
	.param .b64 param1;
	st.param.b64 	[param1], %rd8;
	.param .b32 retval0;
	call.uni (retval0), 
	vprintf, 
	(
	param0, 
	param1
	);
	ld.param.b32 	%r71, [retval0];
	} // callseq 692
	mul.wide.s32 	%rd30, %r41, 4;
	add.s64 	%rd31, %rd2, %rd30;
	ld.global.f32 	%f9, [%rd31];
	mul.wide.s32 	%rd32, %r44, 4;
	add.s64 	%rd33, %rd2, %rd32;
	st.global.f32 	[%rd33], %f9;
	st.local.v2.u32 	[%rd1], {%r44, %r41};
	st.local.u32 	[%rd1+8], %r59;
	{ // callseq 693, 0
	.param .b64 param0;
	st.param.b64 	[param0], %rd29;
	.param .b64 param1;
	st.param.b64 	[param1], %rd8;
	.param .b32 retval0;
	call.uni (retval0), 
	vprintf, 
	(
	param0, 
	param1
	);
	ld.param.b32 	%r73, [retval0];
	} // callseq 693
	ld.global.f32 	%f10, [%rd31+16];
	st.global.f32 	[%rd33+16], %f10;
	st.local.v2.u32 	[%rd1], {%r44, %r41};
	mov.b32 	%r75, 8;
	st.local.u32 	[%rd1+8], %r75;
	{ // callseq 694, 0
	.param .b64 param0;
	st.param.b64 	[param0], %rd29;
	.param .b64 param1;
	st.param.b64 	[param1], %rd8;
	.param .b32 retval0;
	call.uni (retval0), 
	vprintf, 
	(
	param0, 
	param1
	);
	ld.param.b32 	%r76, [retval0];
	} // callseq 694
	ld.global.f32 	%f11, [%rd31+32];
	st.global.f32 	[%rd33+32], %f11;
	st.local.v2.u32 	[%rd1], {%r44, %r41};
	mov.b32 	%r78, 12;
	st.local.u32 	[%rd1+8], %r78;
	{ // callseq 695, 0
	.param .b64 param0;
	st.param.b64 	[param0], %rd29;
	.param .b64 param1;
	st.param.b64 	[param1], %rd8;
	.param .b32 retval0;
	call.uni (retval0), 
	vprintf, 
	(
	param0, 
	param1
	);
	ld.param.b32 	%r79, [retval0];
	} // callseq 695
	ld.global.f32 	%f12, [%rd31+48];
	st.global.f32 	[%rd33+48], %f12;
	add.s32 	%r81, %r81, %r2;
	setp.lt.s32 	%p2, %r81, %r4;
	@%p2 bra 	$L__BB46_2;
$L__BB46_3:
	ret;

}
	// .globl	_Z5evictIfLi8ELi8ELi4EEvPT_S1_PKiS3_i
.visible .entry _Z5evictIfLi8ELi8ELi4EEvPT_S1_PKiS3_i(
	.param .u64 .ptr .align 1 _Z5evictIfLi8ELi8ELi4EEvPT_S1_PKiS3_i_param_0,
	.param .u64 .ptr .align 1 _Z5evictIfLi8ELi8ELi4EEvPT_S1_PKiS3_i_param_1,
	.param .u64 .ptr .align 1 _Z5evictIfLi8ELi8ELi4EEvPT_S1_PKiS3_i_param_2,
	.param .u64 .ptr .align 1 _Z5evictIfLi8ELi8ELi4EEvPT_S1_PKiS3_i_param_3,
	.param .u32 _Z5evictIfLi8ELi8ELi4EEvPT_S1_PKiS3_i_param_4
)
{
	.local .align 8 .b8 	__local_depot47[24];
	.reg .b64 	%SP;
	.reg .b64 	%SPL;
	.reg .pred 	%p<3>;
	.reg .b32 	%r<94>;
	.reg .b32 	%f<17>;
	.reg .b64 	%rd<38>;

	mov.u64 	%SPL, __local_depot47;
	cvta.local.u64 	%SP, %SPL;
	ld.param.u64 	%rd4, [_Z5evictIfLi8ELi8ELi4EEvPT_S1_PKiS3_i_param_3];
	ld.param.u32 	%r7, [_Z5evictIfLi8ELi8ELi4EEvPT_S1_PKiS3_i_param_4];
	cvta.to.global.u64 	%rd5, %rd4;
	add.u64 	%rd6, %SP, 0;
	add.u64 	%rd7, %SPL, 0;
	mov.u32 	%r8, %ctaid.y;
	mov.u32 	%r9, %ntid.y;
	mov.u32 	%r10, %tid.y;
	mad.lo.s32 	%r1, %r8, %r9, %r10;
	st.local.u32 	[%rd7], %r1;
	mov.u64 	%rd8, $str;
	cvta.global.u64 	%rd9, %rd8;
	{ // callseq 696, 0
	.param .b64 param0;
	st.param.b64 	[param0], %rd9;
	.param .b64 param1;
	st.param.b64 	[param1], %rd6;
	.param .b32 retval0;
	call.uni (retval0), 
	vprintf, 
	(
	param0, 
	param1
	);
	ld.param.b32 	%r11, [retval0];
	} // callseq 696
	mul.wide.u32 	%rd10, %r1, 4;
	add.s64 	%rd11, %rd5, %rd10;
	ld.global.nc.u32 	%r13, [%rd11];
	mov.u32 	%r14, %ctaid.x;
	mov.u32 	%r15, %ntid.x;
	mov.u32 	%r16, %tid.x;
	mad.lo.s32 	%r17, %r14, %r15, %r16;
	mov.u32 	%r18, %nctaid.x;
	mul.lo.s32 	%r2, %r18, %r15;
	mul.lo.s32 	%r19, %r1, %r7;
	shl.b32 	%r20, %r19, 1;
	st.local.u32 	[%rd7], %r2;
	mov.u64 	%rd12, $str$1;
	cvta.global.u64 	%rd13, %rd12;
	{ // callseq 697, 0
	.param .b64 param0;
	st.param.b64 	[param0], %rd13;
	.param .b64 param1;
	st.param.b64 	[param1], %rd6;
	.param .b32 retval0;
	call.uni (retval0), 
	vprintf, 
	(
	param0, 
	param1
	);
	ld.param.b32 	%r21, [retval0];
	} // callseq 697
	add.s32 	%r93, %r17, %r20;
	add.s32 	%r4, %r13, %r20;
	setp.ge.s32 	%p1, %r17, %r13;
	@%p1 bra 	$L__BB47_3;
	mov.u64 	%rd19, $str$2;
	mov.u64 	%rd21, $str$3;
	mov.u64 	%rd28, $str$4;
$L__BB47_2:
	ld.param.u64 	%rd37, [_Z5evictIfLi8ELi8ELi4EEvPT_S1_PKiS3_i_param_2];
	ld.param.u64 	%rd36, [_Z5evictIfLi8ELi8ELi4EEvPT_S1_PKiS3_i_param_1];
	ld.param.u64 	%rd35, [_Z5evictIfLi8ELi8ELi4EEvPT_S1_PKiS3_i_param_0];
	cvta.to.global.u64 	%rd14, %rd37;
	mul.wide.s32 	%rd15, %r93, 4;
	add.s64 	%rd16, %rd14, %rd15;
	ld.global.nc.u32 	%r23, [%rd16+4];
	shr.s32 	%r24, %r23, 31;
	shr.u32 	%r25, %r24, 30;
	add.s32 	%r26, %r23, %r25;
	shl.b32 	%r27, %r26, 3;
	and.b32  	%r28, %r27, -32;
	and.b32  	%r29, %r26, -4;
	sub.s32 	%r30, %r23, %r29;
	ld.global.nc.u32 	%r31, [%rd16];
	shr.s32 	%r32, %r31, 31;
	shr.u32 	%r33, %r32, 30;
	add.s32 	%r34, %r31, %r33;
	shl.b32 	%r35, %r34, 3;
	and.b32  	%r36, %r35, -32;
	and.b32  	%r37, %r34, -4;
	sub.s32 	%r38, %r31, %r37;
	shl.b32 	%r39, %r30, 3;
	add.s32 	%r40, %r28, %r39;
	mad.lo.s32 	%r41, %r30, -7, %r40;
	shl.b32 	%r42, %r38, 3;
	add.s32 	%r43, %r36, %r42;
	mad.lo.s32 	%r44, %r38, -7, %r43;
	cvta.to.local.u64 	%rd18, %rd6;
	st.local.v2.u32 	[%rd18], {%r1, %r23};
	st.local.v2.u32 	[%rd18+8], {%r28, %r30};
	st.local.u32 	[%rd18+16], %r40;
	cvta.global.u64 	%rd20, %rd19;
	{ // callseq 698, 0
	.param .b64 param0;
	st.param.b64 	[param0], %rd20;
	.param .b64 param1;
	st.param.b64 	[param1], %rd6;
	.param .b32 retval0;
	call.uni (retval0), 
	vprintf, 
	(
	param0, 
	param1
	);
	ld.param.b32 	%r45, [retval0];
	} // callseq 698
	st.local.v2.u32 	[%rd18], {%r43, %r43};
	st.local.v2.u32 	[%rd18+8], {%r40, %r40};
	mov.b32 	%r47, 0;
	st.local.u32 	[%rd18+16], %r47;
	cvta.global.u64 	%rd22, %rd21;
	{ // callseq 699, 0
	.param .b64 param0;
	st.param.b64 	[param0], %rd22;
	.param .b64 param1;
	st.param.b64 	[param1], %rd6;
	.param .b32 retval0;
	call.uni (retval0), 
	vprintf, 
	(
	param0, 
	param1
	);
	ld.param.b32 	%r48, [retval0];
	} // callseq 699
	cvta.to.global.u64 	%rd23, %rd35;
	mul.wide.s32 	%rd24, %r40, 4;
	add.s64 	%rd25, %rd23, %rd24;
	ld.global.f32 	%f1, [%rd25];
	mul.wide.s32 	%rd26, %r43, 4;
	add.s64 	%rd27, %rd23, %rd26;
	st.global.f32 	[%rd27], %f1;
	st.local.v2.u32 	[%rd18], {%r43, %r43};
	st.local.v2.u32 	[%rd18+8], {%r40, %r40};
	mov.b32 	%r50, 1;
	st.local.u32 	[%rd18+16], %r50;
	{ // callseq 700, 0
	.param .b64 param0;
	st.param.b64 	[param0], %rd22;
	.param .b64 param1;
	st.param.b64 	[param1], %rd6;
	.param .b32 retval0;
	call.uni (retval0), 
	vprintf, 
	(
	param0, 
	param1
	);
	ld.param.b32 	%r51, [retval0];
	} // callseq 700
	ld.global.f32 	%f2, [%rd25+4];
	st.global.f32 	[%rd27+4], %f2;
	st.local.v2.u32 	[%rd18], {%r43, %r43};
	st.local.v2.u32 	[%rd18+8], {%r40, %r40};
	mov.b32 	%r53, 2;
	st.local.u32 	[%rd18+16], %r53;
	{ // callseq 701, 0
	.param .b64 param0;
	st.param.b64 	[param0], %rd22;
	.param .b64 param1;
	st.param.b64 	[param1], %rd6;
	.param .b32 retval0;
	call.uni (retval0), 
	vprintf, 
	(
	param0, 
	param1
	);
	ld.param.b32 	%r54, [retval0];
	} // callseq 701
	ld.global.f32 	%f3, [%rd25+8];
	st.global.f32 	[%rd27+8], %f3;
	st.local.v2.u32 	[%rd18], {%r43, %r43};
	st.local.v2.u32 	[%rd18+8], {%r40, %r40};
	mov.b32 	%r56, 3;
	st.local.u32 	[%rd18+16], %r56;
	{ // callseq 702, 0
	.param .b64 param0;
	st.param.b64 	[param0], %rd22;
	.param .b64 param1;
	st.param.b64 	[param1], %rd6;
	.param .b32 retval0;
	call.uni (retval0), 
	vprintf, 
	(
	param0, 
	param1
	);
	ld.param.b32 	%r57, [retval0];
	} // callseq 702
	ld.global.f32 	%f4, [%rd25+12];
	st.global.f32 	[%rd27+12], %f4;
	st.local.v2.u32 	[%rd18], {%r43, %r43};
	st.local.v2.u32 	[%rd18+8], {%r40, %r40};
	mov.b32 	%r59, 4;
	st.local.u32 	[%rd18+16], %r59;
	{ // callseq 703, 0
	.param .b64 param0;
	st.param.b64 	[param0], %rd22;
	.param .b64 param1;
	st.param.b64 	[param1], %rd6;
	.param .b32 retval0;
	call.uni (retval0), 
	vprintf, 
	(
	param0, 
	param1
	);
	ld.param.b32 	%r60, [retval0];
	} // callseq 703
	ld.global.f32 	%f5, [%rd25+16];
	st.global.f32 	[%rd27+16], %f5;
	st.local.v2.u32 	[%rd18], {%r43, %r43};
	st.local.v2.u32 	[%rd18+8], {%r40, %r40};
	mov.b32 	%r62, 5;
	st.local.u32 	[%rd18+16], %r62;
	{ // callseq 704, 0
	.param .b64 param0;
	st.param.b64 	[param0], %rd22;
	.param .b64 param1;
	st.param.b64 	[param1], %rd6;
	.param .b32 retval0;
	call.uni (retval0), 
	vprintf, 
	(
	param0, 
	param1
	);
	ld.param.b32 	%r63, [retval0];
	} // callseq 704
	ld.global.f32 	%f6, [%rd25+20];
	st.global.f32 	[%rd27+20], %f6;
	st.local.v2.u32 	[%rd18], {%r43, %r43};
	st.local.v2.u32 	[%rd18+8], {%r40, %r40};
	mov.b32 	%r65, 6;
	st.local.u32 	[%rd18+16], %r65;
	{ // callseq 705, 0
	.param .b64 param0;
	st.param.b64 	[param0], %rd22;
	.param .b64 param1;
	st.param.b64 	[param1], %rd6;
	.param .b32 retval0;
	call.uni (retval0), 
	vprintf, 
	(
	param0, 
	param1
	);
	ld.param.b32 	%r66, [retval0];
	} // callseq 705
	ld.global.f32 	%f7, [%rd25+24];
	st.global.f32 	[%rd27+24], %f7;
	st.local.v2.u32 	[%rd18], {%r43, %r43};
	st.local.v2.u32 	[%rd18+8], {%r40, %r40};
	mov.b32 	%r68, 7;
	st.local.u32 	[%rd18+16], %r68;
	{ // callseq 706, 0
	.param .b64 param0;
	st.param.b64 	[param0], %rd22;
	.param .b64 param1;
	st.param.b64 	[param1], %rd6;
	.param .b32 retval0;
	call.uni (retval0), 
	vprintf, 
	(
	param0, 
	param1
	);
	ld.param.b32 	%r69, [retval0];
	} // callseq 706
	ld.global.f32 	%f8, [%rd25+28];
	st.global.f32 	[%rd27+28], %f8;
	st.local.v2.u32 	[%rd18], {%r44, %r41};
	st.local.u32 	[%rd18+8], %r47;
	cvta.global.u64 	%rd29, %rd28;
	{ // callseq 707, 0
	.param .b64 param0;
	st.param.b64 	[param0], %rd29;
	.param .b64 param1;
	st.param.b64 	[param1], %rd6;
	.param .b32 retval0;
	call.uni (retval0), 
	vprintf, 
	(
	param0, 
	param1
	);
	ld.param.b32 	%r71, [retval0];
	} // callseq 707
	cvta.to.global.u64 	%rd30, %rd36;
	mul.wide.s32 	%rd31, %r41, 4;
	add.s64 	%rd32, %rd30, %rd31;
	ld.global.f32 	%f9, [%rd32];
	mul.wide.s32 	%rd33, %r44, 4;
	add.s64 	%rd34, %rd30, %rd33;
	st.global.f32 	[%rd34], %f9;
	st.local.v2.u32 	[%rd18], {%r44, %r41};
	st.local.u32 	[%rd18+8], %r59;
	{ // callseq 708, 0
	.param .b64 param0;
	st.param.b64 	[param0], %rd29;
	.param .b64 param1;
	st.param.b64 	[param1], %rd6;
	.param .b32 retval0;
	call.uni (retval0), 
	vprintf, 
	(
	param0, 
	param1
	);
	ld.param.b32 	%r73, [retval0];
	} // callseq 708
	ld.global.f32 	%f10, [%rd32+16];
	st.global.f32 	[%rd34+16], %f10;
	st.local.v2.u32 	[%rd18], {%r44, %r41};
	mov.b32 	%r75, 8;
	st.local.u32 	[%rd18+8], %r75;
	{ // callseq 709, 0
	.param .b64 param0;
	st.param.b64 	[param0], %rd29;
	.param .b64 param1;
	st.param.b64 	[param1], %rd6;
	.param .b32 retval0;
	call.uni (retval0), 
	vprintf, 
	(
	param0, 
	param1
	);
	ld.param.b32 	%r76, [retval0];
	} // callseq 709
	ld.global.f32 	%f11, [%rd32+32];
	st.global.f32 	[%rd34+32], %f11;
	st.local.v2.u32 	[%rd18], {%r44, %r41};
	mov.b32 	%r78, 12;
	st.local.u32 	[%rd18+8], %r78;
	{ // callseq 710, 0
	.param .b64 param0;
	st.param.b64 	[param0], %rd29;
	.param .b64 param1;
	st.param.b64 	[param1], %rd6;
	.param .b32 retval0;
	call.uni (retval0), 
	vprintf, 
	(
	param0, 
	param1
	);
	ld.param.b32 	%r79, [retval0];
	} // callseq 710
	ld.global.f32 	%f12, [%rd32+48];
	st.global.f32 	[%rd34+48], %f12;
	st.local.v2.u32 	[%rd18], {%r44, %r41};
	mov.b32 	%r81, 16;
	st.local.u32 	[%rd18+8], %r81;
	{ // callseq 711, 0
	.param .b64 param0;
	st.param.b64 	[param0], %rd29;
	.param .b64 param1;
	st.param.b64 	[param1], %rd6;
	.param .b32 retval0;
	call.uni (retval0), 
	vprintf, 
	(
	param0, 
	param1
	);
	ld.param.b32 	%r82, [retval0];
	} // callseq 711
	ld.global.f32 	%f13, [%rd32+64];
	st.global.f32 	[%rd34+64], %f13;
	st.local.v2.u32 	[%rd18], {%r44, %r41};
	mov.b32 	%r84, 20;
	st.local.u32 	[%rd18+8], %r84;
	{ // callseq 712, 0
	.param .b64 param0;
	st.param.b64 	[param0], %rd29;
	.param .b64 param1;
	st.param.b64 	[param1], %rd6;
	.param .b32 retval0;
	call.uni (retval0), 
	vprintf, 
	(
	param0, 
	param1
	);
	ld.param.b32 	%r85, [retval0];
	} // callseq 712
	ld.global.f32 	%f14, [%rd32+80];
	st.global.f32 	[%rd34+80], %f14;
	st.local.v2.u32 	[%rd18], {%r44, %r41};
	mov.b32 	%r87, 24;
	st.local.u32 	[%rd18+8], %r87;
	{ // callseq 713, 0
	.param .b64 param0;
	st.param.b64 	[param0], %rd29;
	.param .b64 param1;
	st.param.b64 	[param1], %rd6;
	.param .b32 retval0;
	call.uni (retval0), 
	vprintf, 
	(
	param0, 
	param1
	);
	ld.param.b32 	%r88, [retval0];
	} // callseq 713
	ld.global.f32 	%f15, [%rd32+96];
	st.global.f32 	[%rd34+96], %f15;
	st.local.v2.u32 	[%rd18], {%r44, %r41};
	mov.b32 	%r90, 28;
	st.local.u32 	[%rd18+8], %r90;
	{ // callseq 714, 0
	.param .b64 param0;
	st.param.b64 	[param0], %rd29;
	.param .b64 param1;
	st.param.b64 	[param1], %rd6;
	.param .b32 retval0;
	call.uni (retval0), 
	vprintf, 
	(
	param0, 
	param1
	);
	ld.param.b32 	%r91, [retval0];
	} // callseq 714
	ld.global.f32 	%f16, [%rd32+112];
	st.global.f32 	[%rd34+112], %f16;
	add.s32 	%r93, %r93, %r2;
	setp.lt.s32 	%p2, %r93, %r4;
	@%p2 bra 	$L__BB47_2;
$L__BB47_3:
	ret;

}
	// .globl	_Z5evictIfLi1ELi1ELi8EEvPT_S1_PKiS3_i
.visible .entry _Z5evictIfLi1ELi1ELi8EEvPT_S1_PKiS3_i(
	.param .u64 .ptr .align 1 _Z5evictIfLi1ELi1ELi8EEvPT_S1_PKiS3_i_param_0,
	.param .u64 .ptr .align 1 _Z5evictIfLi1ELi1ELi8EEvPT_S1_PKiS3_i_param_1,
	.param .u64 .ptr .align 1 _Z5evictIfLi1ELi1ELi8EEvPT_S1_PKiS3_i_param_2,
	.param .u64 .ptr .align 1 _Z5evictIfLi1ELi1ELi8EEvPT_S1_PKiS3_i_param_3,
	.param .u32 _Z5evictIfLi1ELi1ELi8EEvPT_S1_PKiS3_i_param_4
)
{
	.local .align 8 .b8 	__local_depot48[24];
	.reg .b64 	%SP;
	.reg .b64 	%SPL;
	.reg .pred 	%p<3>;
	.reg .b32 	%r<38>;
	.reg .b32 	%f<3>;
	.reg .b64 	%rd<32>;

	mov.u64 	%SPL, __local_depot48;
	cvta.local.u64 	%SP, %SPL;
	ld.param.u64 	%rd5, [_Z5evictIfLi1ELi1ELi8EEvPT_S1_PKiS3_i_param_0];
	ld.param.u64 	%rd6, [_Z5evictIfLi1ELi1ELi8EEvPT_S1_PKiS3_i_param_1];
	ld.param.u64 	%rd7, [_Z5evictIfLi1ELi1ELi8EEvPT_S1_PKiS3_i_param_2];
	ld.param.u64 	%rd8, [_Z5evictIfLi1ELi1ELi8EEvPT_S1_PKiS3_i_param_3];
	ld.param.u32 	%r7, [_Z5evictIfLi1ELi1ELi8EEvPT_S1_PKiS3_i_param_4];
	cvta.to.global.u64 	%rd9, %rd8;
	add.u64 	%rd10, %SP, 0;
	add.u64 	%rd1, %SPL, 0;
	mov.u32 	%r8, %ctaid.y;
	mov.u32 	%r9, %ntid.y;
	mov.u32 	%r10, %tid.y;
	mad.lo.s32 	%r1, %r8, %r9, %r10;
	st.local.u32 	[%rd1], %r1;
	mov.u64 	%rd11, $str;
	cvta.global.u64 	%rd12, %rd11;
	{ // callseq 715, 0
	.param .b64 param0;
	st.param.b64 	[param0], %rd12;
	.param .b64 param1;
	st.param.b64 	[param1], %rd10;
	.param .b32 retval0;
	call.uni (retval0), 
	vprintf, 
	(
	param0, 
	param1
	);
	ld.param.b32 	%r11, [retval0];
	} // callseq 715
	mul.wide.u32 	%rd13, %r1, 4;
	add.s64 	%rd14, %rd9, %rd13;
	ld.global.nc.u32 	%r13, [%rd14];
	mov.u32 	%r14, %ctaid.x;
	mov.u32 	%r15, %ntid.x;
	mov.u32 	%r16, %tid.x;
	mad.lo.s32 	%r17, %r14, %r15, %r16;
	mov.u32 	%r18, %nctaid.x;
	mul.lo.s32 	%r2, %r18, %r15;
	mul.lo.s32 	%r19, %r1, %r7;
	shl.b32 	%r20, %r19, 1;
	st.local.u32 	[%rd1], %r2;
	mov.u64 	%rd15, $str$1;
	cvta.global.u64 	%rd16, %rd15;
	{ // callseq 716, 0
	.param .b64 param0;
	st.param.b64 	[param0], %rd16;
	.param .b64 param1;
	st.param.b64 	[param1], %rd10;
	.param .b32 retval0;
	call.uni (retval0), 
	vprintf, 
	(
	param0, 
	param1
	);
	ld.param.b32 	%r21, [retval0];
	} // callseq 716
	add.s32 	%r37, %r17, %r20;
	add.s32 	%r4, %r13, %r20;
	setp.ge.s32 	%p1, %r17, %r13;
	@%p1 bra 	$L__BB48_3;
	cvta.to.global.u64 	%rd2, %rd5;
	cvta.to.global.u64 	%rd3, %rd6;
	cvta.to.global.u64 	%rd4, %rd7;
	mov.u64 	%rd19, $str$2;
$L__BB48_2:
	mul.wide.s32 	%rd17, %r37, 4;
	add.s64 	%rd18, %rd4, %rd17;
	ld.global.nc.u32 	%r23, [%rd18+4];
	shr.s32 	%r24, %r23, 31;
	shr.u32 	%r25, %r24, 29;
	add.s32 	%r26, %r23, %r25;
	and.b32  	%r27, %r26, -8;
	sub.s32 	%r28, %r23, %r27;
	ld.global.nc.u32 	%r29, [%rd18];
	st.local.v2.u32 	[%rd1], {%r1, %r23};
	st.local.v2.u32 	[%rd1+8], {%r27, %r28};
	st.local.u32 	[%rd1+16], %r23;
	cvta.global.u64 	%rd20, %rd19;
	{ // callseq 717, 0
	.param .b64 param0;
	st.param.b64 	[param0], %rd20;
	.param .b64 param1;
	st.param.b64 	[param1], %rd10;
	.param .b32 retval0;
	call.uni (retval0), 
	vprintf, 
	(
	param0, 
	param1
	);
	ld.param.b32 	%r30, [retval0];
	} // callseq 717
	st.local.v2.u32 	[%rd1], {%r29, %r29};
	st.local.v2.u32 	[%rd1+8], {%r23, %r23};
	mov.b32 	%r32, 0;
	st.local.u32 	[%rd1+16], %r32;
	mov.u64 	%rd22, $str$3;
	cvta.global.u64 	%rd23, %rd22;
	{ // callseq 718, 0
	.param .b64 param0;
	st.param.b64 	[param0], %rd23;
	.param .b64 param1;
	st.param.b64 	[param1], %rd10;
	.param .b32 retval0;
	call.uni (retval0), 
	vprintf, 
	(
	param0, 
	param1
	);
	ld.param.b32 	%r33, [retval0];
	} // callseq 718
	mul.wide.s32 	%rd24, %r23, 4;
	add.s64 	%rd25, %rd2, %rd24;
	ld.global.f32 	%f1, [%rd25];
	mul.wide.s32 	%rd26, %r29, 4;
	add.s64 	%rd27, %rd2, %rd26;
	st.global.f32 	[%rd27], %f1;
	st.local.v2.u32 	[%rd1], {%r29, %r23};
	st.local.u32 	[%rd1+8], %r32;
	mov.u64 	%rd28, $str$4;
	cvta.global.u64 	%rd29, %rd28;
	{ // callseq 719, 0
	.param .b64 param0;
	st.param.b64 	[param0], %rd29;
	.param .b64 param1;
	st.param.b64 	[param1], %rd10;
	.param .b32 retval0;
	call.uni (retval0), 
	vprintf, 
	(
	param0, 
	param1
	);
	ld.param.b32 	%r35, [retval0];
	} // callseq 719
	add.s64 	%rd30, %rd3, %rd24;
	ld.global.f32 	%f2, [%rd30];
	add.s64 	%rd31, %rd3, %rd26;
	st.global.f32 	[%rd31], %f2;
	add.s32 	%r37, %r37, %r2;
	setp.lt.s32 	%p2, %r37, %r4;
	@%p2 bra 	$L__BB48_2;
$L__BB48_3:
	ret;

}
	// .globl	_Z5evictIfLi2ELi1ELi8EEvPT_S1_PKiS3_i
.visible .entry _Z5evictIfLi2ELi1ELi8EEvPT_S1_PKiS3_i(
	.param .u64 .ptr .align 1 _Z5evictIfLi2ELi1ELi8EEvPT_S1_PKiS3_i_param_0,
	.param .u64 .ptr .align 1 _Z5evictIfLi2ELi1ELi8EEvPT_S1_PKiS3_i_param_1,
	.param .u64 .ptr .align 1 _Z5evictIfLi2ELi1ELi8EEvPT_S1_PKiS3_i_param_2,
	.param .u64 .ptr .align 1 _Z5evictIfLi2ELi1ELi8EEvPT_S1_PKiS3_i_param_3,
	.param .u32 _Z5evictIfLi2ELi1ELi8EEvPT_S1_PKiS3_i_param_4
)
{
	.local .align 8 .b8 	__local_depot49[24];
	.reg .b64 	%SP;
	.reg .b64 	%SPL;
	.reg .pred 	%p<6>;
	.reg .b32 	%r<130>;
	.reg .b32 	%f<13>;
	.reg .b64 	%rd<61>;

	mov.u64 	%SPL, __local_depot49;
	cvta.local.u64 	%SP, %SPL;
	ld.param.u64 	%rd5, [_Z5evictIfLi2ELi1ELi8EEvPT_S1_PKiS3_i_param_1];
	ld.param.u64 	%rd6, [_Z5evictIfLi2ELi1ELi8EEvPT_S1_PKiS3_i_param_3];
	ld.param.u32 	%r10, [_Z5evictIfLi2ELi1ELi8EEvPT_S1_PKiS3_i_param_4];
	cvta.to.global.u64 	%rd1, %rd5;
	cvta.to.global.u64 	%rd7, %rd6;
	add.u64 	%rd8, %SP, 0;
	add.u64 	%rd2, %SPL, 0;
	mov.u32 	%r11, %ctaid.y;
	mov.u32 	%r12, %ntid.y;
	mov.u32 	%r13, %tid.y;
	mad.lo.s32 	%r1, %r11, %r12, %r13;
	st.local.u32 	[%rd2], %r1;
	mov.u64 	%rd9, $str;
	cvta.global.u64 	%rd10, %rd9;
	{ // callseq 720, 0
	.param .b64 param0;
	st.param.b64 	[param0], %rd10;
	.param .b64 param1;
	st.param.b64 	[param1], %rd8;
	.param .b32 retval0;
	call.uni (retval0), 
	vprintf, 
	(
	param0, 
	param1
	);
	ld.param.b32 	%r14, [retval0];
	} // callseq 720
	mul.wide.u32 	%rd11, %r1, 4;
	add.s64 	%rd12, %rd7, %rd11;
	ld.global.nc.u32 	%r16, [%rd12];
	mov.u32 	%r17, %ctaid.x;
	mov.u32 	%r18, %ntid.x;
	mov.u32 	%r19, %tid.x;
	mad.lo.s32 	%r20, %r17, %r18, %r19;
	mov.u32 	%r21, %nctaid.x;
	mul.lo.s32 	%r2, %r21, %r18;
	mul.lo.s32 	%r22, %r1, %r10;
	shl.b32 	%r23, %r22, 1;
	st.local.u32 	[%rd2], %r2;
	mov.u64 	%rd13, $str$1;
	cvta.global.u64 	%rd14, %rd13;
	{ // callseq 721, 0
	.param .b64 param0;
	st.param.b64 	[param0], %rd14;
	.param .b64 param1;
	st.param.b64 	[param1], %rd8;
	.param .b32 retval0;
	call.uni (retval0), 
	vprintf, 
	(
	param0, 
	param1
	);
	ld.param.b32 	%r24, [retval0];
	} // callseq 721
	add.s32 	%r129, %r20, %r23;
	add.s32 	%r4, %r16, %r23;
	setp.ge.s32 	%p1, %r20, %r16;
	@%p1 bra 	$L__BB49_6;
	add.s32 	%r5, %r129, %r2;
	max.s32 	%r26, %r5, %r4;
	setp.lt.s32 	%p2, %r5, %r4;
	selp.u32 	%r27, 1, 0, %p2;
	add.s32 	%r28, %r5, %r27;
	sub.s32 	%r29, %r26, %r28;
	max.u32 	%r30, %r2, 1;
	div.u32 	%r31, %r29, %r30;
	add.s32 	%r6, %r31, %r27;
	and.b32  	%r32, %r6, 1;
	setp.eq.b32 	%p3, %r32, 1;
	@%p3 bra 	$L__BB49_3;
	ld.param.u64 	%rd59, [_Z5evictIfLi2ELi1ELi8EEvPT_S1_PKiS3_i_param_2];
	ld.param.u64 	%rd57, [_Z5evictIfLi2ELi1ELi8EEvPT_S1_PKiS3_i_param_0];
	cvta.to.global.u64 	%rd15, %rd59;
	mul.wide.s32 	%rd16, %r129, 4;
	add.s64 	%rd17, %rd15, %rd16;
	ld.global.nc.u32 	%r33, [%rd17+4];
	shr.s32 	%r34, %r33, 31;
	shr.u32 	%r35, %r34, 29;
	add.s32 	%r36, %r33, %r35;
	shl.b32 	%r37, %r36, 1;
	and.b32  	%r38, %r37, -16;
	and.b32  	%r39, %r36, -8;
	sub.s32 	%r40, %r33, %r39;
	ld.global.nc.u32 	%r41, [%rd17];
	shr.s32 	%r42, %r41, 31;
	shr.u32 	%r43, %r42, 29;
	add.s32 	%r44, %r41, %r43;
	shl.b32 	%r45, %r44, 1;
	and.b32  	%r46, %r45, -16;
	and.b32  	%r47, %r44, -8;
	sub.s32 	%r48, %r41, %r47;
	add.s32 	%r49, %r38, %r40;
	add.s32 	%r50, %r46, %r48;
	st.local.v2.u32 	[%rd2], {%r1, %r33};
	st.local.v2.u32 	[%rd2+8], {%r38, %r40};
	st.local.u32 	[%rd2+16], %r49;
	mov.u64 	%rd18, $str$2;
	cvta.global.u64 	%rd19, %rd18;
	{ // callseq 722, 0
	.param .b64 param0;
	st.param.b64 	[param0], %rd19;
	.param .b64 param1;
	st.param.b64 	[param1], %rd8;
	.param .b32 retval0;
	call.uni (retval0), 
	vprintf, 
	(
	param0, 
	param1
	);
	ld.param.b32 	%r51, [retval0];
	} // callseq 722
	st.local.v2.u32 	[%rd2], {%r50, %r50};
	st.local.v2.u32 	[%rd2+8], {%r49, %r49};
	mov.b32 	%r53, 0;
	st.local.u32 	[%rd2+16], %r53;
	mov.u64 	%rd21, $str$3;
	cvta.global.u64 	%rd22, %rd21;
	{ // callseq 723, 0
	.param .b64 param0;
	st.param.b64 	[param0], %rd22;
	.param .b64 param1;
	st.param.b64 	[param1], %rd8;
	.param .b32 retval0;
	call.uni (retval0), 
	vprintf, 
	(
	param0, 
	param1
	);
	ld.param.b32 	%r54, [retval0];
	} // callseq 723
	cvta.to.global.u64 	%rd23, %rd57;
	mul.wide.s32 	%rd24, %r49, 4;
	add.s64 	%rd25, %rd23, %rd24;
	ld.global.f32 	%f1, [%rd25];
	mul.wide.s32 	%rd26, %r50, 4;
	add.s64 	%rd27, %rd23, %rd26;
	st.global.f32 	[%rd27], %f1;
	add.s32 	%r56, %r50, 8;
	add.s32 	%r57, %r49, 8;
	st.local.v2.u32 	[%rd2], {%r50, %r56};
	st.local.v2.u32 	[%rd2+8], {%r49, %r57};
	st.local.u32 	[%rd2+16], %r53;
	{ // callseq 724, 0
	.param .b64 param0;
	st.param.b64 	[param0], %rd22;
	.param .b64 param1;
	st.param.b64 	[param1], %rd8;
	.param .b32 retval0;
	call.uni (retval0), 
	vprintf, 
	(
	param0, 
	param1
	);
	ld.param.b32 	%r58, [retval0];
	} // callseq 724
	ld.global.f32 	%f2, [%rd25+32];
	st.global.f32 	[%rd27+32], %f2;
	st.local.v2.u32 	[%rd2], {%r50, %r49};
	st.local.u32 	[%rd2+8], %r53;
	mov.u64 	%rd28, $str$4;
	cvta.global.u64 	%rd29, %rd28;
	{ // callseq 725, 0
	.param .b64 param0;
	st.param.b64 	[param0], %rd29;
	.param .b64 param1;
	st.param.b64 	[param1], %rd8;
	.param .b32 retval0;
	call.uni (retval0), 
	vprintf, 
	(
	param0, 
	param1
	);
	ld.param.b32 	%r60, [retval0];
	} // callseq 725
	add.s64 	%rd30, %rd1, %rd24;
	ld.global.f32 	%f3, [%rd30];
	add.s64 	%rd31, %rd1, %rd26;
	st.global.f32 	[%rd31], %f3;
	st.local.v2.u32 	[%rd2], {%r50, %r49};
	mov.b32 	%r62, 8;
	st.local.u32 	[%rd2+8], %r62;
	{ // callseq 726, 0
	.param .b64 param0;
	st.param.b64 	[param0], %rd29;
	.param .b64 param1;
	st.param.b64 	[param1], %rd8;
	.param .b32 retval0;
	call.uni (retval0), 
	vprintf, 
	(
	param0, 
	param1
	);
	ld.param.b32 	%r63, [retval0];
	} // callseq 726
	ld.global.f32 	%f4, [%rd30+32];
	st.global.f32 	[%rd31+32], %f4;
	mov.u32 	%r129, %r5;
$L__BB49_3:
	setp.eq.s32 	%p4, %r6, 0;
	@%p4 bra 	$L__BB49_6;
	mov.u64 	%rd35, $str$2;
	mov.u64 	%rd38, $str$3;
	mov.u64 	%rd45, $str$4;
	mul.wide.s32 	%rd49, %r2, 4;
	shl.b32 	%r127, %r2, 1;
$L__BB49_5:
	ld.param.u64 	%rd60, [_Z5evictIfLi2ELi1ELi8EEvPT_S1_PKiS3_i_param_2];
	ld.param.u64 	%rd58, [_Z5evictIfLi2ELi1ELi8EEvPT_S1_PKiS3_i_param_0];
	cvta.to.global.u64 	%rd32, %rd60;
	mul.wide.s32 	%rd33, %r129, 4;
	add.s64 	%rd34, %rd32, %rd33;
	ld.global.nc.u32 	%r65, [%rd34+4];
	shr.s32 	%r66, %r65, 31;
	shr.u32 	%r67, %r66, 29;
	add.s32 	%r68, %r65, %r67;
	shl.b32 	%r69, %r68, 1;
	and.b32  	%r70, %r69, -16;
	and.b32  	%r71, %r68, -8;
	sub.s32 	%r72, %r65, %r71;
	ld.global.nc.u32 	%r73, [%rd34];
	shr.s32 	%r74, %r73, 31;
	shr.u32 	%r75, %r74, 29;
	add.s32 	%r76, %r73, %r75;
	shl.b32 	%r77, %r76, 1;
	and.b32  	%r78, %r77, -16;
	and.b32  	%r79, %r76, -8;
	sub.s32 	%r80, %r73, %r79;
	add.s32 	%r81, %r70, %r72;
	add.s32 	%r82, %r78, %r80;
	st.local.v2.u32 	[%rd2], {%r1, %r65};
	st.local.v2.u32 	[%rd2+8], {%r70, %r72};
	st.local.u32 	[%rd2+16], %r81;
	cvta.global.u64 	%rd36, %rd35;
	{ // callseq 727, 0
	.param .b64 param0;
	st.param.b64 	[param0], %rd36;
	.param .b64 param1;
	st.param.b64 	[param1], %rd8;
	.param .b32 retval0;
	call.uni (retval0), 
	vprintf, 
	(
	param0, 
	param1
	);
	ld.param.b32 	%r83, [retval0];
	} // callseq 727
	st.local.v2.u32 	[%rd2], {%r82, %r82};
	st.local.v2.u32 	[%rd2+8], {%r81, %r81};
	mov.b32 	%r85, 0;
	st.local.u32 	[%rd2+16], %r85;
	cvta.global.u64 	%rd39, %rd38;
	{ // callseq 728, 0
	.param .b64 param0;
	st.param.b64 	[param0], %rd39;
	.param .b64 param1;
	st.param.b64 	[param1], %rd8;
	.param .b32 retval0;
	call.uni (retval0), 
	vprintf, 
	(
	param0, 
	param1
	);
	ld.param.b32 	%r86, [retval0];
	} // callseq 728
	cvta.to.global.u64 	%rd40, %rd58;
	mul.wide.s32 	%rd41, %r81, 4;
	add.s64 	%rd42, %rd40, %rd41;
	ld.global.f32 	%f5, [%rd42];
	mul.wide.s32 	%rd43, %r82, 4;
	add.s64 	%rd44, %rd40, %rd43;
	st.global.f32 	[%rd44], %f5;
	add.s32 	%r88, %r82, 8;
	add.s32 	%r89, %r81, 8;
	st.local.v2.u32 	[%rd2], {%r82, %r88};
	st.local.v2.u32 	[%rd2+8], {%r81, %r89};
	st.local.u32 	[%rd2+16], %r85;
	{ // callseq 729, 0
	.param .b64 param0;
	st.param.b64 	[param0], %rd39;
	.param .b64 param1;
	st.param.b64 	[param1], %rd8;
	.param .b32 retval0;
	call.uni (retval0), 
	vprintf, 
	(
	param0, 
	param1
	);
	ld.param.b32 	%r90, [retval0];
	} // callseq 729
	ld.global.f32 	%f6, [%rd42+32];
	st.global.f32 	[%rd44+32], %f6;
	st.local.v2.u32 	[%rd2], {%r82, %r81};
	st.local.u32 	[%rd2+8], %r85;
	cvta.global.u64 	%rd46, %rd45;
	{ // callseq 730, 0
	.param .b64 param0;
	st.param.b64 	[param0], %rd46;
	.param .b64 param1;
	st.param.b64 	[param1], %rd8;
	.param .b32 retval0;
	call.uni (retval0), 
	vprintf, 
	(
	param0, 
	param1
	);
	ld.param.b32 	%r92, [retval0];
	} // callseq 730
	add.s64 	%rd47, %rd1, %rd41;
	ld.global.f32 	%f7, [%rd47];
	add.s64 	%rd48, %rd1, %rd43;
	st.global.f32 	[%rd48], %f7;
	st.local.v2.u32 	[%rd2], {%r82, %r81};
	mov.b32 	%r94, 8;
	st.local.u32 	[%rd2+8], %r94;
	{ // callseq 731, 0
	.param .b64 param0;
	st.param.b64 	[param0], %rd46;
	.param .b64 param1;
	st.param.b64 	[param1], %rd8;
	.param .b32 retval0;
	call.uni (retval0), 
	vprintf, 
	(
	param0, 
	param1
	);
	ld.param.b32 	%r95, [retval0];
	} // callseq 731
	ld.global.f32 	%f8, [%rd47+32];
	st.global.f32 	[%rd48+32], %f8;
	add.s64 	%rd50, %rd34, %rd49;
	ld.global.nc.u32 	%r97, [%rd50+4];
	shr.s32 	%r98, %r97, 31;
	shr.u32 	%r99, %r98, 29;
	add.s32 	%r100, %r97, %r99;
	shl.b32 	%r101, %r100, 1;
	and.b32  	%r102, %r101, -16;
	and.b32  	%r103, %r100, -8;
	sub.s32 	%r104, %r97, %r103;
	ld.global.nc.u32 	%r105, [%rd50];
	shr.s32 	%r106, %r105, 31;
	shr.u32 	%r107, %r106, 29;
	add.s32 	%r108, %r105, %r107;
	shl.b32 	%r109, %r108, 1;
	and.b32  	%r110, %r109, -16;
	and.b32  	%r111, %r108, -8;
	sub.s32 	%r112, %r105, %r111;
	add.s32 	%r113, %r102, %r104;
	add.s32 	%r114, %r110, %r112;
	st.local.v2.u32 	[%rd2], {%r1, %r97};
	st.local.v2.u32 	[%rd2+8], {%r102, %r104};
	st.local.u32 	[%rd2+16], %r113;
	{ // callseq 732, 0
	.param .b64 param0;
	st.param.b64 	[param0], %rd36;
	.param .b64 param1;
	st.param.b64 	[param1], %rd8;
	.param .b32 retval0;
	call.uni (retval0), 
	vprintf, 
	(
	param0, 
	param1
	);
	ld.param.b32 	%r115, [retval0];
	} // callseq 732
	st.local.v2.u32 	[%rd2], {%r114, %r114};
	st.local.v2.u32 	[%rd2+8], {%r113, %r113};
	st.local.u32 	[%rd2+16], %r85;
	{ // callseq 733, 0
	.param .b64 param0;
	st.param.b64 	[param0], %rd39;
	.param .b64 param1;
	st.param.b64 	[param1], %rd8;
	.param .b32 retval0;
	call.uni (retval0), 
	vprintf, 
	(
	param0, 
	param1
	);
	ld.param.b32 	%r117, [retval0];
	} // callseq 733
	mul.wide.s32 	%rd51, %r113, 4;
	add.s64 	%rd52, %rd40, %rd51;
	ld.global.f32 	%f9, [%rd52];
	mul.wide.s32 	%rd53, %r114, 4;
	add.s64 	%rd54, %rd40, %rd53;
	st.global.f32 	[%rd54], %f9;
	add.s32 	%r119, %r114, 8;
	add.s32 	%r120, %r113, 8;
	st.local.v2.u32 	[%rd2], {%r114, %r119};
	st.local.v2.u32 	[%rd2+8], {%r113, %r120};
	st.local.u32 	[%rd2+16], %r85;
	{ // callseq 734, 0
	.param .b64 param0;
	st.param.b64 	[param0], %rd39;
	.param .b64 param1;
	st.param.b64 	[param1], %rd8;
	.param .b32 retval0;
	call.uni (retval0), 
	vprintf, 
	(
	param0, 
	param1
	);
	ld.param.b32 	%r121, [retval0];
	} // callseq 734
	ld.global.f32 	%f10, [%rd52+32];
	st.global.f32 	[%rd54+32], %f10;
	st.local.v2.u32 	[%rd2], {%r114, %r113};
	st.local.u32 	[%rd2+8], %r85;
	{ // callseq 735, 0
	.param .b64 param0;
	st.param.b64 	[param0], %rd46;
	.param .b64 param1;
	st.param.b64 	[param1], %rd8;
	.param .b32 retval0;
	call.uni (retval0), 
	vprintf, 
	(
	param0, 
	param1
	);
	ld.param.b32 	%r123, [retval0];
	} // callseq 735
	add.s64 	%rd55, %rd1, %rd51;
	ld.global.f32 	%f11, [%rd55];
	add.s64 	%rd56, %rd1, %rd53;
	st.global.f32 	[%rd56], %f11;
	st.local.v2.u32 	[%rd2], {%r114, %r113};
	st.local.u32 	[%rd2+8], %r94;
	{ // callseq 736, 0
	.param .b64 param0;
	st.param.b64 	[param0], %rd46;
	.param .b64 param1;
	st.param.b64 	[param1], %rd8;
	.param .b32 retval0;
	call.uni (retval0), 
	vprintf, 
	(
	param0, 
	param1
	);
	ld.param.b32 	%r125, [retval0];
	} // callseq 736
	ld.global.f32 	%f12, [%rd55+32];
	st.global.f32 	[%rd56+32], %f12;
	add.s32 	%r129, %r129, %r127;
	setp.lt.s32 	%p5, %r129, %r4;
	@%p5 bra 	$L__BB49_5;
$L__BB49_6:
	ret;

}
	// .globl	_Z5evictIfLi4ELi1ELi8EEvPT_S1_PKiS3_i
.visible .entry _Z5evictIfLi4ELi1ELi8EEvPT_S1_PKiS3_i(
	.param .u64 .ptr .align 1 _Z5evictIfLi4ELi1ELi8EEvPT_S1_PKiS3_i_param_0,
	.param .u64 .ptr .align 1 _Z5evictIfLi4ELi1ELi8EEvPT_S1_PKiS3_i_param_1,
	.param .u64 .ptr .align 1 _Z5evictIfLi4ELi1ELi8EEvPT_S1_PKiS3_i_param_2,
	.param .u64 .ptr .align 1 _Z5evictIfLi4ELi1ELi8EEvPT_S1_PKiS3_i_param_3,
	.param .u32 _Z5evictIfLi4ELi1ELi8EEvPT_S1_PKiS3_i_param_4
)
{
	.local .align 8 .b8 	__local_depot50[24];
	.reg .b64 	%SP;
	.reg .b64 	%SPL;
	.reg .pred 	%p<3>;
	.reg .b32 	%r<70>;
	.reg .b32 	%f<9>;
	.reg .b64 	%rd<34>;

	mov.u64 	%SPL, __local_depot50;
	cvta.local.u64 	%SP, %SPL;
	ld.param.u64 	%rd4, [_Z5evictIfLi4ELi1ELi8EEvPT_S1_PKiS3_i_param_1];
	ld.param.u64 	%rd6, [_Z5evictIfLi4ELi1ELi8EEvPT_S1_PKiS3_i_param_3];
	ld.param.u32 	%r7, [_Z5evictIfLi4ELi1ELi8EEvPT_S1_PKiS3_i_param_4];
	cvta.to.global.u64 	%rd7, %rd6;
	add.u64 	%rd8, %SP, 0;
	add.u64 	%rd1, %SPL, 0;
	mov.u32 	%r8, %ctaid.y;
	mov.u32 	%r9, %ntid.y;
	mov.u32 	%r10, %tid.y;
	mad.lo.s32 	%r1, %r8, %r9, %r10;
	st.local.u32 	[%rd1], %r1;
	mov.u64 	%rd9, $str;
	cvta.global.u64 	%rd10, %rd9;
	{ // callseq 737, 0
	.param .b64 param0;
	st.param.b64 	[param0], %rd10;
	.param .b64 param1;
	st.param.b64 	[param1], %rd8;
	.param .b32 retval0;
	call.uni (retval0), 
	vprintf, 
	(
	param0, 
	param1
	);
	ld.param.b32 	%r11, [retval0];
	} // callseq 737
	mul.wide.u32 	%rd11, %r1, 4;
	add.s64 	%rd12, %rd7, %rd11;
	ld.global.nc.u32 	%r13, [%rd12];
	mov.u32 	%r14, %ctaid.x;
	mov.u32 	%r15, %ntid.x;
	mov.u32 	%r16, %tid.x;
	mad.lo.s32 	%r17, %r14, %r15, %r16;
	mov.u32 	%r18, %nctaid.x;
	mul.lo.s32 	%r2, %r18, %r15;
	mul.lo.s32 	%r19, %r1, %r7;
	shl.b32 	%r20, %r19, 1;
	st.local.u32 	[%rd1], %r2;
	mov.u64 	%rd13, $str$1;
	cvta.global.u64 	%rd14, %rd13;
	{ // callseq 738, 0
	.param .b64 param0;
	st.param.b64 	[param0], %rd14;
	.param .b64 param1;
	st.param.b64 	[param1], %rd8;
	.param .b32 retval0;
	call.uni (retval0), 
	vprintf, 
	(
	param0, 
	param1
	);
	ld.param.b32 	%r21, [retval0];
	} // callseq 738
	add.s32 	%r69, %r17, %r20;
	add.s32 	%r4, %r13, %r20;
	setp.ge.s32 	%p1, %r17, %r13;
	@%p1 bra 	$L__BB50_3;
	cvta.to.global.u64 	%rd2, %rd4;
	mov.u64 	%rd18, $str$2;
	mov.u64 	%rd21, $str$3;
$L__BB50_2:
	ld.param.u64 	%rd33, [_Z5evictIfLi4ELi1ELi8EEvPT_S1_PKiS3_i_param_2];
	ld.param.u64 	%rd32, [_Z5evictIfLi4ELi1ELi8EEvPT_S1_PKiS3_i_param_0];
	cvta.to.global.u64 	%rd15, %rd33;
	mul.wide.s32 	%rd16, %r69, 4;
	add.s64 	%rd17, %rd15, %rd16;
	ld.global.nc.u32 	%r23, [%rd17+4];
	shr.s32 	%r24, %r23, 31;
	shr.u32 	%r25, %r24, 29;
	add.s32 	%r26, %r23, %r25;
	shl.b32 	%r27, %r26, 2;
	and.b32  	%r28, %r27, -32;
	and.b32  	%r29, %r26, -8;
	sub.s32 	%r30, %r23, %r29;
	ld.global.nc.u32 	%r31, [%rd17];
	shr.s32 	%r32, %r31, 31;
	shr.u32 	%r33, %r32, 29;
	add.s32 	%r34, %r31, %r33;
	shl.b32 	%r35, %r34, 2;
	and.b32  	%r36, %r35, -32;
	and.b32  	%r37, %r34, -8;
	sub.s32 	%r38, %r31, %r37;
	add.s32 	%r39, %r28, %r30;
	add.s32 	%r40, %r36, %r38;
	st.local.v2.u32 	[%rd1], {%r1, %r23};
	st.local.v2.u32 	[%rd1+8], {%r28, %r30};
	st.local.u32 	[%rd1+16], %r39;
	cvta.global.u64 	%rd19, %rd18;
	{ // callseq 739, 0
	.param .b64 param0;
	st.param.b64 	[param0], %rd19;
	.param .b64 param1;
	st.param.b64 	[param1], %rd8;
	.param .b32 retval0;
	call.uni (retval0), 
	vprintf, 
	(
	param0, 
	param1
	);
	ld.param.b32 	%r41, [retval0];
	} // callseq 739
	st.local.v2.u32 	[%rd1], {%r40, %r40};
	st.local.v2.u32 	[%rd1+8], {%r39, %r39};
	mov.b32 	%r43, 0;
	st.local.u32 	[%rd1+16], %r43;
	cvta.global.u64 	%rd22, %rd21;
	{ // callseq 740, 0
	.param .b64 param0;
	st.param.b64 	[param0], %rd22;
	.param .b64 param1;
	st.param.b64 	[param1], %rd8;
	.param .b32 retval0;
	call.uni (retval0), 
	vprintf, 
	(
	param0, 
	param1
	);
	ld.param.b32 	%r44, [retval0];
	} // callseq 740
	cvta.to.global.u64 	%rd23, %rd32;
	mul.wide.s32 	%rd24, %r39, 4;
	add.s64 	%rd25, %rd23, %rd24;
	ld.global.f32 	%f1, [%rd25];
	mul.wide.s32 	%rd26, %r40, 4;
	add.s64 	%rd27, %rd23, %rd26;
	st.global.f32 	[%rd27], %f1;
	add.s32 	%r46, %r40, 8;
	add.s32 	%r47, %r39, 8;
	st.local.v2.u32 	[%rd1], {%r40, %r46};
	st.local.v2.u32 	[%rd1+8], {%r39, %r47};
	st.local.u32 	[%rd1+16], %r43;
	{ // callseq 741, 0
	.param .b64 param0;
	st.param.b64 	[param0], %rd22;
	.param .b64 param1;
	st.param.b64 	[param1], %rd8;
	.param .b32 retval0;
	call.uni (retval0), 
	vprintf, 
	(
	param0, 
	param1
	);
	ld.param.b32 	%r48, [retval0];
	} // callseq 741
	ld.global.f32 	%f2, [%rd25+32];
	st.global.f32 	[%rd27+32], %f2;
	add.s32 	%r50, %r40, 16;
	add.s32 	%r51, %r39, 16;
	st.local.v2.u32 	[%rd1], {%r40, %r50};
	st.local.v2.u32 	[%rd1+8], {%r39, %r51};
	st.local.u32 	[%rd1+16], %r43;
	{ // callseq 742, 0
	.param .b64 param0;
	st.param.b64 	[param0], %rd22;
	.param .b64 param1;
	st.param.b64 	[param1], %rd8;
	.param .b32 retval0;
	call.uni (retval0), 
	vprintf, 
	(
	param0, 
	param1
	);
	ld.param.b32 	%r52, [retval0];
	} // callseq 742
	ld.global.f32 	%f3, [%rd25+64];
	st.global.f32 	[%rd27+64], %f3;
	add.s32 	%r54, %r40, 24;
	add.s32 	%r55, %r39, 24;
	st.local.v2.u32 	[%rd1], {%r40, %r54};
	st.local.v2.u32 	[%rd1+8], {%r39, %r55};
	st.local.u32 	[%rd1+16], %r43;
	{ // callseq 743, 0
	.param .b64 param0;
	st.param.b64 	[param0], %rd22;
	.param .b64 param1;
	st.param.b64 	[param1], %rd8;
	.param .b32 retval0;
	call.uni (retval0), 
	vprintf, 
	(
	param0, 
	param1
	);
	ld.param.b32 	%r56, [retval0];
	} // callseq 743
	ld.global.f32 	%f4, [%rd25+96];
	st.global.f32 	[%rd27+96], %f4;
	st.local.v2.u32 	[%rd1], {%r40, %r39};
	st.local.u32 	[%rd1+8], %r43;
	mov.u64 	%rd28, $str$4;
	cvta.global.u64 	%rd29, %rd28;
	{ // callseq 744, 0
	.param .b64 param0;
	st.param.b64 	[param0], %rd29;
	.param .b64 param1;
	st.param.b64 	[param1], %rd8;
	.param .b32 retval0;
	call.uni (retval0), 
	vprintf, 
	(
	param0, 
	param1
	);
	ld.param.b32 	%r58, [retval0];
	} // callseq 744
	add.s64 	%rd30, %rd2, %rd24;
	ld.global.f32 	%f5, [%rd30];
	add.s64 	%rd31, %rd2, %rd26;
	st.global.f32 	[%rd31], %f5;
	st.local.v2.u32 	[%rd1], {%r40, %r39};
	mov.b32 	%r60, 8;
	st.local.u32 	[%rd1+8], %r60;
	{ // callseq 745, 0
	.param .b64 param0;
	st.param.b64 	[param0], %rd29;
	.param .b64 param1;
	st.param.b64 	[param1], %rd8;
	.param .b32 retval0;
	call.uni (retval0), 
	vprintf, 
	(
	param0, 
	param1
	);
	ld.param.b32 	%r61, [retval0];
	} // callseq 745
	ld.global.f32 	%f6, [%rd30+32];
	st.global.f32 	[%rd31+32], %f6;
	st.local.v2.u32 	[%rd1], {%r40, %r39};
	mov.b32 	%r63, 16;
	st.local.u32 	[%rd1+8], %r63;
	{ // callseq 746, 0
	.param .b64 param0;
	st.param.b64 	[param0], %rd29;
	.param .b64 param1;
	st.param.b64 	[param1], %rd8;
	.param .b32 retval0;
	call.uni (retval0), 
	vprintf, 
	(
	param0, 
	param1
	);
	ld.param.b32 	%r64, [retval0];
	} // callseq 746
	ld.global.f32 	%f7, [%rd30+64];
	st.global.f32 	[%rd31+64], %f7;
	st.local.v2.u32 	[%rd1], {%r40, %r39};
	mov.b32 	%r66, 24;
	st.local.u32 	[%rd1+8], %r66;
	{ // callseq 747, 0
	.param .b64 param0;
	st.param.b64 	[param0], %rd29;
	.param .b64 param1;
	st.param.b64 	[param1], %rd8;
	.param .b32 retval0;
	call.uni (retval0), 
	vprintf, 
	(
	param0, 
	param1
	);
	ld.param.b32 	%r67, [retval0];
	} // callseq 747
	ld.global.f32 	%f8, [%rd30+96];
	st.global.f32 	[%rd31+96], %f8;
	add.s32 	%r69, %r69, %r2;
	setp.lt.s32 	%p2, %r69, %r4;
	@%p2 bra 	$L__BB50_2;
$L__BB50_3:
	ret;

}
	// .globl	_Z5evictIfLi8ELi1ELi8EEvPT_S1_PKiS3_i
.visible .entry _Z5evictIfLi8ELi1ELi8EEvPT_S1_PKiS3_i(
	.param .u64 .ptr .align 1 _Z5evictIfLi8ELi1ELi8EEvPT_S1_PKiS3_i_param_0,
	.param .u64 .ptr .align 1 _Z5evictIfLi8ELi1ELi8EEvPT_S1_PKiS3_i_param_1,
	.param .u64 .ptr .align 1 _Z5evictIfLi8ELi1ELi8EEvPT_S1_PKiS3_i_param_2,
	.param .u64 .ptr .align 1 _Z5evictIfLi8ELi1ELi8EEvPT_S1_PKiS3_i_param_3,
	.param .u32 _Z5evictIfLi8ELi1ELi8EEvPT_S1_PKiS3_i_param_4
)
{
	.local .align 8 .b8 	__local_depot51[24];
	.reg .b64 	%SP;
	.reg .b64 	%SPL;
	.reg .pred 	%p<3>;
	.reg .b32 	%r<98>;
	.reg .b32 	%f<17>;
	.reg .b64 	%rd<36>;

	mov.u64 	%SPL, __local_depot51;
	cvta.local.u64 	%SP, %SPL;
	ld.param.u64 	%rd4, [_Z5evictIfLi8ELi1ELi8EEvPT_S1_PKiS3_i_param_3];
	ld.param.u32 	%r7, [_Z5evictIfLi8ELi1ELi8EEvPT_S1_PKiS3_i_param_4];
	cvta.to.global.u64 	%rd5, %rd4;
	add.u64 	%rd6, %SP, 0;
	add.u64 	%rd7, %SPL, 0;
	mov.u32 	%r8, %ctaid.y;
	mov.u32 	%r9, %ntid.y;
	mov.u32 	%r10, %tid.y;
	mad.lo.s32 	%r1, %r8, %r9, %r10;
	st.local.u32 	[%rd7], %r1;
	mov.u64 	%rd8, $str;
	cvta.global.u64 	%rd9, %rd8;
	{ // callseq 748, 0
	.param .b64 param0;
	st.param.b64 	[param0], %rd9;
	.param .b64 param1;
	st.param.b64 	[param1], %rd6;
	.param .b32 retval0;
	call.uni (retval0), 
	vprintf, 
	(
	param0, 
	param1
	);
	ld.param.b32 	%r11, [retval0];
	} // callseq 748
	mul.wide.u32 	%rd10, %r1, 4;
	add.s64 	%rd11, %rd5, %rd10;
	ld.global.nc.u32 	%r13, [%rd11];
	mov.u32 	%r14, %ctaid.x;
	mov.u32 	%r15, %ntid.x;
	mov.u32 	%r16, %tid.x;
	mad.lo.s32 	%r17, %r14, %r15, %r16;
	mov.u32 	%r18, %nctaid.x;
	mul.lo.s32 	%r2, %r18, %r15;
	mul.lo.s32 	%r19, %r1, %r7;
	shl.b32 	%r20, %r19, 1;
	st.local.u32 	[%rd7], %r2;
	mov.u64 	%rd12, $str$1;
	cvta.global.u64 	%rd13, %rd12;
	{ // callseq 749, 0
	.param .b64 param0;
	st.param.b64 	[param0], %rd13;
	.param .b64 param1;
	st.param.b64 	[param1], %rd6;
	.param .b32 retval0;
	call.uni (retval0), 
	vprintf, 
	(
	param0, 
	param1
	);
	ld.param.b32 	%r21, [retval0];
	} // callseq 749
	add.s32 	%r97, %r17, %r20;
	add.s32 	%r4, %r13, %r20;
	setp.ge.s32 	%p1, %r17, %r13;
	@%p1 bra 	$L__BB51_3;
	mov.u64 	%rd19, $str$2;
	mov.u64 	%rd21, $str$3;
	mov.u64 	%rd28, $str$4;
$L__BB51_2:
	ld.param.u64 	%rd35, [_Z5evictIfLi8ELi1ELi8EEvPT_S1_PKiS3_i_param_2];
	ld.param.u64 	%rd34, [_Z5evictIfLi8ELi1ELi8EEvPT_S1_PKiS3_i_param_1];
	ld.param.u64 	%rd33, [_Z5evictIfLi8ELi1ELi8EEvPT_S1_PKiS3_i_param_0];
	cvta.to.global.u64 	%rd14, %rd35;
	mul.wide.s32 	%rd15, %r97, 4;
	add.s64 	%rd16, %rd14, %rd15;
	ld.global.nc.u32 	%r23, [%rd16+4];
	shr.s32 	%r24, %r23, 31;
	shr.u32 	%r25, %r24, 29;
	add.s32 	%r26, %r23, %r25;
	shl.b32 	%r27, %r26, 3;
	and.b32  	%r28, %r27, -64;
	and.b32  	%r29, %r26, -8;
	sub.s32 	%r30, %r23, %r29;
	ld.global.nc.u32 	%r31, [%rd16];
	shr.s32 	%r32, %r31, 31;
	shr.u32 	%r33, %r32, 29;
	add.s32 	%r34, %r31, %r33;
	shl.b32 	%r35, %r34, 3;
	and.b32  	%r36, %r35, -64;
	and.b32  	%r37, %r34, -8;
	sub.s32 	%r38, %r31, %r37;
	add.s32 	%r39, %r28, %r30;
	add.s32 	%r40, %r36, %r38;
	cvta.to.local.u64 	%rd18, %rd6;
	st.local.v2.u32 	[%rd18], {%r1, %r23};
	st.local.v2.u32 	[%rd18+8], {%r28, %r30};
	st.local.u32 	[%rd18+16], %r39;
	cvta.global.u64 	%rd20, %rd19;
	{ // callseq 750, 0
	.param .b64 param0;
	st.param.b64 	[param0], %rd20;
	.param .b64 param1;
	st.param.b64 	[param1], %rd6;
	.param .b32 retval0;
	call.uni (retval0), 
	vprintf, 
	(
	param0, 
	param1
	);
	ld.param.b32 	%r41, [retval0];
	} // callseq 750
	st.local.v2.u32 	[%rd18], {%r40, %r40};
	st.local.v2.u32 	[%rd18+8], {%r39, %r39};
	mov.b32 	%r43, 0;
	st.local.u32 	[%rd18+16], %r43;
	cvta.global.u64 	%rd22, %rd21;
	{ // callseq 751, 0
	.param .b64 param0;
	st.param.b64 	[param0], %rd22;
	.param .b64 param1;
	st.param.b64 	[param1], %rd6;
	.param .b32 retval0;
	call.uni (retval0), 
	vprintf, 
	(
	param0, 
	param1
	);
	ld.param.b32 	%r44, [retval0];
	} // callseq 751
	cvta.to.global.u64 	%rd23, %rd33;
	mul.wide.s32 	%rd24, %r39, 4;
	add.s64 	%rd25, %rd23, %rd24;
	ld.global.f32 	%f1, [%rd25];
	mul.wide.s32 	%rd26, %r40, 4;
	add.s64 	%rd27, %rd23, %rd26;
	st.global.f32 	[%rd27], %f1;
	add.s32 	%r46, %r40, 8;
	add.s32 	%r47, %r39, 8;
	st.local.v2.u32 	[%rd18], {%r40, %r46};
	st.local.v2.u32 	[%rd18+8], {%r39, %r47};
	st.local.u32 	[%rd18+16], %r43;
	{ // callseq 752, 0
	.param .b64 param0;
	st.param.b64 	[param0], %rd22;
	.param .b64 param1;
	st.param.b64 	[param1], %rd6;
	.param .b32 retval0;
	call.uni (retval0), 
	vprintf, 
	(
	param0, 
	param1
	);
	ld.param.b32 	%r48, [retval0];
	} // callseq 752
	ld.global.f32 	%f2, [%rd25+32];
	st.global.f32 	[%rd27+32], %f2;
	add.s32 	%r50, %r40, 16;
	add.s32 	%r51, %r39, 16;
	st.local.v2.u32 	[%rd18], {%r40, %r50};
	st.local.v2.u32 	[%rd18+8], {%r39, %r51};
	st.local.u32 	[%rd18+16], %r43;
	{ // callseq 753, 0
	.param .b64 param0;
	st.param.b64 	[param0], %rd22;
	.param .b64 param1;
	st.param.b64 	[param1], %rd6;
	.param .b32 retval0;
	call.uni (retval0), 
	vprintf, 
	(
	param0, 
	param1
	);
	ld.param.b32 	%r52, [retval0];
	} // callseq 753
	ld.global.f32 	%f3, [%rd25+64];
	st.global.f32 	[%rd27+64], %f3;
	add.s32 	%r54, %r40, 24;
	add.s32 	%r55, %r39, 24;
	st.local.v2.u32 	[%rd18], {%r40, %r54};
	st.local.v2.u32 	[%rd18+8], {%r39, %r55};
	st.local.u32 	[%rd18+16], %r43;
	{ // callseq 754, 0
	.param .b64 param0;
	st.param.b64 	[param0], %rd22;
	.param .b64 param1;
	st.param.b64 	[param1], %rd6;
	.param .b32 retval0;
	call.uni (retval0), 
	vprintf, 
	(
	param0, 
	param1
	);
	ld.param.b32 	%r56, [retval0];
	} // callseq 754
	ld.global.f32 	%f4, [%rd25+96];
	st.global.f32 	[%rd27+96], %f4;
	add.s32 	%r58, %r40, 32;
	add.s32 	%r59, %r39, 32;
	st.local.v2.u32 	[%rd18], {%r40, %r58};
	st.local.v2.u32 	[%rd18+8], {%r39, %r59};
	st.local.u32 	[%rd18+16], %r43;
	{ // callseq 755, 0
	.param .b64 param0;
	st.param.b64 	[param0], %rd22;
	.param .b64 param1;
	st.param.b64 	[param1], %rd6;
	.param .b32 retval0;
	call.uni (retval0), 
	vprintf, 
	(
	param0, 
	param1
	);
	ld.param.b32 	%r60, [retval0];
	} // callseq 755
	ld.global.f32 	%f5, [%rd25+128];
	st.global.f32 	[%rd27+128], %f5;
	add.s32 	%r62, %r40, 40;
	add.s32 	%r63, %r39, 40;
	st.local.v2.u32 	[%rd18], {%r40, %r62};
	st.local.v2.u32 	[%rd18+8], {%r39, %r63};
	st.local.u32 	[%rd18+16], %r43;
	{ // callseq 756, 0
	.param .b64 param0;
	st.param.b64 	[param0], %rd22;
	.param .b64 param1;
	st.param.b64 	[param1], %rd6;
	.param .b32 retval0;
	call.uni (retval0), 
	vprintf, 
	(
	param0, 
	param1
	);
	ld.param.b32 	%r64, [retval0];
	} // callseq 756
	ld.global.f32 	%f6, [%rd25+160];
	st.global.f32 	[%rd27+160], %f6;
	add.s32 	%r66, %r40, 48;
	add.s32 	%r67, %r39, 48;
	st.local.v2.u32 	[%rd18], {%r40, %r66};
	st.local.v2.u32 	[%rd18+8], {%r39, %r67};
	st.local.u32 	[%rd18+16], %r43;
	{ // callseq 757, 0
	.param .b64 param0;
	st.param.b64 	[param0], %rd22;
	.param .b64 param1;
	st.param.b64 	[param1], %rd6;
	.param .b32 retval0;
	call.uni (retval0), 
	vprintf, 
	(
	param0, 
	param1
	);
	ld.param.b32 	%r68, [retval0];
	} // callseq 757
	ld.global.f32 	%f7, [%rd25+192];
	st.global.f32 	[%rd27+192], %f7;
	add.s32 	%r70, %r40, 56;
	add.s32 	%r71, %r39, 56;
	st.local.v2.u32 	[%rd18], {%r40, %r70};
	st.local.v2.u32 	[%rd18+8], {%r39, %r71};
	st.local.u32 	[%rd18+16], %r43;
	{ // callseq 758, 0
	.param .b64 param0;
	st.param.b64 	[param0], %rd22;
	.param .b64 param1;
	st.param.b64 	[param1], %rd6;
	.param .b32 retval0;
	call.uni (retval0), 
	vprintf, 
	(
	param0, 
	param1
	);
	ld.param.b32 	%r72, [retval0];
	} // callseq 758
	ld.global.f32 	%f8, [%rd25+224];
	st.global.f32 	[%rd27+224], %f8;
	st.local.v2.u32 	[%rd18], {%r40, %r39};
	st.local.u32 	[%rd18+8], %r43;
	cvta.global.u64 	%rd29, %rd28;
	{ // callseq 759, 0
	.param .b64 param0;
	st.param.b64 	[param0], %rd29;
	.param .b64 param1;
	st.param.b64 	[param1], %rd6;
	.param .b32 retval0;
	call.uni (retval0), 
	vprintf, 
	(
	param0, 
	param1
	);
	ld.param.b32 	%r74, [retval0];
	} // callseq 759
	cvta.to.global.u64 	%rd30, %rd34;
	add.s64 	%rd31, %rd30, %rd24;
	ld.global.f32 	%f9, [%rd31];
	add.s64 	%rd32, %rd30, %rd26;
	st.global.f32 	[%rd32], %f9;
	st.local.v2.u32 	[%rd18], {%r40, %r39};
	mov.b32 	%r76, 8;
	st.local.u32 	[%rd18+8], %r76;
	{ // callseq 760, 0
	.param .b64 param0;
	st.param.b64 	[param0], %rd29;
	.param .b64 param1;
	st.param.b64 	[param1], %rd6;
	.param .b32 retval0;
	call.uni (retval0), 
	vprintf, 
	(
	param0, 
	param1
	);
	ld.param.b32 	%r77, [retval0];
	} // callseq 760
	ld.global.f32 	%f10, [%rd31+32];
	st.global.f32 	[%rd32+32], %f10;
	st.local.v2.u32 	[%rd18], {%r40, %r39};
	mov.b32 	%r79, 16;
	st.local.u32 	[%rd18+8], %r79;
	{ // callseq 761, 0
	.param .b64 param0;
	st.param.b64 	[param0], %rd29;
	.param .b64 param1;
	st.param.b64 	[param1], %rd6;
	.param .b32 retval0;
	call.uni (retval0), 
	vprintf, 
	(
	param0, 
	param1
	);
	ld.param.b32 	%r80, [retval0];
	} // callseq 761
	ld.global.f32 	%f11, [%rd31+64];
	st.global.f32 	[%rd32+64], %f11;
	st.local.v2.u32 	[%rd18], {%r40, %r39};
	mov.b32 	%r82, 24;
	st.local.u32 	[%rd18+8], %r82;
	{ // callseq 762, 0
	.param .b64 param0;
	st.param.b64 	[param0], %rd29;
	.param .b64 param1;
	st.param.b64 	[param1], %rd6;
	.param .b32 retval0;
	call.uni (retval0), 
	vprintf, 
	(
	param0, 
	param1
	);
	ld.param.b32 	%r83, [retval0];
	} // callseq 762
	ld.global.f32 	%f12, [%rd31+96];
	st.global.f32 	[%rd32+96], %f12;
	st.local.v2.u32 	[%rd18], {%r40, %r39};
	mov.b32 	%r85, 32;
	st.local.u32 	[%rd18+8], %r85;
	{ // callseq 763, 0
	.param .b64 param0;
	st.param.b64 	[param0], %rd29;
	.param .b64 param1;
	st.param.b64 	[param1], %rd6;
	.param .b32 retval0;
	call.uni (retval0), 
	vprintf, 
	(
	param0, 
	param1
	);
	ld.param.b32 	%r86, [retval0];
	} // callseq 763
	ld.global.f32 	%f13, [%rd31+128];
	st.global.f32 	[%rd32+128], %f13;
	st.local.v2.u32 	[%rd18], {%r40, %r39};
	mov.b32 	%r88, 40;
	st.local.u32 	[%rd18+8], %r88;
	{ // callseq 764, 0
	.param .b64 param0;
	st.param.b64 	[param0], %rd29;
	.param .b64 param1;
	st.param.b64 	[param1], %rd6;
	.param .b32 retval0;
	call.uni (retval0), 
	vprintf, 
	(
	param0, 
	param1
	);
	ld.param.b32 	%r89, [retval0];
	} // callseq 764
	ld.global.f32 	%f14, [%rd31+160];
	st.global.f32 	[%rd32+160], %f14;
	st.local.v2.u32 	[%rd18], {%r40, %r39};
	mov.b32 	%r91, 48;
	st.local.u32 	[%rd18+8], %r91;
	{ // callseq 765, 0
	.param .b64 param0;
	st.param.b64 	[param0], %rd29;
	.param .b64 param1;
	st.param.b64 	[param1], %rd6;
	.param .b32 retval0;
	call.uni (retval0), 
	vprintf, 
	(
	param0, 
	param1
	);
	ld.param.b32 	%r92, [retval0];
	} // callseq 765
	ld.global.f32 	%f15, [%rd31+192];
	st.global.f32 	[%rd32+192], %f15;
	st.local.v2.u32 	[%rd18], {%r40, %r39};
	mov.b32 	%r94, 56;
	st.local.u32 	[%rd18+8], %r94;
	{ // callseq 766, 0
	.param .b64 param0;
	st.param.b64 	[param0], %rd29;
	.param .b64 param1;
	st.param.b64 	[param1], %rd6;
	.param .b32 retval0;
	call.uni (retval0), 
	vprintf, 
	(
	param0, 
	param1
	);
	ld.param.b32 	%r95, [retval0];
	} // callseq 766
	ld.global.f32 	%f16, [%rd31+224];
	st.global.f32 	[%rd32+224], %f16;
	add.s32 	%r97, %r97, %r2;
	setp.lt.s32 	%p2, %r97, %r4;
	@%p2 bra 	$L__BB51_2;
$L__BB51_3:
	ret;

}
	// .globl	_Z5evictIfLi1ELi2ELi8EEvPT_S1_PKiS3_i
.visible .entry _Z5evictIfLi1ELi2ELi8EEvPT_S1_PKiS3_i(
	.param .u64 .ptr .align 1 _Z5evictIfLi1ELi2ELi8EEvPT_S1_PKiS3_i_param_0,
	.param .u64 .ptr .align 1 _Z5evictIfLi1ELi2ELi8EEvPT_S1_PKiS3_i_param_1,
	.param .u64 .ptr .align 1 _Z5evictIfLi1ELi2ELi8EEvPT_S1_PKiS3_i_param_2,
	.param .u64 .ptr .align 1 _Z5evictIfLi1ELi2ELi8EEvPT_S1_PKiS3_i_param_3,
	.param .u32 _Z5evictIfLi1ELi2ELi8EEvPT_S1_PKiS3_i_param_4
)
{
	.local .align 8 .b8 	__local_depot52[24];
	.reg .b64 	%SP;
	.reg .b64 	%SPL;
	.reg .pred 	%p<6>;
	.reg .b32 	%r<118>;
	.reg .b32 	%f<10>;
	.reg .b64 	%rd<64>;

	mov.u64 	%SPL, __local_depot52;
	cvta.local.u64 	%SP, %SPL;
	ld.param.u64 	%rd5, [_Z5evictIfLi1ELi2ELi8EEvPT_S1_PKiS3_i_param_0];
	ld.param.u64 	%rd6, [_Z5evictIfLi1ELi2ELi8EEvPT_S1_PKiS3_i_param_1];
	ld.param.u64 	%rd7, [_Z5evictIfLi1ELi2ELi8EEvPT_S1_PKiS3_i_param_3];
	ld.param.u32 	%r10, [_Z5evictIfLi1ELi2ELi8EEvPT_S1_PKiS3_i_param_4];
	cvta.to.global.u64 	%rd1, %rd5;
	cvta.to.global.u64 	%rd2, %rd6;
	cvta.to.global.u64 	%rd8, %rd7;
	add.u64 	%rd9, %SP, 0;
	add.u64 	%rd3, %SPL, 0;
	mov.u32 	%r11, %ctaid.y;
	mov.u32 	%r12, %ntid.y;
	mov.u32 	%r13, %tid.y;
	mad.lo.s32 	%r1, %r11, %r12, %r13;
	st.local.u32 	[%rd3], %r1;
	mov.u64 	%rd10, $str;
	cvta.global.u64 	%rd11, %rd10;
	{ // callseq 767, 0
	.param .b64 param0;
	st.param.b64 	[param0], %rd11;
	.param .b64 param1;
	st.param.b64 	[param1], %rd9;
	.param .b32 retval0;
	call.uni (retval0), 
	vprintf, 
	(
	param0, 
	param1
	);
	ld.param.b32 	%r14, [retval0];
	} // callseq 767
	mul.wide.u32 	%rd12, %r1, 4;
	add.s64 	%rd13, %rd8, %rd12;
	ld.global.nc.u32 	%r16, [%rd13];
	mov.u32 	%r17, %ctaid.x;
	mov.u32 	%r18, %ntid.x;
	mov.u32 	%r19, %tid.x;
	mad.lo.s32 	%r20, %r17, %r18, %r19;
	mov.u32 	%r21, %nctaid.x;
	mul.lo.s32 	%r2, %r21, %r18;
	mul.lo.s32 	%r22, %r1, %r10;
	shl.b32 	%r23, %r22, 1;
	st.local.u32 	[%rd3], %r2;
	mov.u64 	%rd14, $str$1;
	cvta.global.u64 	%rd15, %rd14;
	{ // callseq 768, 0
	.param .b64 param0;
	st.param.b64 	[param0], %rd15;
	.param .b64 param1;
	st.param.b64 	[param1], %rd9;
	.param .b32 retval0;
	call.uni (retval0), 
	vprintf, 
	(
	param0, 
	param1
	);
	ld.param.b32 	%r24, [retval0];
	} // callseq 768
	add.s32 	%r117, %r20, %r23;
	add.s32 	%r4, %r16, %r23;
	setp.ge.s32 	%p1, %r20, %r16;
	@%p1 bra 	$L__BB52_6;
	add.s32 	%r5, %r117, %r2;
	max.s32 	%r26, %r5, %r4;
	setp.lt.s32 	%p2, %r5, %r4;
	selp.u32 	%r27, 1, 0, %p2;
	add.s32 	%r28, %r5, %r27;
	sub.s32 	%r29, %r26, %r28;
	max.u32 	%r30, %r2, 1;
	div.u32 	%r31, %r29, %r30;
	add.s32 	%r6, %r31, %r27;
	and.b32  	%r32, %r6, 1;
	setp.eq.b32 	%p3, %r32, 1;
	@%p3 bra 	$L__BB52_3;
	ld.param.u64 	%rd62, [_Z5evictIfLi1ELi2ELi8EEvPT_S1_PKiS3_i_param_2];
	cvta.to.global.u64 	%rd16, %rd62;
	mul.wide.s32 	%rd17, %r117, 4;
	add.s64 	%rd18, %rd16, %rd17;
	ld.global.nc.u32 	%r33, [%rd18+4];
	shr.s32 	%r34, %r33, 31;
	shr.u32 	%r35, %r34, 29;
	add.s32 	%r36, %r33, %r35;
	and.b32  	%r37, %r36, -8;
	sub.s32 	%r38, %r33, %r37;
	ld.global.nc.u32 	%r39, [%rd18];
	shr.s32 	%r40, %r39, 31;
	shr.u32 	%r41, %r40, 29;
	add.s32 	%r42, %r39, %r41;
	and.b32  	%r43, %r42, -8;
	sub.s32 	%r44, %r39, %r43;
	shl.b32 	%r45, %r38, 1;
	add.s32 	%r46, %r37, %r45;
	sub.s32 	%r47, %r46, %r38;
	shl.b32 	%r48, %r44, 1;
	add.s32 	%r49, %r43, %r48;
	sub.s32 	%r50, %r49, %r44;
	st.local.v2.u32 	[%rd3], {%r1, %r33};
	st.local.v2.u32 	[%rd3+8], {%r37, %r38};
	st.local.u32 	[%rd3+16], %r46;
	mov.u64 	%rd19, $str$2;
	cvta.global.u64 	%rd20, %rd19;
	{ // callseq 769, 0
	.param .b64 param0;
	st.param.b64 	[param0], %rd20;
	.param .b64 param1;
	st.param.b64 	[param1], %rd9;
	.param .b32 retval0;
	call.uni (retval0), 
	vprintf, 
	(
	param0, 
	param1
	);
	ld.param.b32 	%r51, [retval0];
	} // callseq 769
	st.local.v2.u32 	[%rd3], {%r49, %r49};
	st.local.v2.u32 	[%rd3+8], {%r46, %r46};
	mov.b32 	%r53, 0;
	st.local.u32 	[%rd3+16], %r53;
	mov.u64 	%rd22, $str$3;
	cvta.global.u64 	%rd23, %rd22;
	{ // callseq 770, 0
	.param .b64 param0;
	st.param.b64 	[param0], %rd23;
	.param .b64 param1;
	st.param.b64 	[param1], %rd9;
	.param .b32 retval0;
	call.uni (retval0), 
	vprintf, 
	(
	param0, 
	param1
	);
	ld.param.b32 	%r54, [retval0];
	} // callseq 770
	mul.wide.s32 	%rd24, %r46, 4;
	add.s64 	%rd25, %rd1, %rd24;
	ld.global.f32 	%f1, [%rd25];
	mul.wide.s32 	%rd26, %r49, 4;
	add.s64 	%rd27, %rd1, %rd26;
	st.global.f32 	[%rd27], %f1;
	st.local.v2.u32 	[%rd3], {%r49, %r49};
	st.local.v2.u32 	[%rd3+8], {%r46, %r46};
	mov.b32 	%r56, 1;
	st.local.u32 	[%rd3+16], %r56;
	{ // callseq 771, 0
	.param .b64 param0;
	st.param.b64 	[param0], %rd23;
	.param .b64 param1;
	st.param.b64 	[param1], %rd9;
	.param .b32 retval0;
	call.uni (retval0), 
	vprintf, 
	(
	param0, 
	param1
	);
	ld.param.b32 	%r57, [retval0];
	} // callseq 771
	ld.global.f32 	%f2, [%rd25+4];
	st.global.f32 	[%rd27+4], %f2;
	st.local.v2.u32 	[%rd3], {%r50, %r47};
	st.local.u32 	[%rd3+8], %r53;
	mov.u64 	%rd28, $str$4;
	cvta.global.u64 	%rd29, %rd28;
	{ // callseq 772, 0
	.param .b64 param0;
	st.param.b64 	[param0], %rd29;
	.param .b64 param1;
	st.param.b64 	[param1], %rd9;
	.param .b32 retval0;
	call.uni (retval0), 
	vprintf, 
	(
	param0, 
	param1
	);
	ld.param.b32 	%r59, [retval0];
	} // callseq 772
	mul.wide.s32 	%rd30, %r47, 4;
	add.s64 	%rd31, %rd2, %rd30;
	ld.global.f32 	%f3, [%rd31];
	mul.wide.s32 	%rd32, %r50, 4;
	add.s64 	%rd33, %rd2, %rd32;
	st.global.f32 	[%rd33], %f3;
	mov.u32 	%r117, %r5;
$L__BB52_3:
	setp.eq.s32 	%p4, %r6, 0;
	@%p4 bra 	$L__BB52_6;
	mov.u64 	%rd37, $str$2;
	mov.u64 	%rd40, $str$3;
	mov.u64 	%rd46, $str$4;
	mul.wide.s32 	%rd52, %r2, 4;
	shl.b32 	%r115, %r2, 1;
$L__BB52_5:
	ld.param.u64 	%rd63, [_Z5evictIfLi1ELi2ELi8EEvPT_S1_PKiS3_i_param_2];
	cvta.to.global.u64 	%rd34, %rd63;
	mul.wide.s32 	%rd35, %r117, 4;
	add.s64 	%rd36, %rd34, %rd35;
	ld.global.nc.u32 	%r61, [%rd36+4];
	shr.s32 	%r62, %r61, 31;
	shr.u32 	%r63, %r62, 29;
	add.s32 	%r64, %r61, %r63;
	and.b32  	%r65, %r64, -8;
	sub.s32 	%r66, %r61, %r65;
	ld.global.nc.u32 	%r67, [%rd36];
	shr.s32 	%r68, %r67, 31;
	shr.u32 	%r69, %r68, 29;
	add.s32 	%r70, %r67, %r69;
	and.b32  	%r71, %r70, -8;
	sub.s32 	%r72, %r67, %r71;
	shl.b32 	%r73, %r66, 1;
	add.s32 	%r74, %r65, %r73;
	sub.s32 	%r75, %r74, %r66;
	shl.b32 	%r76, %r72, 1;
	add.s32 	%r77, %r71, %r76;
	sub.s32 	%r78, %r77, %r72;
	st.local.v2.u32 	[%rd3], {%r1, %r61};
	st.local.v2.u32 	[%rd3+8], {%r65, %r66};
	st.local.u32 	[%rd3+16], %r74;
	cvta.global.u64 	%rd38, %rd37;
	{ // callseq 773, 0
	.param .b64 param0;
	st.param.b64 	[param0], %rd38;
	.param .b64 param1;
	st.param.b64 	[param1], %rd9;
	.param .b32 retval0;
	call.uni (retval0), 
	vprintf, 
	(
	param0, 
	param1
	);
	ld.param.b32 	%r79, [retval0];
	} // callseq 773
	st.local.v2.u32 	[%rd3], {%r77, %r77};
	st.local.v2.u32 	[%rd3+8], {%r74, %r74};
	mov.b32 	%r81, 0;
	st.local.u32 	[%rd3+16], %r81;
	cvta.global.u64 	%rd41, %rd40;
	{ // callseq 774, 0
	.param .b64 param0;
	st.param.b64 	[param0], %rd41;
	.param .b64 param1;
	st.param.b64 	[param1], %rd9;
	.param .b32 retval0;
	call.uni (retval0), 
	vprintf, 
	(
	param0, 
	param1
	);
	ld.param.b32 	%r82, [retval0];
	} // callseq 774
	mul.wide.s32 	%rd42, %r74, 4;
	add.s64 	%rd43, %rd1, %rd42;
	ld.global.f32 	%f4, [%rd43];
	mul.wide.s32 	%rd44, %r77, 4;
	add.s64 	%rd45, %rd1, %rd44;
	st.global.f32 	[%rd45], %f4;
	st.local.v2.u32 	[%rd3], {%r77, %r77};
	st.local.v2.u32 	[%rd3+8], {%r74, %r74};
	mov.b32 	%r84, 1;
	st.local.u32 	[%rd3+16], %r84;
	{ // callseq 775, 0
	.param .b64 param0;
	st.param.b64 	[param0], %rd41;
	.param .b64 param1;
	st.param.b64 	[param1], %rd9;
	.param .b32 retval0;
	call.uni (retval0), 
	vprintf, 
	(
	param0, 
	param1
	);
	ld.param.b32 	%r85, [retval0];
	} // callseq 775
	ld.global.f32 	%f5, [%rd43+4];
	st.global.f32 	[%rd45+4], %f5;
	st.local.v2.u32 	[%rd3], {%r78, %r75};
	st.local.u32 	[%rd3+8], %r81;
	cvta.global.u64 	%rd47, %rd46;
	{ // callseq 776, 0
	.param .b64 param0;
	st.param.b64 	[param0], %rd47;
	.param .b64 param1;
	st.param.b64 	[param1], %rd9;
	.param .b32 retval0;
	call.uni (retval0), 
	vprintf, 
	(
	param0, 
	param1
	);
	ld.param.b32 	%r87, [retval0];
	} // callseq 776
	mul.wide.s32 	%rd48, %r75, 4;
	add.s64 	%rd49, %rd2, %rd48;
	ld.global.f32 	%f6, [%rd49];
	mul.wide.s32 	%rd50, %r78, 4;
	add.s64 	%rd51, %rd2, %rd50;
	st.global.f32 	[%rd51], %f6;
	add.s64 	%rd53, %rd36, %rd52;
	ld.global.nc.u32 	%r89, [%rd53+4];
	shr.s32 	%r90, %r89, 31;
	shr.u32 	%r91, %r90, 29;
	add.s32 	%r92, %r89, %r91;
	and.b32  	%r93, %r92, -8;
	sub.s32 	%r94, %r89, %r93;
	ld.global.nc.u32 	%r95, [%rd53];
	shr.s32 	%r96, %r95, 31;
	shr.u32 	%r97, %r96, 29;
	add.s32 	%r98, %r95, %r97;
	and.b32  	%r99, %r98, -8;
	sub.s32 	%r100, %r95, %r99;
	shl.b32 	%r101, %r94, 1;
	add.s32 	%r102, %r93, %r101;
	sub.s32 	%r103, %r102, %r94;
	shl.b32 	%r104, %r100, 1;
	add.s32 	%r105, %r99, %r104;
	sub.s32 	%r106, %r105, %r100;
	st.local.v2.u32 	[%rd3], {%r1, %r89};
	st.local.v2.u32 	[%rd3+8], {%r93, %r94};
	st.local.u32 	[%rd3+16], %r102;
	{ // callseq 777, 0
	.param .b64 param0;
	st.param.b64 	[param0], %rd38;
	.param .b64 param1;
	st.param.b64 	[param1], %rd9;
	.param .b32 retval0;
	call.uni (retval0), 
	vprintf, 
	(
	param0, 
	param1
	);
	ld.param.b32 	%r107, [retval0];
	} // callseq 777
	st.local.v2.u32 	[%rd3], {%r105, %r105};
	st.local.v2.u32 	[%rd3+8], {%r102, %r102};
	st.local.u32 	[%rd3+16], %r81;
	{ // callseq 778, 0
	.param .b64 param0;
	st.param.b64 	[param0], %rd41;
	.param .b64 param1;
	st.param.b64 	[param1], %rd9;
	.param .b32 retval0;
	call.uni (retval0), 
	vprintf, 
	(
	param0, 
	param1
	);
	ld.param.b32 	%r109, [retval0];
	} // callseq 778
	mul.wide.s32 	%rd54, %r102, 4;
	add.s64 	%rd55, %rd1, %rd54;
	ld.global.f32 	%f7, [%rd55];
	mul.wide.s32 	%rd56, %r105, 4;
	add.s64 	%rd57, %rd1, %rd56;
	st.global.f32 	[%rd57], %f7;
	st.local.v2.u32 	[%rd3], {%r105, %r105};
	st.local.v2.u32 	[%rd3+8], {%r102, %r102};
	st.local.u32 	[%rd3+16], %r84;
	{ // callseq 779, 0
	.param .b64 param0;
	st.param.b64 	[param0], %rd41;
	.param .b64 param1;
	st.param.b64 	[param1], %rd9;
	.param .b32 retval0;
	call.uni (retval0), 
	vprintf, 
	(
	param0, 
	param1
	);
	ld.param.b32 	%r111, [retval0];
	} // callseq 779
	ld.global.f32 	%f8, [%rd55+4];
	st.global.f32 	[%rd57+4], %f8;
	st.local.v2.u32 	[%rd3], {%r106, %r103};
	st.local.u32 	[%rd3+8], %r81;
	{ // callseq 780, 0
	.param .b64 param0;
	st.param.b64 	[param0], %rd47;
	.param .b64 param1;
	st.param.b64 	[param1], %rd9;
	.param .b32 retval0;
	call.uni (retval0), 
	vprintf, 
	(
	param0, 
	param1
	);
	ld.param.b32 	%r113, [retval0];
	} // callseq 780
	mul.wide.s32 	%rd58, %r103, 4;
	add.s64 	%rd59, %rd2, %rd58;
	ld.global.f32 	%f9, [%rd59];
	mul.wide.s32 	%rd60, %r106, 4;
	add.s64 	%rd61, %rd2, %rd60;
	st.global.f32 	[%rd61], %f9;
	add.s32 	%r117, %r117, %r115;
	setp.lt.s32 	%p5, %r117, %r4;
	@%p5 bra 	$L__BB52_5;
$L__BB52_6:
	ret;

}
	// .globl	_Z5evictIfLi2ELi2ELi8EEvPT_S1_PKiS3_i
.visible .entry _Z5evictIfLi2ELi2ELi8EEvPT_S1_PKiS3_i(
	.param .u64 .ptr .align 1 _Z5evictIfLi2ELi2ELi8EEvPT_S1_PKiS3_i_param_0,
	.param .u64 .ptr .align 1 _Z5evictIfLi2ELi2ELi8EEvPT_S1_PKiS3_i_param_1,
	.param .u64 .ptr .align 1 _Z5evictIfLi2ELi2ELi8EEvPT_S1_PKiS3_i_param_2,
	.param .u64 .ptr .align 1 _Z5evictIfLi2ELi2ELi8EEvPT_S1_PKiS3_i_param_3,
	.param .u32 _Z5evictIfLi2ELi2ELi8EEvPT_S1_PKiS3_i_param_4
)
{
	.local .align 8 .b8 	__local_depot53[24];
	.reg .b64 	%SP;
	.reg .b64 	%SPL;
	.reg .pred 	%p<6>;
	.reg .b32 	%r<138>;
	.reg .b32 	%f<13>;
	.reg .b64 	%rd<64>;

	mov.u64 	%SPL, __local_depot53;
	cvta.local.u64 	%SP, %SPL;
	ld.param.u64 	%rd5, [_Z5evictIfLi2ELi2ELi8EEvPT_S1_PKiS3_i_param_0];
	ld.param.u64 	%rd6, [_Z5evictIfLi2ELi2ELi8EEvPT_S1_PKiS3_i_param_1];
	ld.param.u64 	%rd7, [_Z5evictIfLi2ELi2ELi8EEvPT_S1_PKiS3_i_param_3];
	ld.param.u32 	%r10, [_Z5evictIfLi2ELi2ELi8EEvPT_S1_PKiS3_i_param_4];
	cvta.to.global.u64 	%rd1, %rd5;
	cvta.to.global.u64 	%rd2, %rd6;
	cvta.to.global.u64 	%rd8, %rd7;
	add.u64 	%rd9, %SP, 0;
	add.u64 	%rd3, %SPL, 0;
	mov.u32 	%r11, %ctaid.y;
	mov.u32 	%r12, %ntid.y;
	mov.u32 	%r13, %tid.y;
	mad.lo.s32 	%r1, %r11, %r12, %r13;
	st.local.u32 	[%rd3], %r1;
	mov.u64 	%rd10, $str;
	cvta.global.u64 	%rd11, %rd10;
	{ // callseq 781, 0
	.param .b64 param0;
	st.param.b64 	[param0], %rd11;
	.param .b64 param1;
	st.param.b64 	[param1], %rd9;
	.param .b32 retval0;
	call.uni (retval0), 
	vprintf, 
	(
	param0, 
	param1
	);
	ld.param.b32 	%r14, [retval0];
	} // callseq 781
	mul.wide.u32 	%rd12, %r1, 4;
	add.s64 	%rd13, %rd8, %rd12;
	ld.global.nc.u32 	%r16, [%rd13];
	mov.u32 	%r17, %ctaid.x;
	mov.u32 	%r18, %ntid.x;
	mov.u32 	%r19, %tid.x;
	mad.lo.s32 	%r20, %r17, %r18, %r19;
	mov.u32 	%r21, %nctaid.x;
	mul.lo.s32 	%r2, %r21, %r18;
	mul.lo.s32 	%r22, %r1, %r10;
	shl.b32 	%r23, %r22, 1;
	st.local.u32 	[%rd3], %r2;
	mov.u64 	%rd14, $str$1;
	cvta.global.u64 	%rd15, %rd14;
	{ // callseq 782, 0
	.param .b64 param0;
	st.param.b64 	[param0], %rd15;
	.param .b64 param1;
	st.param.b64 	[param1], %rd9;
	.param .b32 retval0;
	call.uni (retval0), 
	vprintf, 
	(
	param0, 
	param1
	);
	ld.param.b32 	%r24, [retval0];
	} // callseq 782
	add.s32 	%r137, %r20, %r23;
	add.s32 	%r4, %r16, %r23;
	setp.ge.s32 	%p1, %r20, %r16;
	@%p1 bra 	$L__BB53_6;
	add.s32 	%r5, %r137, %r2;
	max.s32 	%r26, %r5, %r4;
	setp.lt.s32 	%p2, %r5, %r4;
	selp.u32 	%r27, 1, 0, %p2;
	add.s32 	%r28, %r5, %r27;
	sub.s32 	%r29, %r26, %r28;
	max.u32 	%r30, %r2, 1;
	div.u32 	%r31, %r29, %r30;
	add.s32 	%r6, %r31, %r27;
	and.b32  	%r32, %r6, 1;
	setp.eq.b32 	%p3, %r32, 1;
	@%p3 bra 	$L__BB53_3;
	ld.param.u64 	%rd62, [_Z5evictIfLi2ELi2ELi8EEvPT_S1_PKiS3_i_param_2];
	cvta.to.global.u64 	%rd16, %rd62;
	mul.wide.s32 	%rd17, %r137, 4;
	add.s64 	%rd18, %rd16, %rd17;
	ld.global.nc.u32 	%r33, [%rd18+4];
	shr.s32 	%r34, %r33, 31;
	shr.u32 	%r35, %r34, 29;
	add.s32 	%r36, %r33, %r35;
	shl.b32 	%r37, %r36, 1;
	and.b32  	%r38, %r37, -16;
	and.b32  	%r39, %r36, -8;
	sub.s32 	%r40, %r33, %r39;
	ld.global.nc.u32 	%r41, [%rd18];
	shr.s32 	%r42, %r41, 31;
	shr.u32 	%r43, %r42, 29;
	add.s32 	%r44, %r41, %r43;
	shl.b32 	%r45, %r44, 1;
	and.b32  	%r46, %r45, -16;
	and.b32  	%r47, %r44, -8;
	sub.s32 	%r48, %r41, %r47;
	shl.b32 	%r49, %r40, 1;
	add.s32 	%r50, %r38, %r49;
	sub.s32 	%r51, %r50, %r40;
	shl.b32 	%r52, %r48, 1;
	add.s32 	%r53, %r46, %r52;
	sub.s32 	%r54, %r53, %r48;
	st.local.v2.u32 	[%rd3], {%r1, %r33};
	st.local.v2.u32 	[%rd3+8], {%r38, %r40};
	st.local.u32 	[%rd3+16], %r50;
	mov.u64 	%rd19, $str$2;
	cvta.global.u64 	%rd20, %rd19;
	{ // callseq 783, 0
	.param .b64 param0;
	st.param.b64 	[param0], %rd20;
	.param .b64 param1;
	st.param.b64 	[param1], %rd9;
	.param .b32 retval0;
	call.uni (retval0), 
	vprintf, 
	(
	param0, 
	param1
	);
	ld.param.b32 	%r55, [retval0];
	} // callseq 783
	st.local.v2.u32 	[%rd3], {%r53, %r53};
	st.local.v2.u32 	[%rd3+8], {%r50, %r50};
	mov.b32 	%r57, 0;
	st.local.u32 	[%rd3+16], %r57;
	mov.u64 	%rd22, $str$3;
	cvta.global.u64 	%rd23, %rd22;
	{ // callseq 784, 0
	.param .b64 param0;
	st.param.b64 	[param0], %rd23;
	.param .b64 param1;
	st.param.b64 	[param1], %rd9;
	.param .b32 retval0;
	call.uni (retval0), 
	vprintf, 
	(
	param0, 
	param1
	);
	ld.param.b32 	%r58, [retval0];
	} // callseq 784
	mul.wide.s32 	%rd24, %r50, 4;
	add.s64 	%rd25, %rd1, %rd24;
	ld.global.f32 	%f1, [%rd25];
	mul.wide.s32 	%rd26, %r53, 4;
	add.s64 	%rd27, %rd1, %rd26;
	st.global.f32 	[%rd27], %f1;
	st.local.v2.u32 	[%rd3], {%r53, %r53};
	st.local.v2.u32 	[%rd3+8], {%r50, %r50};
	mov.b32 	%r60, 1;
	st.local.u32 	[%rd3+16], %r60;
	{ // callseq 785, 0
	.param .b64 param0;
	st.param.b64 	[param0], %rd23;
	.param .b64 param1;
	st.param.b64 	[param1], %rd9;
	.param .b32 retval0;
	call.uni (retval0), 
	vprintf, 
	(
	param0, 
	param1
	);
	ld.param.b32 	%r61, [retval0];
	} // callseq 785
	ld.global.f32 	%f2, [%rd25+4];
	st.global.f32 	[%rd27+4], %f2;
	st.local.v2.u32 	[%rd3], {%r54, %r51};
	st.local.u32 	[%rd3+8], %r57;
	mov.u64 	%rd28, $str$4;
	cvta.global.u64 	%rd29, %rd28;
	{ // callseq 786, 0
	.param .b64 param0;
	st.param.b64 	[param0], %rd29;
	.param .b64 param1;
	st.param.b64 	[param1], %rd9;
	.param .b32 retval0;
	call.uni (retval0), 
	vprintf, 
	(
	param0, 
	param1
	);
	ld.param.b32 	%r63, [retval0];
	} // callseq 786
	mul.wide.s32 	%rd30, %r51, 4;
	add.s64 	%rd31, %rd2, %rd30;
	ld.global.f32 	%f3, [%rd31];
	mul.wide.s32 	%rd32, %r54, 4;
	add.s64 	%rd33, %rd2, %rd32;
	st.global.f32 	[%rd33], %f3;
	st.local.v2.u32 	[%rd3], {%r54, %r51};
	mov.b32 	%r65, 8;
	st.local.u32 	[%rd3+8], %r65;
	{ // callseq 787, 0
	.param .b64 param0;
	st.param.b64 	[param0], %rd29;
	.param .b64 param1;
	st.param.b64 	[param1], %rd9;
	.param .b32 retval0;
	call.uni (retval0), 
	vprintf, 
	(
	param0, 
	param1
	);
	ld.param.b32 	%r66, [retval0];
	} // callseq 787
	ld.global.f32 	%f4, [%rd31+32];
	st.global.f32 	[%rd33+32], %f4;
	mov.u32 	%r137, %r5;
$L__BB53_3:
	setp.eq.s32 	%p4, %r6, 0;
	@%p4 bra 	$L__BB53_6;
	mov.u64 	%rd37, $str$2;
	mov.u64 	%rd40, $str$3;
	mov.u64 	%rd46, $str$4;
	mul.wide.s32 	%rd52, %r2, 4;
	shl.b32 	%r135, %r2, 1;
$L__BB53_5:
	ld.param.u64 	%rd63, [_Z5evictIfLi2ELi2ELi8EEvPT_S1_PKiS3_i_param_2];
	cvta.to.global.u64 	%rd34, %rd63;
	mul.wide.s32 	%rd35, %r137, 4;
	add.s64 	%rd36, %rd34, %rd35;
	ld.global.nc.u32 	%r68, [%rd36+4];
	shr.s32 	%r69, %r68, 31;
	shr.u32 	%r70, %r69, 29;
	add.s32 	%r71, %r68, %r70;
	shl.b32 	%r72, %r71, 1;
	and.b32  	%r73, %r72, -16;
	and.b32  	%r74, %r71, -8;
	sub.s32 	%r75, %r68, %r74;
	ld.global.nc.u32 	%r76, [%rd36];
	shr.s32 	%r77, %r76, 31;
	shr.u32 	%r78, %r77, 29;
	add.s32 	%r79, %r76, %r78;
	shl.b32 	%r80, %r79, 1;
	and.b32  	%r81, %r80, -16;
	and.b32  	%r82, %r79, -8;
	sub.s32 	%r83, %r76, %r82;
	shl.b32 	%r84, %r75, 1;
	add.s32 	%r85, %r73, %r84;
	sub.s32 	%r86, %r85, %r75;
	shl.b32 	%r87, %r83, 1;
	add.s32 	%r88, %r81, %r87;
	sub.s32 	%r89, %r88, %r83;
	st.local.v2.u32 	[%rd3], {%r1, %r68};
	st.local.v2.u32 	[%rd3+8], {%r73, %r75};
	st.local.u32 	[%rd3+16], %r85;
	cvta.global.u64 	%rd38, %rd37;
	{ // callseq 788, 0
	.param .b64 param0;
	st.param.b64 	[param0], %rd38;
	.param .b64 param1;
	st.param.b64 	[param1], %rd9;
	.param .b32 retval0;
	call.uni (retval0), 
	vprintf, 
	(
	param0, 
	param1
	);
	ld.param.b32 	%r90, [retval0];
	} // callseq 788
	st.local.v2.u32 	[%rd3], {%r88, %r88};
	st.local.v2.u32 	[%rd3+8], {%r85, %r85};
	mov.b32 	%r92, 0;
	st.local.u32 	[%rd3+16], %r92;
	cvta.global.u64 	%rd41, %rd40;
	{ // callseq 789, 0
	.param .b64 param0;
	st.param.b64 	[param0], %rd41;
	.param .b64 param1;
	st.param.b64 	[param1], %rd9;
	.param .b32 retval0;
	call.uni (retval0), 
	vprintf, 
	(
	param0, 
	param1
	);
	ld.param.b32 	%r93, [retval0];
	} // callseq 789
	mul.wide.s32 	%rd42, %r85, 4;
	add.s64 	%rd43, %rd1, %rd42;
	ld.global.f32 	%f5, [%rd43];
	mul.wide.s32 	%rd44, %r88, 4;
	add.s64 	%rd45, %rd1, %rd44;
	st.global.f32 	[%rd45], %f5;
	st.local.v2.u32 	[%rd3], {%r88, %r88};
	st.local.v2.u32 	[%rd3+8], {%r85, %r85};
	mov.b32 	%r95, 1;
	st.local.u32 	[%rd3+16], %r95;
	{ // callseq 790, 0
	.param .b64 param0;
	st.param.b64 	[param0], %rd41;
	.param .b64 param1;
	st.param.b64 	[param1], %rd9;
	.param .b32 retval0;
	call.uni (retval0), 
	vprintf, 
	(
	param0, 
	param1
	);
	ld.param.b32 	%r96, [retval0];
	} // callseq 790
	ld.global.f32 	%f6, [%rd43+4];
	st.global.f32 	[%rd45+4], %f6;
	st.local.v2.u32 	[%rd3], {%r89, %r86};
	st.local.u32 	[%rd3+8], %r92;
	cvta.global.u64 	%rd47, %rd46;
	{ // callseq 791, 0
	.param .b64 param0;
	st.param.b64 	[param0], %rd47;
	.param .b64 param1;
	st.param.b64 	[param1], %rd9;
	.param .b32 retval0;
	call.uni (retval0), 
	vprintf, 
	(
	param0, 
	param1
	);
	ld.param.b32 	%r98, [retval0];
	} // callseq 791
	mul.wide.s32 	%rd48, %r86, 4;
	add.s64 	%rd49, %rd2, %rd48;
	ld.global.f32 	%f7, [%rd49];
	mul.wide.s32 	%rd50, %r89, 4;
	add.s64 	%rd51, %rd2, %rd50;
	st.global.f32 	[%rd51], %f7;
	st.local.v2.u32 	[%rd3], {%r89, %r86};
	mov.b32 	%r100, 8;
	st.local.u32 	[%rd3+8], %r100;
	{ // callseq 792, 0
	.param .b64 param0;
	st.param.b64 	[param0], %rd47;
	.param .b64 param1;
	st.param.b64 	[param1], %rd9;
	.param .b32 retval0;
	call.uni (retval0), 
	vprintf, 
	(
	param0, 
	param1
	);
	ld.param.b32 	%r101, [retval0];
	} // callseq 792
	ld.global.f32 	%f8, [%rd49+32];
	st.global.f32 	[%rd51+32], %f8;
	add.s64 	%rd53, %rd36, %rd52;
	ld.global.nc.u32 	%r103, [%rd53+4];
	shr.s32 	%r104, %r103, 31;
	shr.u32 	%r105, %r104, 29;
	add.s32 	%r106, %r103, %r105;
	shl.b32 	%r107, %r106, 1;
	and.b32  	%r108, %r107, -16;
	and.b32  	%r109, %r106, -8;
	sub.s32 	%r110, %r103, %r109;
	ld.global.nc.u32 	%r111, [%rd53];
	shr.s32 	%r112, %r111, 31;
	shr.u32 	%r113, %r112, 29;
	add.s32 	%r114, %r111, %r113;
	shl.b32 	%r115, %r114, 1;
	and.b32  	%r116, %r115, -16;
	and.b32  	%r117, %r114, -8;
	sub.s32 	%r118, %r111, %r117;
	shl.b32 	%r119, %r110, 1;
	add.s32 	%r120, %r108, %r119;
	sub.s32 	%r121, %r120, %r110;
	shl.b32 	%r122, %r118, 1;
	add.s32 	%r123, %r116, %r122;
	sub.s32 	%r124, %r123, %r118;
	st.local.v2.u32 	[%rd3], {%r1, %r103};
	st.local.v2.u32 	[%rd3+8], {%r108, %r110};
	st.local.u32 	[%rd3+16], %r120;
	{ // callseq 793, 0
	.param .b64 param0;
	st.param.b64 	[param0], %rd38;
	.param .b64 param1;
	st.param.b64 	[param1], %rd9;
	.param .b32 retval0;
	call.uni (retval0), 
	vprintf, 
	(
	param0, 
	param1
	);
	ld.param.b32 	%r125, [retval0];
	} // callseq 793
	st.local.v2.u32 	[%rd3], {%r123, %r123};
	st.local.v2.u32 	[%rd3+8], {%r120, %r120};
	st.local.u32 	[%rd3+16], %r92;
	{ // callseq 794, 0
	.param .b64 param0;
	st.param.b64 	[param0], %rd41;
	.param .b64 param1;
	st.param.b64 	[param1], %rd9;
	.param .b32 retval0;
	call.uni (retval0), 
	vprintf, 
	(
	param0, 
	param1
	);
	ld.param.b32 	%r127, [retval0];
	} // callseq 794
	mul.wide.s32 	%rd54, %r120, 4;
	add.s64 	%rd55, %rd1, %rd54;
	ld.global.f32 	%f9, [%rd55];
	mul.wide.s32 	%rd56, %r123, 4;
	add.s64 	%rd57, %rd1, %rd56;
	st.global.f32 	[%rd57], %f9;
	st.local.v2.u32 	[%rd3], {%r123, %r123};
	st.local.v2.u32 	[%rd3+8], {%r120, %r120};
	st.local.u32 	[%rd3+16], %r95;
	{ // callseq 795, 0
	.param .b64 param0;
	st.param.b64 	[param0], %rd41;
	.param .b64 param1;
	st.param.b64 	[param1], %rd9;
	.param .b32 retval0;
	call.uni (retval0), 
	vprintf, 
	(
	param0, 
	param1
	);
	ld.param.b32 	%r129, [retval0];
	} // callseq 795
	ld.global.f32 	%f10, [%rd55+4];
	st.global.f32 	[%rd57+4], %f10;
	st.local.v2.u32 	[%rd3], {%r124, %r121};
	st.local.u32 	[%rd3+8], %r92;
	{ // callseq 796, 0
	.param .b64 param0;
	st.param.b64 	[param0], %rd47;
	.param .b64 param1;
	st.param.b64 	[param1], %rd9;
	.param .b32 retval0;
	call.uni (retval0), 
	vprintf, 
	(
	param0, 
	param1
	);
	ld.param.b32 	%r131, [retval0];
	} // callseq 796
	mul.wide.s32 	%rd58, %r121, 4;
	add.s64 	%rd59, %rd2, %rd58;
	ld.global.f32 	%f11, [%rd59];
	mul.wide.s32 	%rd60, %r124, 4;
	add.s64 	%rd61, %rd2, %rd60;
	st.global.f32 	[%rd61], %f11;
	st.local.v2.u32 	[%rd3], {%r124, %r121};
	st.local.u32 	[%rd3+8], %r100;
	{ // callseq 797, 0
	.param .b64 param0;
	st.param.b64 	[param0], %rd47;
	.param .b64 param1;
	st.param.b64 	[param1], %rd9;
	.param .b32 retval0;
	call.uni (retval0), 
	vprintf, 
	(
	param0, 
	param1
	);
	ld.param.b32 	%r133, [retval0];
	} // callseq 797
	ld.global.f32 	%f12, [%rd59+32];
	st.global.f32 	[%rd61+32], %f12;
	add.s32 	%r137, %r137, %r135;
	setp.lt.s32 	%p5, %r137, %r4;
	@%p5 bra 	$L__BB53_5;
$L__BB53_6:
	ret;

}
	// .globl	_Z5evictIfLi4ELi2ELi8EEvPT_S1_PKiS3_i
.visible .entry _Z5evictIfLi4ELi2ELi8EEvPT_S1_PKiS3_i(
	.param .u64 .ptr .align 1 _Z5evictIfLi4ELi2ELi8EEvPT_S1_PKiS3_i_param_0,
	.param .u64 .ptr .align 1 _Z5evictIfLi4ELi2ELi8EEvPT_S1_PKiS3_i_param_1,
	.param .u64 .ptr .align 1 _Z5evictIfLi4ELi2ELi8EEvPT_S1_PKiS3_i_param_2,
	.param .u64 .ptr .align 1 _Z5evictIfLi4ELi2ELi8EEvPT_S1_PKiS3_i_param_3,
	.param .u32 _Z5evictIfLi4ELi2ELi8EEvPT_S1_PKiS3_i_param_4
)
{
	.local .align 8 .b8 	__local_depot54[24];
	.reg .b64 	%SP;
	.reg .b64 	%SPL;
	.reg .pred 	%p<3>;
	.reg .b32 	%r<71>;
	.reg .b32 	%f<9>;
	.reg .b64 	%rd<34>;

	mov.u64 	%SPL, __local_depot54;
	cvta.local.u64 	%SP, %SPL;
	ld.param.u64 	%rd5, [_Z5evictIfLi4ELi2ELi8EEvPT_S1_PKiS3_i_param_0];
	ld.param.u64 	%rd6, [_Z5evictIfLi4ELi2ELi8EEvPT_S1_PKiS3_i_param_1];
	ld.param.u64 	%rd7, [_Z5evictIfLi4ELi2ELi8EEvPT_S1_PKiS3_i_param_2];
	ld.param.u64 	%rd8, [_Z5evictIfLi4ELi2ELi8EEvPT_S1_PKiS3_i_param_3];
	ld.param.u32 	%r7, [_Z5evictIfLi4ELi2ELi8EEvPT_S1_PKiS3_i_param_4];
	cvta.to.global.u64 	%rd9, %rd8;
	add.u64 	%rd10, %SP, 0;
	add.u64 	%rd1, %SPL, 0;
	mov.u32 	%r8, %ctaid.y;
	mov.u32 	%r9, %ntid.y;
	mov.u32 	%r10, %tid.y;
	mad.lo.s32 	%r1, %r8, %r9, %r10;
	st.local.u32 	[%rd1], %r1;
	mov.u64 	%rd11, $str;
	cvta.global.u64 	%rd12, %rd11;
	{ // callseq 798, 0
	.param .b64 param0;
	st.param.b64 	[param0], %rd12;
	.param .b64 param1;
	st.param.b64 	[param1], %rd10;
	.param .b32 retval0;
	call.uni (retval0), 
	vprintf, 
	(
	param0, 
	param1
	);
	ld.param.b32 	%r11, [retval0];
	} // callseq 798
	mul.wide.u32 	%rd13, %r1, 4;
	add.s64 	%rd14, %rd9, %rd13;
	ld.global.nc.u32 	%r13, [%rd14];
	mov.u32 	%r14, %ctaid.x;
	mov.u32 	%r15, %ntid.x;
	mov.u32 	%r16, %tid.x;
	mad.lo.s32 	%r17, %r14, %r15, %r16;
	mov.u32 	%r18, %nctaid.x;
	mul.lo.s32 	%r2, %r18, %r15;
	mul.lo.s32 	%r19, %r1, %r7;
	shl.b32 	%r20, %r19, 1;
	st.local.u32 	[%rd1], %r2;
	mov.u64 	%rd15, $str$1;
	cvta.global.u64 	%rd16, %rd15;
	{ // callseq 799, 0
	.param .b64 param0;
	st.param.b64 	[param0], %rd16;
	.param .b64 param1;
	st.param.b64 	[param1], %rd10;
	.param .b32 retval0;
	call.uni (retval0), 
	vprintf, 
	(
	param0, 
	param1
	);
	ld.param.b32 	%r21, [retval0];
	} // callseq 799
	add.s32 	%r70, %r17, %r20;
	add.s32 	%r4, %r13, %r20;
	setp.ge.s32 	%p1, %r17, %r13;
	@%p1 bra 	$L__BB54_3;
	cvta.to.global.u64 	%rd2, %rd5;
	cvta.to.global.u64 	%rd3, %rd6;
	cvta.to.global.u64 	%rd4, %rd7;
	mov.u64 	%rd19, $str$2;
$L__BB54_2:
	mul.wide.s32 	%rd17, %r70, 4;
	add.s64 	%rd18, %rd4, %rd17;
	ld.global.nc.u32 	%r23, [%rd18+4];
	shr.s32 	%r24, %r23, 31;
	shr.u32 	%r25, %r24, 29;
	add.s32 	%r26, %r23, %r25;
	shl.b32 	%r27, %r26, 2;
	and.b32  	%r28, %r27, -32;
	and.b32  	%r29, %r26, -8;
	sub.s32 	%r30, %r23, %r29;
	ld.global.nc.u32 	%r31, [%rd18];
	shr.s32 	%r32, %r31, 31;
	shr.u32 	%r33, %r32, 29;
	add.s32 	%r34, %r31, %r33;
	shl.b32 	%r35, %r34, 2;
	and.b32  	%r36, %r35, -32;
	and.b32  	%r37, %r34, -8;
	sub.s32 	%r38, %r31, %r37;
	shl.b32 	%r39, %r30, 1;
	add.s32 	%r40, %r28, %r39;
	sub.s32 	%r41, %r40, %r30;
	shl.b32 	%r42, %r38, 1;
	add.s32 	%r43, %r36, %r42;
	sub.s32 	%r44, %r43, %r38;
	st.local.v2.u32 	[%rd1], {%r1, %r23};
	st.local.v2.u32 	[%rd1+8], {%r28, %r30};
	st.local.u32 	[%rd1+16], %r40;
	cvta.global.u64 	%rd20, %rd19;
	add.u64 	%rd21, %SP, 0;
	{ // callseq 800, 0
	.param .b64 param0;
	st.param.b64 	[param0], %rd20;
	.param .b64 param1;
	st.param.b64 	[param1], %rd21;
	.param .b32 retval0;
	call.uni (retval0), 
	vprintf, 
	(
	param0, 
	param1
	);
	ld.param.b32 	%r45, [retval0];
	} // callseq 800
	st.local.v2.u32 	[%rd1], {%r43, %r43};
	st.local.v2.u32 	[%rd1+8], {%r40, %r40};
	mov.b32 	%r47, 0;
	st.local.u32 	[%rd1+16], %r47;
	mov.u64 	%rd22, $str$3;
	cvta.global.u64 	%rd23, %rd22;
	{ // callseq 801, 0
	.param .b64 param0;
	st.param.b64 	[param0], %rd23;
	.param .b64 param1;
	st.param.b64 	[param1], %rd21;
	.param .b32 retval0;
	call.uni (retval0), 
	vprintf, 
	(
	param0, 
	param1
	);
	ld.param.b32 	%r48, [retval0];
	} // callseq 801
	mul.wide.s32 	%rd24, %r40, 4;
	add.s64 	%rd25, %rd2, %rd24;
	ld.global.f32 	%f1, [%rd25];
	mul.wide.s32 	%rd26, %r43, 4;
	add.s64 	%rd27, %rd2, %rd26;
	st.global.f32 	[%rd27], %f1;
	st.local.v2.u32 	[%rd1], {%r43, %r43};
	st.local.v2.u32 	[%rd1+8], {%r40, %r40};
	mov.b32 	%r50, 1;
	st.local.u32 	[%rd1+16], %r50;
	{ // callseq 802, 0
	.param .b64 param0;
	st.param.b64 	[param0], %rd23;
	.param .b64 param1;
	st.param.b64 	[param1], %rd21;
	.param .b32 retval0;
	call.uni (retval0), 
	vprintf, 
	(
	param0, 
	param1
	);
	ld.param.b32 	%r51, [retval0];
	} // callseq 802
	ld.global.f32 	%f2, [%rd25+4];
	st.global.f32 	[%rd27+4], %f2;
	add.s32 	%r53, %r40, 16;
	add.s32 	%r54, %r43, 16;
	st.local.v2.u32 	[%rd1], {%r43, %r54};
	st.local.v2.u32 	[%rd1+8], {%r40, %r53};
	st.local.u32 	[%rd1+16], %r47;
	{ // callseq 803, 0
	.param .b64 param0;
	st.param.b64 	[param0], %rd23;
	.param .b64 param1;
	st.param.b64 	[param1], %rd21;
	.param .b32 retval0;
	call.uni (retval0), 
	vprintf, 
	(
	param0, 
	param1
	);
	ld.param.b32 	%r55, [retval0];
	} // callseq 803
	ld.global.f32 	%f3, [%rd25+64];
	st.global.f32 	[%rd27+64], %f3;
	st.local.v2.u32 	[%rd1], {%r43, %r54};
	st.local.v2.u32 	[%rd1+8], {%r40, %r53};
	st.local.u32 	[%rd1+16], %r50;
	{ // callseq 804, 0
	.param .b64 param0;
	st.param.b64 	[param0], %rd23;
	.param .b64 param1;
	st.param.b64 	[param1], %rd21;
	.param .b32 retval0;
	call.uni (retval0), 
	vprintf, 
	(
	param0, 
	param1
	);
	ld.param.b32 	%r57, [retval0];
	} // callseq 804
	ld.global.f32 	%f4, [%rd25+68];
	st.global.f32 	[%rd27+68], %f4;
	st.local.v2.u32 	[%rd1], {%r44, %r41};
	st.local.u32 	[%rd1+8], %r47;
	mov.u64 	%rd28, $str$4;
	cvta.global.u64 	%rd29, %rd28;
	{ // callseq 805, 0
	.param .b64 param0;
	st.param.b64 	[param0], %rd29;
	.param .b64 param1;
	st.param.b64 	[param1], %rd21;
	.param .b32 retval0;
	call.uni (retval0), 
	vprintf, 
	(
	param0, 
	param1
	);
	ld.param.b32 	%r59, [retval0];
	} // callseq 805
	mul.wide.s32 	%rd30, %r41, 4;
	add.s64 	%rd31, %rd3, %rd30;
	ld.global.f32 	%f5, [%rd31];
	mul.wide.s32 	%rd32, %r44, 4;
	add.s64 	%rd33, %rd3, %rd32;
	st.global.f32 	[%rd33], %f5;
	st.local.v2.u32 	[%rd1], {%r44, %r41};
	mov.b32 	%r61, 8;
	st.local.u32 	[%rd1+8], %r61;
	{ // callseq 806, 0
	.param .b64 param0;
	st.param.b64 	[param0], %rd29;
	.param .b64 param1;
	st.param.b64 	[param1], %rd21;
	.param .b32 retval0;
	call.uni (retval0), 
	vprintf, 
	(
	param0, 
	param1
	);
	ld.param.b32 	%r62, [retval0];
	} // callseq 806
	ld.global.f32 	%f6, [%rd31+32];
	st.global.f32 	[%rd33+32], %f6;
	st.local.v2.u32 	[%rd1], {%r44, %r41};
	mov.b32 	%r64, 16;
	st.local.u32 	[%rd1+8], %r64;
	{ // callseq 807, 0
	.param .b64 param0;
	st.param.b64 	[param0], %rd29;
	.param .b64 param1;
	st.param.b64 	[param1], %rd21;
	.param .b32 retval0;
	call.uni (retval0), 
	vprintf, 
	(
	param0, 
	param1
	);
	ld.param.b32 	%r65, [retval0];
	} // callseq 807
	ld.global.f32 	%f7, [%rd31+64];
	st.global.f32 	[%rd33+64], %f7;
	st.local.v2.u32 	[%rd1], {%r44, %r41};
	mov.b32 	%r67, 24;
	st.local.u32 	[%rd1+8], %r67;
	{ // callseq 808, 0
	.param .b64 param0;
	st.param.b64 	[param0], %rd29;
	.param .b64 param1;
	st.param.b64 	[param1], %rd21;
	.param .b32 retval0;
	call.uni (retval0), 
	vprintf, 
	(
	param0, 
	param1
	);
	ld.param.b32 	%r68, [retval0];
	} // callseq 808
	ld.global.f32 	%f8, [%rd31+96];
	st.global.f32 	[%rd33+96], %f8;
	add.s32 	%r70, %r70, %r2;
	setp.lt.s32 	%p2, %r70, %r4;
	@%p2 bra 	$L__BB54_2;
$L__BB54_3:
	ret;

}
	// .globl	_Z5evictIfLi8ELi2ELi8EEvPT_S1_PKiS3_i
.visible .entry _Z5evictIfLi8ELi2ELi8EEvPT_S1_PKiS3_i(
	.param .u64 .ptr .align 1 _Z5evictIfLi8ELi2ELi8EEvPT_S1_PKiS3_i_param_0,
	.param .u64 .ptr .align 1 _Z5evictIfLi8ELi2ELi8EEvPT_S1_PKiS3_i_param_1,
	.param .u64 .ptr .align 1 _Z5evictIfLi8ELi2ELi8EEvPT_S1_PKiS3_i_param_2,
	.param .u64 .ptr .align 1 _Z5evictIfLi8ELi2ELi8EEvPT_S1_PKiS3_i_param_3,
	.param .u32 _Z5evictIfLi8ELi2ELi8EEvPT_S1_PKiS3_i_param_4
)
{
	.local .align 8 .b8 	__local_depot55[24];
	.reg .b64 	%SP;
	.reg .b64 	%SPL;
	.reg .pred 	%p<3>;
	.reg .b32 	%r<95>;
	.reg .b32 	%f<17>;
	.reg .b64 	%rd<38>;

	mov.u64 	%SPL, __local_depot55;
	cvta.local.u64 	%SP, %SPL;
	ld.param.u64 	%rd4, [_Z5evictIfLi8ELi2ELi8EEvPT_S1_PKiS3_i_param_3];
	ld.param.u32 	%r7, [_Z5evictIfLi8ELi2ELi8EEvPT_S1_PKiS3_i_param_4];
	cvta.to.global.u64 	%rd5, %rd4;
	add.u64 	%rd6, %SP, 0;
	add.u64 	%rd7, %SPL, 0;
	mov.u32 	%r8, %ctaid.y;
	mov.u32 	%r9, %ntid.y;
	mov.u32 	%r10, %tid.y;
	mad.lo.s32 	%r1, %r8, %r9, %r10;
	st.local.u32 	[%rd7], %r1;
	mov.u64 	%rd8, $str;
	cvta.global.u64 	%rd9, %rd8;
	{ // callseq 809, 0
	.param .b64 param0;
	st.param.b64 	[param0], %rd9;
	.param .b64 param1;
	st.param.b64 	[param1], %rd6;
	.param .b32 retval0;
	call.uni (retval0), 
	vprintf, 
	(
	param0, 
	param1
	);
	ld.param.b32 	%r11, [retval0];
	} // callseq 809
	mul.wide.u32 	%rd10, %r1, 4;
	add.s64 	%rd11, %rd5, %rd10;
	ld.global.nc.u32 	%r13, [%rd11];
	mov.u32 	%r14, %ctaid.x;
	mov.u32 	%r15, %ntid.x;
	mov.u32 	%r16, %tid.x;
	mad.lo.s32 	%r17, %r14, %r15, %r16;
	mov.u32 	%r18, %nctaid.x;
	mul.lo.s32 	%r2, %r18, %r15;
	mul.lo.s32 	%r19, %r1, %r7;
	shl.b32 	%r20, %r19, 1;
	st.local.u32 	[%rd7], %r2;
	mov.u64 	%rd12, $str$1;
	cvta.global.u64 	%rd13, %rd12;
	{ // callseq 810, 0
	.param .b64 param0;
	st.param.b64 	[param0], %rd13;
	.param .b64 param1;
	st.param.b64 	[param1], %rd6;
	.param .b32 retval0;
	call.uni (retval0), 
	vprintf, 
	(
	param0, 
	param1
	);
	ld.param.b32 	%r21, [retval0];
	} // callseq 810
	add.s32 	%r94, %r17, %r20;
	add.s32 	%r4, %r13, %r20;
	setp.ge.s32 	%p1, %r17, %r13;
	@%p1 bra 	$L__BB55_3;
	mov.u64 	%rd19, $str$2;
	mov.u64 	%rd21, $str$3;
	mov.u64 	%rd28, $str$4;
$L__BB55_2:
	ld.param.u64 	%rd37, [_Z5evictIfLi8ELi2ELi8EEvPT_S1_PKiS3_i_param_2];
	ld.param.u64 	%rd36, [_Z5evictIfLi8ELi2ELi8EEvPT_S1_PKiS3_i_param_1];
	ld.param.u64 	%rd35, [_Z5evictIfLi8ELi2ELi8EEvPT_S1_PKiS3_i_param_0];
	cvta.to.global.u64 	%rd14, %rd37;
	mul.wide.s32 	%rd15, %r94, 4;
	add.s64 	%rd16, %rd14, %rd15;
	ld.global.nc.u32 	%r23, [%rd16+4];
	shr.s32 	%r24, %r23, 31;
	shr.u32 	%r25, %r24, 29;
	add.s32 	%r26, %r23, %r25;
	shl.b32 	%r27, %r26, 3;
	and.b32  	%r28, %r27, -64;
	and.b32  	%r29, %r26, -8;
	sub.s32 	%r30, %r23, %r29;
	ld.global.nc.u32 	%r31, [%rd16];
	shr.s32 	%r32, %r31, 31;
	shr.u32 	%r33, %r32, 29;
	add.s32 	%r34, %r31, %r33;
	shl.b32 	%r35, %r34, 3;
	and.b32  	%r36, %r35, -64;
	and.b32  	%r37, %r34, -8;
	sub.s32 	%r38, %r31, %r37;
	shl.b32 	%r39, %r30, 1;
	add.s32 	%r40, %r28, %r39;
	sub.s32 	%r41, %r40, %r30;
	shl.b32 	%r42, %r38, 1;
	add.s32 	%r43, %r36, %r42;
	sub.s32 	%r44, %r43, %r38;
	cvta.to.local.u64 	%rd18, %rd6;
	st.local.v2.u32 	[%rd18], {%r1, %r23};
	st.local.v2.u32 	[%rd18+8], {%r28, %r30};
	st.local.u32 	[%rd18+16], %r40;
	cvta.global.u64 	%rd20, %rd19;
	{ // callseq 811, 0
	.param .b64 param0;
	st.param.b64 	[param0], %rd20;
	.param .b64 param1;
	st.param.b64 	[param1], %rd6;
	.param .b32 retval0;
	call.uni (retval0), 
	vprintf, 
	(
	param0, 
	param1
	);
	ld.param.b32 	%r45, [retval0];
	} // callseq 811
	st.local.v2.u32 	[%rd18], {%r43, %r43};
	st.local.v2.u32 	[%rd18+8], {%r40, %r40};
	mov.b32 	%r47, 0;
	st.local.u32 	[%rd18+16], %r47;
	cvta.global.u64 	%rd22, %rd21;
	{ // callseq 812, 0
	.param .b64 param0;
	st.param.b64 	[param0], %rd22;
	.param .b64 param1;
	st.param.b64 	[param1], %rd6;
	.param .b32 retval0;
	call.uni (retval0), 
	vprintf, 
	(
	param0, 
	param1
	);
	ld.param.b32 	%r48, [retval0];
	} // callseq 812
	cvta.to.global.u64 	%rd23, %rd35;
	mul.wide.s32 	%rd24, %r40, 4;
	add.s64 	%rd25, %rd23, %rd24;
	ld.global.f32 	%f1, [%rd25];
	mul.wide.s32 	%rd26, %r43, 4;
	add.s64 	%rd27, %rd23, %rd26;
	st.global.f32 	[%rd27], %f1;
	st.local.v2.u32 	[%rd18], {%r43, %r43};
	st.local.v2.u32 	[%rd18+8], {%r40, %r40};
	mov.b32 	%r50, 1;
	st.local.u32 	[%rd18+16], %r50;
	{ // callseq 813, 0
	.param .b64 param0;
	st.param.b64 	[param0], %rd22;
	.param .b64 param1;
	st.param.b64 	[param1], %rd6;
	.param .b32 retval0;
	call.uni (retval0), 
	vprintf, 
	(
	param0, 
	param1
	);
	ld.param.b32 	%r51, [retval0];
	} // callseq 813
	ld.global.f32 	%f2, [%rd25+4];
	st.global.f32 	[%rd27+4], %f2;
	add.s32 	%r53, %r40, 16;
	add.s32 	%r54, %r43, 16;
	st.local.v2.u32 	[%rd18], {%r43, %r54};
	st.local.v2.u32 	[%rd18+8], {%r40, %r53};
	st.local.u32 	[%rd18+16], %r47;
	{ // callseq 814, 0
	.param .b64 param0;
	st.param.b64 	[param0], %rd22;
	.param .b64 param1;
	st.param.b64 	[param1], %rd6;
	.param .b32 retval0;
	call.uni (retval0), 
	vprintf, 
	(
	param0, 
	param1
	);
	ld.param.b32 	%r55, [retval0];
	} // callseq 814
	ld.global.f32 	%f3, [%rd25+64];
	st.global.f32 	[%rd27+64], %f3;
	st.local.v2.u32 	[%rd18], {%r43, %r54};
	st.local.v2.u32 	[%rd18+8], {%r40, %r53};
	st.local.u32 	[%rd18+16], %r50;
	{ // callseq 815, 0
	.param .b64 param0;
	st.param.b64 	[param0], %rd22;
	.param .b64 param1;
	st.param.b64 	[param1], %rd6;
	.param .b32 retval0;
	call.uni (retval0), 
	vprintf, 
	(
	param0, 
	param1
	);
	ld.param.b32 	%r57, [retval0];
	} // callseq 815
	ld.global.f32 	%f4, [%rd25+68];
	st.global.f32 	[%rd27+68], %f4;
	add.s32 	%r59, %r40, 32;
	add.s32 	%r60, %r43, 32;
	st.local.v2.u32 	[%rd18], {%r43, %r60};
	st.local.v2.u32 	[%rd18+8], {%r40, %r59};
	st.local.u32 	[%rd18+16], %r47;
	{ // callseq 816, 0
	.param .b64 param0;
	st.param.b64 	[param0], %rd22;
	.param .b64 param1;
	st.param.b64 	[param1], %rd6;
	.param .b32 retval0;
	call.uni (retval0), 
	vprintf, 
	(
	param0, 
	param1
	);
	ld.param.b32 	%r61, [retval0];
	} // callseq 816
	ld.global.f32 	%f5, [%rd25+128];
	st.global.f32 	[%rd27+128], %f5;
	st.local.v2.u32 	[%rd18], {%r43, %r60};
	st.local.v2.u32 	[%rd18+8], {%r40, %r59};
	st.local.u32 	[%rd18+16], %r50;
	{ // callseq 817, 0
	.param .b64 param0;
	st.param.b64 	[param0], %rd22;
	.param .b64 param1;
	st.param.b64 	[param1], %rd6;
	.param .b32 retval0;
	call.uni (retval0), 
	vprintf, 
	(
	param0, 
	param1
	);
	ld.param.b32 	%r63, [retval0];
	} // callseq 817
	ld.global.f32 	%f6, [%rd25+132];
	st.global.f32 	[%rd27+132], %f6;
	add.s32 	%r65, %r40, 48;
	add.s32 	%r66, %r43, 48;
	st.local.v2.u32 	[%rd18], {%r43, %r66};
	st.local.v2.u32 	[%rd18+8], {%r40, %r65};
	st.local.u32 	[%rd18+16], %r47;
	{ // callseq 818, 0
	.param .b64 param0;
	st.param.b64 	[param0], %rd22;
	.param .b64 param1;
	st.param.b64 	[param1], %rd6;
	.param .b32 retval0;
	call.uni (retval0), 
	vprintf, 
	(
	param0, 
	param1
	);
	ld.param.b32 	%r67, [retval0];
	} // callseq 818
	ld.global.f32 	%f7, [%rd25+192];
	st.global.f32 	[%rd27+192], %f7;
	st.local.v2.u32 	[%rd18], {%r43, %r66};
	st.local.v2.u32 	[%rd18+8], {%r40, %r65};
	st.local.u32 	[%rd18+16], %r50;
	{ // callseq 819, 0
	.param .b64 param0;
	st.param.b64 	[param0], %rd22;
	.param .b64 param1;
	st.param.b64 	[param1], %rd6;
	.param .b32 retval0;
	call.uni (retval0), 
	vprintf, 
	(
	param0, 
	param1
	);
	ld.param.b32 	%r69, [retval0];
	} // callseq 819
	ld.global.f32 	%f8, [%rd25+196];
	st.global.f32 	[%rd27+196], %f8;
	st.local.v2.u32 	[%rd18], {%r44, %r41};
	st.local.u32 	[%rd18+8], %r47;
	cvta.global.u64 	%rd29, %rd28;
	{ // callseq 820, 0
	.param .b64 param0;
	st.param.b64 	[param0], %rd29;
	.param .b64 param1;
	st.param.b64 	[param1], %rd6;
	.param .b32 retval0;
	call.uni (retval0), 
	vprintf, 
	(
	param0, 
	param1
	);
	ld.param.b32 	%r71, [retval0];
	} // callseq 820
	cvta.to.global.u64 	%rd30, %rd36;
	mul.wide.s32 	%rd31, %r41, 4;
	add.s64 	%rd32, %rd30, %rd31;
	ld.global.f32 	%f9, [%rd32];
	mul.wide.s32 	%rd33, %r44, 4;
	add.s64 	%rd34, %rd30, %rd33;
	st.global.f32 	[%rd34], %f9;
	st.local.v2.u32 	[%rd18], {%r44, %r41};
	mov.b32 	%r73, 8;
	st.local.u32 	[%rd18+8], %r73;
	{ // callseq 821, 0
	.param .b64 param0;
	st.param.b64 	[param0], %rd29;
	.param .b64 param1;
	st.param.b64 	[param1], %rd6;
	.param .b32 retval0;
	call.uni (retval0), 
	vprintf, 
	(
	param0, 
	param1
	);
	ld.param.b32 	%r74, [retval0];
	} // callseq 821
	ld.global.f32 	%f10, [%rd32+32];
	st.global.f32 	[%rd34+32], %f10;
	st.local.v2.u32 	[%rd18], {%r44, %r41};
	mov.b32 	%r76, 16;
	st.local.u32 	[%rd18+8], %r76;
	{ // callseq 822, 0
	.param .b64 param0;
	st.param.b64 	[param0], %rd29;
	.param .b64 param1;
	st.param.b64 	[param1], %rd6;
	.param .b32 retval0;
	call.uni (retval0), 
	vprintf, 
	(
	param0, 
	param1
	);
	ld.param.b32 	%r77, [retval0];
	} // callseq 822
	ld.global.f32 	%f11, [%rd32+64];
	st.global.f32 	[%rd34+64], %f11;
	st.local.v2.u32 	[%rd18], {%r44, %r41};
	mov.b32 	%r79, 24;
	st.local.u32 	[%rd18+8], %r79;
	{ // callseq 823, 0
	.param .b64 param0;
	st.param.b64 	[param0], %rd29;
	.param .b64 param1;
	st.param.b64 	[param1], %rd6;
	.param .b32 retval0;
	call.uni (retval0), 
	vprintf, 
	(
	param0, 
	param1
	);
	ld.param.b32 	%r80, [retval0];
	} // callseq 823
	ld.global.f32 	%f12, [%rd32+96];
	st.global.f32 	[%rd34+96], %f12;
	st.local.v2.u32 	[%rd18], {%r44, %r41};
	mov.b32 	%r82, 32;
	st.local.u32 	[%rd18+8], %r82;
	{ // callseq 824, 0
	.param .b64 param0;
	st.param.b64 	[param0], %rd29;
	.param .b64 param1;
	st.param.b64 	[param1], %rd6;
	.param .b32 retval0;
	call.uni (retval0), 
	vprintf, 
	(
	param0, 
	param1
	);
	ld.param.b32 	%r83, [retval0];
	} // callseq 824
	ld.global.f32 	%f13, [%rd32+128];
	st.global.f32 	[%rd34+128], %f13;
	st.local.v2.u32 	[%rd18], {%r44, %r41};
	mov.b32 	%r85, 40;
	st.local.u32 	[%rd18+8], %r85;
	{ // callseq 825, 0
	.param .b64 param0;
	st.param.b64 	[param0], %rd29;
	.param .b64 param1;
	st.param.b64 	[param1], %rd6;
	.param .b32 retval0;
	call.uni (retval0), 
	vprintf, 
	(
	param0, 
	param1
	);
	ld.param.b32 	%r86, [retval0];
	} // callseq 825
	ld.global.f32 	%f14, [%rd32+160];
	st.global.f32 	[%rd34+160], %f14;
	st.local.v2.u32 	[%rd18], {%r44, %r41};
	mov.b32 	%r88, 48;
	st.local.u32 	[%rd18+8], %r88;
	{ // callseq 826, 0
	.param .b64 param0;
	st.param.b64 	[param0], %rd29;
	.param .b64 param1;
	st.param.b64 	[param1], %rd6;
	.param .b32 retval0;
	call.uni (retval0), 
	vprintf, 
	(
	param0, 
	param1
	);
	ld.param.b32 	%r89, [retval0];
	} // callseq 826
	ld.global.f32 	%f15, [%rd32+192];
	st.global.f32 	[%rd34+192], %f15;
	st.local.v2.u32 	[%rd18], {%r44, %r41};
	mov.b32 	%r91, 56;
	st.local.u32 	[%rd18+8], %r91;
	{ // callseq 827, 0
	.param .b64 param0;
	st.param.b64 	[param0], %rd29;
	.param .b64 param1;
	st.param.b64 	[param1], %rd6;
	.param .b32 retval0;
	call.uni (retval0), 
	vprintf, 
	(
	param0, 
	param1
	);
	ld.param.b32 	%r92, [retval0];
	} // callseq 827
	ld.global.f32 	%f16, [%rd32+224];
	st.global.f32 	[%rd34+224], %f16;
	add.s32 	%r94, %r94, %r2;
	setp.lt.s32 	%p2, %r94, %r4;
	@%p2 bra 	$L__BB55_2;
$L__BB55_3:
	ret;

}
	// .globl	_Z5evictIfLi1ELi4ELi8EEvPT_S1_PKiS3_i
.visible .entry _Z5evictIfLi1ELi4ELi8EEvPT_S1_PKiS3_i(
	.param .u64 .ptr .align 1 _Z5evictIfLi1ELi4ELi8EEvPT_S1_PKiS3_i_param_0,
	.param .u64 .ptr .align 1 _Z5evictIfLi1ELi4ELi8EEvPT_S1_PKiS3_i_param_1,
	.param .u64 .ptr .align 1 _Z5evictIfLi1ELi4ELi8EEvPT_S1_PKiS3_i_param_2,
	.param .u64 .ptr .align 1 _Z5evictIfLi1ELi4ELi8EEvPT_S1_PKiS3_i_param_3,
	.param .u32 _Z5evictIfLi1ELi4ELi8EEvPT_S1_PKiS3_i_param_4
)
{
	.local .align 8 .b8 	__local_depot56[24];
	.reg .b64 	%SP;
	.reg .b64 	%SPL;
	.reg .pred 	%p<6>;
	.reg .b32 	%r<134>;
	.reg .b32 	%f<16>;
	.reg .b64 	%rd<69>;

	mov.u64 	%SPL, __local_depot56;
	cvta.local.u64 	%SP, %SPL;
	ld.param.u64 	%rd4, [_Z5evictIfLi1ELi4ELi8EEvPT_S1_PKiS3_i_param_1];
	ld.param.u64 	%rd6, [_Z5evictIfLi1ELi4ELi8EEvPT_S1_PKiS3_i_param_3];
	ld.param.u32 	%r10, [_Z5evictIfLi1ELi4ELi8EEvPT_S1_PKiS3_i_param_4];
	cvta.to.global.u64 	%rd1, %rd4;
	cvta.to.global.u64 	%rd7, %rd6;
	add.u64 	%rd8, %SP, 0;
	add.u64 	%rd2, %SPL, 0;
	mov.u32 	%r11, %ctaid.y;
	mov.u32 	%r12, %ntid.y;
	mov.u32 	%r13, %tid.y;
	mad.lo.s32 	%r1, %r11, %r12, %r13;
	st.local.u32 	[%rd2], %r1;
	mov.u64 	%rd9, $str;
	cvta.global.u64 	%rd10, %rd9;
	{ // callseq 828, 0
	.param .b64 param0;
	st.param.b64 	[param0], %rd10;
	.param .b64 param1;
	st.param.b64 	[param1], %rd8;
	.param .b32 retval0;
	call.uni (retval0), 
	vprintf, 
	(
	param0, 
	param1
	);
	ld.param.b32 	%r14, [retval0];
	} // callseq 828
	mul.wide.u32 	%rd11, %r1, 4;
	add.s64 	%rd12, %rd7, %rd11;
	ld.global.nc.u32 	%r16, [%rd12];
	mov.u32 	%r17, %ctaid.x;
	mov.u32 	%r18, %ntid.x;
	mov.u32 	%r19, %tid.x;
	mad.lo.s32 	%r20, %r17, %r18, %r19;
	mov.u32 	%r21, %nctaid.x;
	mul.lo.s32 	%r2, %r21, %r18;
	mul.lo.s32 	%r22, %r1, %r10;
	shl.b32 	%r23, %r22, 1;
	st.local.u32 	[%rd2], %r2;
	mov.u64 	%rd13, $str$1;
	cvta.global.u64 	%rd14, %rd13;
	{ // callseq 829, 0
	.param .b64 param0;
	st.param.b64 	[param0], %rd14;
	.param .b64 param1;
	st.param.b64 	[param1], %rd8;
	.param .b32 retval0;
	call.uni (retval0), 
	vprintf, 
	(
	param0, 
	param1
	);
	ld.param.b32 	%r24, [retval0];
	} // callseq 829
	add.s32 	%r133, %r20, %r23;
	add.s32 	%r4, %r16, %r23;
	setp.ge.s32 	%p1, %r20, %r16;
	@%p1 bra 	$L__BB56_6;
	add.s32 	%r5, %r133, %r2;
	max.s32 	%r26, %r5, %r4;
	setp.lt.s32 	%p2, %r5, %r4;
	selp.u32 	%r27, 1, 0, %p2;
	add.s32 	%r28, %r5, %r27;
	sub.s32 	%r29, %r26, %r28;
	max.u32 	%r30, %r2, 1;
	div.u32 	%r31, %r29, %r30;
	add.s32 	%r6, %r31, %r27;
	and.b32  	%r32, %r6, 1;
	setp.eq.b32 	%p3, %r32, 1;
	@%p3 bra 	$L__BB56_3;
	ld.param.u64 	%rd67, [_Z5evictIfLi1ELi4ELi8EEvPT_S1_PKiS3_i_param_2];
	ld.param.u64 	%rd64, [_Z5evictIfLi1ELi4ELi8EEvPT_S1_PKiS3_i_param_0];
	cvta.to.global.u64 	%rd15, %rd67;
	mul.wide.s32 	%rd16, %r133, 4;
	add.s64 	%rd17, %rd15, %rd16;
	ld.global.nc.u32 	%r33, [%rd17+4];
	shr.s32 	%r34, %r33, 31;
	shr.u32 	%r35, %r34, 29;
	add.s32 	%r36, %r33, %r35;
	and.b32  	%r37, %r36, -8;
	sub.s32 	%r38, %r33, %r37;
	ld.global.nc.u32 	%r39, [%rd17];
	shr.s32 	%r40, %r39, 31;
	shr.u32 	%r41, %r40, 29;
	add.s32 	%r42, %r39, %r41;
	and.b32  	%r43, %r42, -8;
	sub.s32 	%r44, %r39, %r43;
	shl.b32 	%r45, %r38, 2;
	add.s32 	%r46, %r37, %r45;
	mad.lo.s32 	%r47, %r38, -3, %r46;
	shl.b32 	%r48, %r44, 2;
	add.s32 	%r49, %r43, %r48;
	mad.lo.s32 	%r50, %r44, -3, %r49;
	st.local.v2.u32 	[%rd2], {%r1, %r33};
	st.local.v2.u32 	[%rd2+8], {%r37, %r38};
	st.local.u32 	[%rd2+16], %r46;
	mov.u64 	%rd18, $str$2;
	cvta.global.u64 	%rd19, %rd18;
	{ // callseq 830, 0
	.param .b64 param0;
	st.param.b64 	[param0], %rd19;
	.param .b64 param1;
	st.param.b64 	[param1], %rd8;
	.param .b32 retval0;
	call.uni (retval0), 
	vprintf, 
	(
	param0, 
	param1
	);
	ld.param.b32 	%r51, [retval0];
	} // callseq 830
	st.local.v2.u32 	[%rd2], {%r49, %r49};
	st.local.v2.u32 	[%rd2+8], {%r46, %r46};
	mov.b32 	%r53, 0;
	st.local.u32 	[%rd2+16], %r53;
	mov.u64 	%rd21, $str$3;
	cvta.global.u64 	%rd22, %rd21;
	{ // callseq 831, 0
	.param .b64 param0;
	st.param.b64 	[param0], %rd22;
	.param .b64 param1;
	st.param.b64 	[param1], %rd8;
	.param .b32 retval0;
	call.uni (retval0), 
	vprintf, 
	(
	param0, 
	param1
	);
	ld.param.b32 	%r54, [retval0];
	} // callseq 831
	cvta.to.global.u64 	%rd23, %rd64;
	mul.wide.s32 	%rd24, %r46, 4;
	add.s64 	%rd25, %rd23, %rd24;
	ld.global.f32 	%f1, [%rd25];
	mul.wide.s32 	%rd26, %r49, 4;
	add.s64 	%rd27, %rd23, %rd26;
	st.global.f32 	[%rd27], %f1;
	st.local.v2.u32 	[%rd2], {%r49, %r49};
	st.local.v2.u32 	[%rd2+8], {%r46, %r46};
	mov.b32 	%r56, 1;
	st.local.u32 	[%rd2+16], %r56;
	{ // callseq 832, 0
	.param .b64 param0;
	st.param.b64 	[param0], %rd22;
	.param .b64 param1;
	st.param.b64 	[param1], %rd8;
	.param .b32 retval0;
	call.uni (retval0), 
	vprintf, 
	(
	param0, 
	param1
	);
	ld.param.b32 	%r57, [retval0];
	} // callseq 832
	ld.global.f32 	%f2, [%rd25+4];
	st.global.f32 	[%rd27+4], %f2;
	st.local.v2.u32 	[%rd2], {%r49, %r49};
	st.local.v2.u32 	[%rd2+8], {%r46, %r46};
	mov.b32 	%r59, 2;
	st.local.u32 	[%rd2+16], %r59;
	{ // callseq 833, 0
	.param .b64 param0;
	st.param.b64 	[param0], %rd22;
	.param .b64 param1;
	st.param.b64 	[param1], %rd8;
	.param .b32 retval0;
	call.uni (retval0), 
	vprintf, 
	(
	param0, 
	param1
	);
	ld.param.b32 	%r60, [retval0];
	} // callseq 833
	ld.global.f32 	%f3, [%rd25+8];
	st.global.f32 	[%rd27+8], %f3;
	st.local.v2.u32 	[%rd2], {%r49, %r49};
	st.local.v2.u32 	[%rd2+8], {%r46, %r46};
	mov.b32 	%r62, 3;
	st.local.u32 	[%rd2+16], %r62;
	{ // callseq 834, 0
	.param .b64 param0;
	st.param.b64 	[param0], %rd22;
	.param .b64 param1;
	st.param.b64 	[param1], %rd8;
	.param .b32 retval0;
	call.uni (retval0), 
	vprintf, 
	(
	param0, 
	param1
	);
	ld.param.b32 	%r63, [retval0];
	} // callseq 834
	ld.global.f32 	%f4, [%rd25+12];
	st.global.f32 	[%rd27+12], %f4;
	st.local.v2.u32 	[%rd2], {%r50, %r47};
	st.local.u32 	[%rd2+8], %r53;
	mov.u64 	%rd28, $str$4;
	cvta.global.u64 	%rd29, %rd28;
	{ // callseq 835, 0
	.param .b64 param0;
	st.param.b64 	[param0], %rd29;
	.param .b64 param1;
	st.param.b64 	[param1], %rd8;
	.param .b32 retval0;
	call.uni (retval0), 
	vprintf, 
	(
	param0, 
	param1
	);
	ld.param.b32 	%r65, [retval0];
	} // callseq 835
	mul.wide.s32 	%rd30, %r47, 4;
	add.s64 	%rd31, %rd1, %rd30;
	ld.global.f32 	%f5, [%rd31];
	mul.wide.s32 	%rd32, %r50, 4;
	add.s64 	%rd33, %rd1, %rd32;
	st.global.f32 	[%rd33], %f5;
	mov.u32 	%r133, %r5;
$L__BB56_3:
	setp.eq.s32 	%p4, %r6, 0;
	@%p4 bra 	$L__BB56_6;
	mov.u64 	%rd37, $str$2;
	mov.u64 	%rd40, $str$3;
	mov.u64 	%rd47, $str$4;
	mul.wide.s32 	%rd54, %r2, 4;
	shl.b32 	%r131, %r2, 1;
$L__BB56_5:
	ld.param.u64 	%rd68, [_Z5evictIfLi1ELi4ELi8EEvPT_S1_PKiS3_i_param_2];
	ld.param.u64 	%rd66, [_Z5evictIfLi1ELi4ELi8EEvPT_S1_PKiS3_i_param_1];
	ld.param.u64 	%rd65, [_Z5evictIfLi1ELi4ELi8EEvPT_S1_PKiS3_i_param_0];
	cvta.to.global.u64 	%rd34, %rd68;
	mul.wide.s32 	%rd35, %r133, 4;
	add.s64 	%rd36, %rd34, %rd35;
	ld.global.nc.u32 	%r67, [%rd36+4];
	shr.s32 	%r68, %r67, 31;
	shr.u32 	%r69, %r68, 29;
	add.s32 	%r70, %r67, %r69;
	and.b32  	%r71, %r70, -8;
	sub.s32 	%r72, %r67, %r71;
	ld.global.nc.u32 	%r73, [%rd36];
	shr.s32 	%r74, %r73, 31;
	shr.u32 	%r75, %r74, 29;
	add.s32 	%r76, %r73, %r75;
	and.b32  	%r77, %r76, -8;
	sub.s32 	%r78, %r73, %r77;
	shl.b32 	%r79, %r72, 2;
	add.s32 	%r80, %r71, %r79;
	mad.lo.s32 	%r81, %r72, -3, %r80;
	shl.b32 	%r82, %r78, 2;
	add.s32 	%r83, %r77, %r82;
	mad.lo.s32 	%r84, %r78, -3, %r83;
	st.local.v2.u32 	[%rd2], {%r1, %r67};
	st.local.v2.u32 	[%rd2+8], {%r71, %r72};
	st.local.u32 	[%rd2+16], %r80;
	cvta.global.u64 	%rd38, %rd37;
	{ // callseq 836, 0
	.param .b64 param0;
	st.param.b64 	[param0], %rd38;
	.param .b64 param1;
	st.param.b64 	[param1], %rd8;
	.param .b32 retval0;
	call.uni (retval0), 
	vprintf, 
	(
	param0, 
	param1
	);
	ld.param.b32 	%r85, [retval0];
	} // callseq 836
	st.local.v2.u32 	[%rd2], {%r83, %r83};
	st.local.v2.u32 	[%rd2+8], {%r80, %r80};
	mov.b32 	%r87, 0;
	st.local.u32 	[%rd2+16], %r87;
	cvta.global.u64 	%rd41, %rd40;
	{ // callseq 837, 0
	.param .b64 param0;
	st.param.b64 	[param0], %rd41;
	.param .b64 param1;
	st.param.b64 	[param1], %rd8;
	.param .b32 retval0;
	call.uni (retval0), 
	vprintf, 
	(
	param0, 
	param1
	);
	ld.param.b32 	%r88, [retval0];
	} // callseq 837
	cvta.to.global.u64 	%rd42, %rd65;
	mul.wide.s32 	%rd43, %r80, 4;
	add.s64 	%rd44, %rd42, %rd43;
	ld.global.f32 	%f6, [%rd44];
	mul.wide.s32 	%rd45, %r83, 4;
	add.s64 	%rd46, %rd42, %rd45;
	st.global.f32 	[%rd46], %f6;
	st.local.v2.u32 	[%rd2], {%r83, %r83};
	st.local.v2.u32 	[%rd2+8], {%r80, %r80};
	mov.b32 	%r90, 1;
	st.local.u32 	[%rd2+16], %r90;
	{ // callseq 838, 0
	.param .b64 param0;
	st.param.b64 	[param0], %rd41;
	.param .b64 param1;
	st.param.b64 	[param1], %rd8;
	.param .b32 retval0;
	call.uni (retval0), 
	vprintf, 
	(
	param0, 
	param1
	);
	ld.param.b32 	%r91, [retval0];
	} // callseq 838
	ld.global.f32 	%f7, [%rd44+4];
	st.global.f32 	[%rd46+4], %f7;
	st.local.v2.u32 	[%rd2], {%r83, %r83};
	st.local.v2.u32 	[%rd2+8], {%r80, %r80};
	mov.b32 	%r93, 2;
	st.local.u32 	[%rd2+16], %r93;
	{ // callseq 839, 0
	.param .b64 param0;
	st.param.b64 	[param0], %rd41;
	.param .b64 param1;
	st.param.b64 	[param1], %rd8;
	.param .b32 retval0;
	call.uni (retval0), 
	vprintf, 
	(
	param0, 
	param1
	);
	ld.param.b32 	%r94, [retval0];
	} // callseq 839
	ld.global.f32 	%f8, [%rd44+8];
	st.global.f32 	[%rd46+8], %f8;
	st.local.v2.u32 	[%rd2], {%r83, %r83};
	st.local.v2.u32 	[%rd2+8], {%r80, %r80};
	mov.b32 	%r96, 3;
	st.local.u32 	[%rd2+16], %r96;
	{ // callseq 840, 0
	.param .b64 param0;
	st.param.b64 	[param0], %rd41;
	.param .b64 param1;
	st.param.b64 	[param1], %rd8;
	.param .b32 retval0;
	call.uni (retval0), 
	vprintf, 
	(
	param0, 
	param1
	);
	ld.param.b32 	%r97, [retval0];
	} // callseq 840
	ld.global.f32 	%f9, [%rd44+12];
	st.global.f32 	[%rd46+12], %f9;
	st.local.v2.u32 	[%rd2], {%r84, %r81};
	st.local.u32 	[%rd2+8], %r87;
	cvta.global.u64 	%rd48, %rd47;
	{ // callseq 841, 0
	.param .b64 param0;
	st.param.b64 	[param0], %rd48;
	.param .b64 param1;
	st.param.b64 	[param1], %rd8;
	.param .b32 retval0;
	call.uni (retval0), 
	vprintf, 
	(
	param0, 
	param1
	);
	ld.param.b32 	%r99, [retval0];
	} // callseq 841
	cvta.to.global.u64 	%rd49, %rd66;
	mul.wide.s32 	%rd50, %r81, 4;
	add.s64 	%rd51, %rd49, %rd50;
	ld.global.f32 	%f10, [%rd51];
	mul.wide.s32 	%rd52, %r84, 4;
	add.s64 	%rd53, %rd49, %rd52;
	st.global.f32 	[%rd53], %f10;
	add.s64 	%rd55, %rd36, %rd54;
	ld.global.nc.u32 	%r101, [%rd55+4];
	shr.s32 	%r102, %r101, 31;
	shr.u32 	%r103, %r102, 29;
	add.s32 	%r104, %r101, %r103;
	and.b32  	%r105, %r104, -8;
	sub.s32 	%r106, %r101, %r105;
	ld.global.nc.u32 	%r107, [%rd55];
	shr.s32 	%r108, %r107, 31;
	shr.u32 	%r109, %r108, 29;
	add.s32 	%r110, %r107, %r109;
	and.b32  	%r111, %r110, -8;
	sub.s32 	%r112, %r107, %r111;
	shl.b32 	%r113, %r106, 2;
	add.s32 	%r114, %r105, %r113;
	mad.lo.s32 	%r115, %r106, -3, %r114;
	shl.b32 	%r116, %r112, 2;
	add.s32 	%r117, %r111, %r116;
	mad.lo.s32 	%r118, %r112, -3, %r117;
	st.local.v2.u32 	[%rd2], {%r1, %r101};
	st.local.v2.u32 	[%rd2+8], {%r105, %r106};
	st.local.u32 	[%rd2+16], %r114;
	{ // callseq 842, 0
	.param .b64 param0;
	st.param.b64 	[param0], %rd38;
	.param .b64 param1;
	st.param.b64 	[param1], %rd8;
	.param .b32 retval0;
	call.uni (retval0), 
	vprintf, 
	(
	param0, 
	param1
	);
	ld.param.b32 	%r119, [retval0];
	} // callseq 842
	st.local.v2.u32 	[%rd2], {%r117, %r117};
	st.local.v2.u32 	[%rd2+8], {%r114, %r114};
	st.local.u32 	[%rd2+16], %r87;
	{ // callseq 843, 0
	.param .b64 param0;
	st.param.b64 	[param0], %rd41;
	.param .b64 param1;
	st.param.b64 	[param1], %rd8;
	.param .b32 retval0;
	call.uni (retval0), 
	vprintf, 
	(
	param0, 
	param1
	);
	ld.param.b32 	%r121, [retval0];
	} // callseq 843
	mul.wide.s32 	%rd56, %r114, 4;
	add.s64 	%rd57, %rd42, %rd56;
	ld.global.f32 	%f11, [%rd57];
	mul.wide.s32 	%rd58, %r117, 4;
	add.s64 	%rd59, %rd42, %rd58;
	st.global.f32 	[%rd59], %f11;
	st.local.v2.u32 	[%rd2], {%r117, %r117};
	st.local.v2.u32 	[%rd2+8], {%r114, %r114};
	st.local.u32 	[%rd2+16], %r90;
	{ // callseq 844, 0
	.param .b64 param0;
	st.param.b64 	[param0], %rd41;
	.param .b64 param1;
	st.param.b64 	[param1], %rd8;
	.param .b32 retval0;
	call.uni (retval0), 
	vprintf, 
	(
	param0, 
	param1
	);
	ld.param.b32 	%r123, [retval0];
	} // callseq 844
	ld.global.f32 	%f12, [%rd57+4];
	st.global.f32 	[%rd59+4], %f12;
	st.local.v2.u32 	[%rd2], {%r117, %r117};
	st.local.v2.u32 	[%rd2+8], {%r114, %r114};
	st.local.u32 	[%rd2+16], %r93;
	{ // callseq 845, 0
	.param .b64 param0;
	st.param.b64 	[param0], %rd41;
	.param .b64 param1;
	st.param.b64 	[param1], %rd8;
	.param .b32 retval0;
	call.uni (retval0), 
	vprintf, 
	(
	param0, 
	param1
	);
	ld.param.b32 	%r125, [retval0];
	} // callseq 845
	ld.global.f32 	%f13, [%rd57+8];
	st.global.f32 	[%rd59+8], %f13;
	st.local.v2.u32 	[%rd2], {%r117, %r117};
	st.local.v2.u32 	[%rd2+8], {%r114, %r114};
	st.local.u32 	[%rd2+16], %r96;
	{ // callseq 846, 0
	.param .b64 param0;
	st.param.b64 	[param0], %rd41;
	.param .b64 param1;
	st.param.b64 	[param1], %rd8;
	.param .b32 retval0;
	call.uni (retval0), 
	vprintf, 
	(
	param0, 
	param1
	);
	ld.param.b32 	%r127, [retval0];
	} // callseq 846
	ld.global.f32 	%f14, [%rd57+12];
	st.global.f32 	[%rd59+12], %f14;
	st.local.v2.u32 	[%rd2], {%r118, %r115};
	st.local.u32 	[%rd2+8], %r87;
	{ // callseq 847, 0
	.param .b64 param0;
	st.param.b64 	[param0], %rd48;
	.param .b64 param1;
	st.param.b64 	[param1], %rd8;
	.param .b32 retval0;
	call.uni (retval0), 
	vprintf, 
	(
	param0, 
	param1
	);
	ld.param.b32 	%r129, [retval0];
	} // callseq 847
	mul.wide.s32 	%rd60, %r115, 4;
	add.s64 	%rd61, %rd49, %rd60;
	ld.global.f32 	%f15, [%rd61];
	mul.wide.s32 	%rd62, %r118, 4;
	add.s64 	%rd63, %rd49, %rd62;
	st.global.f32 	[%rd63], %f15;
	add.s32 	%r133, %r133, %r131;
	setp.lt.s32 	%p5, %r133, %r4;
	@%p5 bra 	$L__BB56_5;
$L__BB56_6:
	ret;

}
	// .globl	_Z5evictIfLi2ELi4ELi8EEvPT_S1_PKiS3_i
.visible .entry _Z5evictIfLi2ELi4ELi8EEvPT_S1_PKiS3_i(
	.param .u64 .ptr .align 1 _Z5evictIfLi2ELi4ELi8EEvPT_S1_PKiS3_i_param_0,
	.param .u64 .ptr .align 1 _Z5evictIfLi2ELi4ELi8EEvPT_S1_PKiS3_i_param_1,
	.param .u64 .ptr .align 1 _Z5evictIfLi2ELi4ELi8EEvPT_S1_PKiS3_i_param_2,
	.param .u64 .ptr .align 1 _Z5evictIfLi2ELi4ELi8EEvPT_S1_PKiS3_i_param_3,
	.param .u32 _Z5evictIfLi2ELi4ELi8EEvPT_S1_PKiS3_i_param_4
)
{
	.local .align 8 .b8 	__local_depot57[24];
	.reg .b64 	%SP;
	.reg .b64 	%SPL;
	.reg .pred 	%p<3>;
	.reg .b32 	%r<65>;
	.reg .b32 	%f<7>;
	.reg .b64 	%rd<34>;

	mov.u64 	%SPL, __local_depot57;
	cvta.local.u64 	%SP, %SPL;
	ld.param.u64 	%rd5, [_Z5evictIfLi2ELi4ELi8EEvPT_S1_PKiS3_i_param_0];
	ld.param.u64 	%rd6, [_Z5evictIfLi2ELi4ELi8EEvPT_S1_PKiS3_i_param_1];
	ld.param.u64 	%rd7, [_Z5evictIfLi2ELi4ELi8EEvPT_S1_PKiS3_i_param_2];
	ld.param.u64 	%rd8, [_Z5evictIfLi2ELi4ELi8EEvPT_S1_PKiS3_i_param_3];
	ld.param.u32 	%r7, [_Z5evictIfLi2ELi4ELi8EEvPT_S1_PKiS3_i_param_4];
	cvta.to.global.u64 	%rd9, %rd8;
	add.u64 	%rd10, %SP, 0;
	add.u64 	%rd1, %SPL, 0;
	mov.u32 	%r8, %ctaid.y;
	mov.u32 	%r9, %ntid.y;
	mov.u32 	%r10, %tid.y;
	mad.lo.s32 	%r1, %r8, %r9, %r10;
	st.local.u32 	[%rd1], %r1;
	mov.u64 	%rd11, $str;
	cvta.global.u64 	%rd12, %rd11;
	{ // callseq 848, 0
	.param .b64 param0;
	st.param.b64 	[param0], %rd12;
	.param .b64 param1;
	st.param.b64 	[param1], %rd10;
	.param .b32 retval0;
	call.uni (retval0), 
	vprintf, 
	(
	param0, 
	param1
	);
	ld.param.b32 	%r11, [retval0];
	} // callseq 848
	mul.wide.u32 	%rd13, %r1, 4;
	add.s64 	%rd14, %rd9, %rd13;
	ld.global.nc.u32 	%r13, [%rd14];
	mov.u32 	%r14, %ctaid.x;
	mov.u32 	%r15, %ntid.x;
	mov.u32 	%r16, %tid.x;
	mad.lo.s32 	%r17, %r14, %r15, %r16;
	mov.u32 	%r18, %nctaid.x;
	mul.lo.s32 	%r2, %r18, %r15;
	mul.lo.s32 	%r19, %r1, %r7;
	shl.b32 	%r20, %r19, 1;
	st.local.u32 	[%rd1], %r2;
	mov.u64 	%rd15, $str$1;
	cvta.global.u64 	%rd16, %rd15;
	{ // callseq 849, 0
	.param .b64 param0;
	st.param.b64 	[param0], %rd16;
	.param .b64 param1;
	st.param.b64 	[param1], %rd10;
	.param .b32 retval0;
	call.uni (retval0), 
	vprintf, 
	(
	param0, 
	param1
	);
	ld.param.b32 	%r21, [retval0];
	} // callseq 849
	add.s32 	%r64, %r17, %r20;
	add.s32 	%r4, %r13, %r20;
	setp.ge.s32 	%p1, %r17, %r13;
	@%p1 bra 	$L__BB57_3;
	cvta.to.global.u64 	%rd2, %rd5;
	cvta.to.global.u64 	%rd3, %rd6;
	cvta.to.global.u64 	%rd4, %rd7;
	mov.u64 	%rd19, $str$2;
$L__BB57_2:
	mul.wide.s32 	%rd17, %r64, 4;
	add.s64 	%rd18, %rd4, %rd17;
	ld.global.nc.u32 	%r23, [%rd18+4];
	shr.s32 	%r24, %r23, 31;
	shr.u32 	%r25, %r24, 29;
	add.s32 	%r26, %r23, %r25;
	shl.b32 	%r27, %r26, 1;
	and.b32  	%r28, %r27, -16;
	and.b32  	%r29, %r26, -8;
	sub.s32 	%r30, %r23, %r29;
	ld.global.nc.u32 	%r31, [%rd18];
	shr.s32 	%r32, %r31, 31;
	shr.u32 	%r33, %r32, 29;
	add.s32 	%r34, %r31, %r33;
	shl.b32 	%r35, %r34, 1;
	and.b32  	%r36, %r35, -16;
	and.b32  	%r37, %r34, -8;
	sub.s32 	%r38, %r31, %r37;
	shl.b32 	%r39, %r30, 2;
	add.s32 	%r40, %r28, %r39;
	mad.lo.s32 	%r41, %r30, -3, %r40;
	shl.b32 	%r42, %r38, 2;
	add.s32 	%r43, %r36, %r42;
	mad.lo.s32 	%r44, %r38, -3, %r43;
	st.local.v2.u32 	[%rd1], {%r1, %r23};
	st.local.v2.u32 	[%rd1+8], {%r28, %r30};
	st.local.u32 	[%rd1+16], %r40;
	cvta.global.u64 	%rd20, %rd19;
	add.u64 	%rd21, %SP, 0;
	{ // callseq 850, 0
	.param .b64 param0;
	st.param.b64 	[param0], %rd20;
	.param .b64 param1;
	st.param.b64 	[param1], %rd21;
	.param .b32 retval0;
	call.uni (retval0), 
	vprintf, 
	(
	param0, 
	param1
	);
	ld.param.b32 	%r45, [retval0];
	} // callseq 850
	st.local.v2.u32 	[%rd1], {%r43, %r43};
	st.local.v2.u32 	[%rd1+8], {%r40, %r40};
	mov.b32 	%r47, 0;
	st.local.u32 	[%rd1+16], %r47;
	mov.u64 	%rd22, $str$3;
	cvta.global.u64 	%rd23, %rd22;
	{ // callseq 851, 0
	.param .b64 param0;
	st.param.b64 	[param0], %rd23;
	.param .b64 param1;
	st.param.b64 	[param1], %rd21;
	.param .b32 retval0;
	call.uni (retval0), 
	vprintf, 
	(
	param0, 
	param1
	);
	ld.param.b32 	%r48, [retval0];
	} // callseq 851
	mul.wide.s32 	%rd24, %r40, 4;
	add.s64 	%rd25, %rd2, %rd24;
	ld.global.f32 	%f1, [%rd25];
	mul.wide.s32 	%rd26, %r43, 4;
	add.s64 	%rd27, %rd2, %rd26;
	st.global.f32 	[%rd27], %f1;
	st.local.v2.u32 	[%rd1], {%r43, %r43};
	st.local.v2.u32 	[%rd1+8], {%r40, %r40};
	mov.b32 	%r50, 1;
	st.local.u32 	[%rd1+16], %r50;
	{ // callseq 852, 0
	.param .b64 param0;
	st.param.b64 	[param0], %rd23;
	.param .b64 param1;
	st.param.b64 	[param1], %rd21;
	.param .b32 retval0;
	call.uni (retval0), 
	vprintf, 
	(
	param0, 
	param1
	);
	ld.param.b32 	%r51, [retval0];
	} // callseq 852
	ld.global.f32 	%f2, [%rd25+4];
	st.global.f32 	[%rd27+4], %f2;
	st.local.v2.u32 	[%rd1], {%r43, %r43};
	st.local.v2.u32 	[%rd1+8], {%r40, %r40};
	mov.b32 	%r53, 2;
	st.local.u32 	[%rd1+16], %r53;
	{ // callseq 853, 0
	.param .b64 param0;
	st.param.b64 	[param0], %rd23;
	.param .b64 param1;
	st.param.b64 	[param1], %rd21;
	.param .b32 retval0;
	call.uni (retval0), 
	vprintf, 
	(
	param0, 
	param1
	);
	ld.param.b32 	%r54, [retval0];
	} // callseq 853
	ld.global.f32 	%f3, [%rd25+8];
	st.global.f32 	[%rd27+8], %f3;
	st.local.v2.u32 	[%rd1], {%r43, %r43};
	st.local.v2.u32 	[%rd1+8], {%r40, %r40};
	mov.b32 	%r56, 3;
	st.local.u32 	[%rd1+16], %r56;
	{ // callseq 854, 0
	.param .b64 param0;
	st.param.b64 	[param0], %rd23;
	.param .b64 param1;
	st.param.b64 	[param1], %rd21;
	.param .b32 retval0;
	call.uni (retval0), 
	vprintf, 
	(
	param0, 
	param1
	);
	ld.param.b32 	%r57, [retval0];
	} // callseq 854
	ld.global.f32 	%f4, [%rd25+12];
	st.global.f32 	[%rd27+12], %f4;
	st.local.v2.u32 	[%rd1], {%r44, %r41};
	st.local.u32 	[%rd1+8], %r47;
	mov.u64 	%rd28, $str$4;
	cvta.global.u64 	%rd29, %rd28;
	{ // callseq 855, 0
	.param .b64 param0;
	st.param.b64 	[param0], %rd29;
	.param .b64 param1;
	st.param.b64 	[param1], %rd21;
	.param .b32 retval0;
	call.uni (retval0), 
	vprintf, 
	(
	param0, 
	param1
	);
	ld.param.b32 	%r59, [retval0];
	} // callseq 855
	mul.wide.s32 	%rd30, %r41, 4;
	add.s64 	%rd31, %rd3, %rd30;
	ld.global.f32 	%f5, [%rd31];
	mul.wide.s32 	%rd32, %r44, 4;
	add.s64 	%rd33, %rd3, %rd32;
	st.global.f32 	[%rd33], %f5;
	st.local.v2.u32 	[%rd1], {%r44, %r41};
	mov.b32 	%r61, 8;
	st.local.u32 	[%rd1+8], %r61;
	{ // callseq 856, 0
	.param .b64 param0;
	st.param.b64 	[param0], %rd29;
	.param .b64 param1;
	st.param.b64 	[param1], %rd21;
	.param .b32 retval0;
	call.uni (retval0), 
	vprintf, 
	(
	param0, 
	param1
	);
	ld.param.b32 	%r62, [retval0];
	} // callseq 856
	ld.global.f32 	%f6, [%rd31+32];
	st.global.f32 	[%rd33+32], %f6;
	add.s32 	%r64, %r64, %r2;
	setp.lt.s32 	%p2, %r64, %r4;
	@%p2 bra 	$L__BB57_2;
$L__BB57_3:
	ret;

}
	// .globl	_Z5evictIfLi4ELi4ELi8EEvPT_S1_PKiS3_i
.visible .entry _Z5evictIfLi4ELi4ELi8EEvPT_S1_PKiS3_i(
	.param .u64 .ptr .align 1 _Z5evictIfLi4ELi4ELi8EEvPT_S1_PKiS3_i_param_0,
	.param .u64 .ptr .align 1 _Z5evictIfLi4ELi4ELi8EEvPT_S1_PKiS3_i_param_1,
	.param .u64 .ptr .align 1 _Z5evictIfLi4ELi4ELi8EEvPT_S1_PKiS3_i_param_2,
	.param .u64 .ptr .align 1 _Z5evictIfLi4ELi4ELi8EEvPT_S1_PKiS3_i_param_3,
	.param .u32 _Z5evictIfLi4ELi4ELi8EEvPT_S1_PKiS3_i_param_4
)
{
	.local .align 8 .b8 	__local_depot58[24];
	.reg .b64 	%SP;
	.reg .b64 	%SPL;
	.reg .pred 	%p<3>;
	.reg .b32 	%r<71>;
	.reg .b32 	%f<9>;
	.reg .b64 	%rd<34>;

	mov.u64 	%SPL, __local_depot58;
	cvta.local.u64 	%SP, %SPL;
	ld.param.u64 	%rd5, [_Z5evictIfLi4ELi4ELi8EEvPT_S1_PKiS3_i_param_0];
	ld.param.u64 	%rd6, [_Z5evictIfLi4ELi4ELi8EEvPT_S1_PKiS3_i_param_1];
	ld.param.u64 	%rd7, [_Z5evictIfLi4ELi4ELi8EEvPT_S1_PKiS3_i_param_2];
	ld.param.u64 	%rd8, [_Z5evictIfLi4ELi4ELi8EEvPT_S1_PKiS3_i_param_3];
	ld.param.u32 	%r7, [_Z5evictIfLi4ELi4ELi8EEvPT_S1_PKiS3_i_param_4];
	cvta.to.global.u64 	%rd9, %rd8;
	add.u64 	%rd10, %SP, 0;
	add.u64 	%rd1, %SPL, 0;
	mov.u32 	%r8, %ctaid.y;
	mov.u32 	%r9, %ntid.y;
	mov.u32 	%r10, %tid.y;
	mad.lo.s32 	%r1, %r8, %r9, %r10;
	st.local.u32 	[%rd1], %r1;
	mov.u64 	%rd11, $str;
	cvta.global.u64 	%rd12, %rd11;
	{ // callseq 857, 0
	.param .b64 param0;
	st.param.b64 	[param0], %rd12;
	.param .b64 param1;
	st.param.b64 	[param1], %rd10;
	.param .b32 retval0;
	call.uni (retval0), 
	vprintf, 
	(
	param0, 
	param1
	);
	ld.param.b32 	%r11, [retval0];
	} // callseq 857
	mul.wide.u32 	%rd13, %r1, 4;
	add.s64 	%rd14, %rd9, %rd13;
	ld.global.nc.u32 	%r13, [%rd14];
	mov.u32 	%r14, %ctaid.x;
	mov.u32 	%r15, %ntid.x;
	mov.u32 	%r16, %tid.x;
	mad.lo.s32 	%r17, %r14, %r15, %r16;
	mov.u32 	%r18, %nctaid.x;
	mul.lo.s32 	%r2, %r18, %r15;
	mul.lo.s32 	%r19, %r1, %r7;
	shl.b32 	%r20, %r19, 1;
	st.local.u32 	[%rd1], %r2;
	mov.u64 	%rd15, $str$1;
	cvta.global.u64 	%rd16, %rd15;
	{ // callseq 858, 0
	.param .b64 param0;
	st.param.b64 	[param0], %rd16;
	.param .b64 param1;
	st.param.b64 	[param1], %rd10;
	.param .b32 retval0;
	call.uni (retval0), 
	vprintf, 
	(
	param0, 
	param1
	);
	ld.param.b32 	%r21, [retval0];
	} // callseq 858
	add.s32 	%r70, %r17, %r20;
	add.s32 	%r4, %r13, %r20;
	setp.ge.s32 	%p1, %r17, %r13;
	@%p1 bra 	$L__BB58_3;
	cvta.to.global.u64 	%rd2, %rd5;
	cvta.to.global.u64 	%rd3, %rd6;
	cvta.to.global.u64 	%rd4, %rd7;
	mov.u64 	%rd19, $str$2;
$L__BB58_2:
	mul.wide.s32 	%rd17, %r70, 4;
	add.s64 	%rd18, %rd4, %rd17;
	ld.global.nc.u32 	%r23, [%rd18+4];
	shr.s32 	%r24, %r23, 31;
	shr.u32 	%r25, %r24, 29;
	add.s32 	%r26, %r23, %r25;
	shl.b32 	%r27, %r26, 2;
	and.b32  	%r28, %r27, -32;
	and.b32  	%r29, %r26, -8;
	sub.s32 	%r30, %r23, %r29;
	ld.global.nc.u32 	%r31, [%rd18];
	shr.s32 	%r32, %r31, 31;
	shr.u32 	%r33, %r32, 29;
	add.s32 	%r34, %r31, %r33;
	shl.b32 	%r35, %r34, 2;
	and.b32  	%r36, %r35, -32;
	and.b32  	%r37, %r34, -8;
	sub.s32 	%r38, %r31, %r37;
	shl.b32 	%r39, %r30, 2;
	add.s32 	%r40, %r28, %r39;
	mad.lo.s32 	%r41, %r30, -3, %r40;
	shl.b32 	%r42, %r38, 2;
	add.s32 	%r43, %r36, %r42;
	mad.lo.s32 	%r44, %r38, -3, %r43;
	st.local.v2.u32 	[%rd1], {%r1, %r23};
	st.local.v2.u32 	[%rd1+8], {%r28, %r30};
	st.local.u32 	[%rd1+16], %r40;
	cvta.global.u64 	%rd20, %rd19;
	add.u64 	%rd21, %SP, 0;
	{ // callseq 859, 0
	.param .b64 param0;
	st.param.b64 	[param0], %rd20;
	.param .b64 param1;
	st.param.b64 	[param1], %rd21;
	.param .b32 retval0;
	call.uni (retval0), 
	vprintf, 
	(
	param0, 
	param1
	);
	ld.param.b32 	%r45, [retval0];
	} // callseq 859
	st.local.v2.u32 	[%rd1], {%r43, %r43};
	st.local.v2.u32 	[%rd1+8], {%r40, %r40};
	mov.b32 	%r47, 0;
	st.local.u32 	[%rd1+16], %r47;
	mov.u64 	%rd22, $str$3;
	cvta.global.u64 	%rd23, %rd22;
	{ // callseq 860, 0
	.param .b64 param0;
	st.param.b64 	[param0], %rd23;
	.param .b64 param1;
	st.param.b64 	[param1], %rd21;
	.param .b32 retval0;
	call.uni (retval0), 
	vprintf, 
	(
	param0, 
	param1
	);
	ld.param.b32 	%r48, [retval0];
	} // callseq 860
	mul.wide.s32 	%rd24, %r40, 4;
	add.s64 	%rd25, %rd2, %rd24;
	ld.global.f32 	%f1, [%rd25];
	mul.wide.s32 	%rd26, %r43, 4;
	add.s64 	%rd27, %rd2, %rd26;
	st.global.f32 	[%rd27], %f1;
	st.local.v2.u32 	[%rd1], {%r43, %r43};
	st.local.v2.u32 	[%rd1+8], {%r40, %r40};
	mov.b32 	%r50, 1;
	st.local.u32 	[%rd1+16], %r50;
	{ // callseq 861, 0
	.param .b64 param0;
	st.param.b64 	[param0], %rd23;
	.param .b64 param1;
	st.param.b64 	[param1], %rd21;
	.param .b32 retval0;
	call.uni (retval0), 
	vprintf, 
	(
	param0, 
	param1
	);
	ld.param.b32 	%r51, [retval0];
	} // callseq 861
	ld.global.f32 	%f2, [%rd25+4];
	st.global.f32 	[%rd27+4], %f2;
	st.local.v2.u32 	[%rd1], {%r43, %r43};
	st.local.v2.u32 	[%rd1+8], {%r40, %r40};
	mov.b32 	%r53, 2;
	st.local.u32 	[%rd1+16], %r53;
	{ // callseq 862, 0
	.param .b64 param0;
	st.param.b64 	[param0], %rd23;
	.param .b64 param1;
	st.param.b64 	[param1], %rd21;
	.param .b32 retval0;
	call.uni (retval0), 
	vprintf, 
	(
	param0, 
	param1
	);
	ld.param.b32 	%r54, [retval0];
	} // callseq 862
	ld.global.f32 	%f3, [%rd25+8];
	st.global.f32 	[%rd27+8], %f3;
	st.local.v2.u32 	[%rd1], {%r43, %r43};
	st.local.v2.u32 	[%rd1+8], {%r40, %r40};
	mov.b32 	%r56, 3;
	st.local.u32 	[%rd1+16], %r56;
	{ // callseq 863, 0
	.param .b64 param0;
	st.param.b64 	[param0], %rd23;
	.param .b64 param1;
	st.param.b64 	[param1], %rd21;
	.param .b32 retval0;
	call.uni (retval0), 
	vprintf, 
	(
	param0, 
	param1
	);
	ld.param.b32 	%r57, [retval0];
	} // callseq 863
	ld.global.f32 	%f4, [%rd25+12];
	st.global.f32 	[%rd27+12], %f4;
	st.local.v2.u32 	[%rd1], {%r44, %r41};
	st.local.u32 	[%rd1+8], %r47;
	mov.u64 	%rd28, $str$4;
	cvta.global.u64 	%rd29, %rd28;
	{ // callseq 864, 0
	.param .b64 param0;
	st.param.b64 	[param0], %rd29;
	.param .b64 param1;
	st.param.b64 	[param1], %rd21;
	.param .b32 retval0;
	call.uni (retval0), 
	vprintf, 
	(
	param0, 
	param1
	);
	ld.param.b32 	%r59, [retval0];
	} // callseq 864
	mul.wide.s32 	%rd30, %r41, 4;
	add.s64 	%rd31, %rd3, %rd30;
	ld.global.f32 	%f5, [%rd31];
	mul.wide.s32 	%rd32, %r44, 4;
	add.s64 	%rd33, %rd3, %rd32;
	st.global.f32 	[%rd33], %f5;
	st.local.v2.u32 	[%rd1], {%r44, %r41};
	mov.b32 	%r61, 8;
	st.local.u32 	[%rd1+8], %r61;
	{ // callseq 865, 0
	.param .b64 param0;
	st.param.b64 	[param0], %rd29;
	.param .b64 param1;
	st.param.b64 	[param1], %rd21;
	.param .b32 retval0;
	call.uni (retval0), 
	vprintf, 
	(
	param0, 
	param1
	);
	ld.param.b32 	%r62, [retval0];
	} // callseq 865
	ld.global.f32 	%f6, [%rd31+32];
	st.global.f32 	[%rd33+32], %f6;
	st.local.v2.u32 	[%rd1], {%r44, %r41};
	mov.b32 	%r64, 16;
	st.local.u32 	[%rd1+8], %r64;
	{ // callseq 866, 0
	.param .b64 param0;
	st.param.b64 	[param0], %rd29;
	.param .b64 param1;
	st.param.b64 	[param1], %rd21;
	.param .b32 retval0;
	call.uni (retval0), 
	vprintf, 
	(
	param0, 
	param1
	);
	ld.param.b32 	%r65, [retval0];
	} // callseq 866
	ld.global.f32 	%f7, [%rd31+64];
	st.global.f32 	[%rd33+64], %f7;
	st.local.v2.u32 	[%rd1], {%r44, %r41};
	mov.b32 	%r67, 24;
	st.local.u32 	[%rd1+8], %r67;
	{ // callseq 867, 0
	.param .b64 param0;
	st.param.b64 	[param0], %rd29;
	.param .b64 param1;
	st.param.b64 	[param1], %rd21;
	.param .b32 retval0;
	call.uni (retval0), 
	vprintf, 
	(
	param0, 
	param1
	);
	ld.param.b32 	%r68, [retval0];
	} // callseq 867
	ld.global.f32 	%f8, [%rd31+96];
	st.global.f32 	[%rd33+96], %f8;
	add.s32 	%r70, %r70, %r2;
	setp.lt.s32 	%p2, %r70, %r4;
	@%p2 bra 	$L__BB58_2;
$L__BB58_3:
	ret;

}
	// .globl	_Z5evictIfLi8ELi4ELi8EEvPT_S1_PKiS3_i
.visible .entry _Z5evictIfLi8ELi4ELi8EEvPT_S1_PKiS3_i(
	.param .u64 .ptr .align 1 _Z5evictIfLi8ELi4ELi8EEvPT_S1_PKiS3_i_param_0,
	.param .u64 .ptr .align 1 _Z5evictIfLi8ELi4ELi8EEvPT_S1_PKiS3_i_param_1,
	.param .u64 .ptr .align 1 _Z5evictIfLi8ELi4ELi8EEvPT_S1_PKiS3_i_param_2,
	.param .u64 .ptr .align 1 _Z5evictIfLi8ELi4ELi8EEvPT_S1_PKiS3_i_param_3,
	.param .u32 _Z5evictIfLi8ELi4ELi8EEvPT_S1_PKiS3_i_param_4
)
{
	.local .align 8 .b8 	__local_depot59[24];
	.reg .b64 	%SP;
	.reg .b64 	%SPL;
	.reg .pred 	%p<3>;
	.reg .b32 	%r<93>;
	.reg .b32 	%f<17>;
	.reg .b64 	%rd<38>;

	mov.u64 	%SPL, __local_depot59;
	cvta.local.u64 	%SP, %SPL;
	ld.param.u64 	%rd4, [_Z5evictIfLi8ELi4ELi8EEvPT_S1_PKiS3_i_param_3];
	ld.param.u32 	%r7, [_Z5evictIfLi8ELi4ELi8EEvPT_S1_PKiS3_i_param_4];
	cvta.to.global.u64 	%rd5, %rd4;
	add.u64 	%rd6, %SP, 0;
	add.u64 	%rd7, %SPL, 0;
	mov.u32 	%r8, %ctaid.y;
	mov.u32 	%r9, %ntid.y;
	mov.u32 	%r10, %tid.y;
	mad.lo.s32 	%r1, %r8, %r9, %r10;
	st.local.u32 	[%rd7], %r1;
	mov.u64 	%rd8, $str;
	cvta.global.u64 	%rd9, %rd8;
	{ // callseq 868, 0
	.param .b64 param0;
	st.param.b64 	[param0], %rd9;
	.param .b64 param1;
	st.param.b64 	[param1], %rd6;
	.param .b32 retval0;
	call.uni (retval0), 
	vprintf, 
	(
	param0, 
	param1
	);
	ld.param.b32 	%r11, [retval0];
	} // callseq 868
	mul.wide.u32 	%rd10, %r1, 4;
	add.s64 	%rd11, %rd5, %rd10;
	ld.global.nc.u32 	%r13, [%rd11];
	mov.u32 	%r14, %ctaid.x;
	mov.u32 	%r15, %ntid.x;
	mov.u32 	%r16, %tid.x;
	mad.lo.s32 	%r17, %r14, %r15, %r16;
	mov.u32 	%r18, %nctaid.x;
	mul.lo.s32 	%r2, %r18, %r15;
	mul.lo.s32 	%r19, %r1, %r7;
	shl.b32 	%r20, %r19, 1;
	st.local.u32 	[%rd7], %r2;
	mov.u64 	%rd12, $str$1;
	cvta.global.u64 	%rd13, %rd12;
	{ // callseq 869, 0
	.param .b64 param0;
	st.param.b64 	[param0], %rd13;
	.param .b64 param1;
	st.param.b64 	[param1], %rd6;
	.param .b32 retval0;
	call.uni (retval0), 
	vprintf, 
	(
	param0, 
	param1
	);
	ld.param.b32 	%r21, [retval0];
	} // callseq 869
	add.s32 	%r92, %r17, %r20;
	add.s32 	%r4, %r13, %r20;
	setp.ge.s32 	%p1, %r17, %r13;
	@%p1 bra 	$L__BB59_3;
	mov.u64 	%rd19, $str$2;
	mov.u64 	%rd21, $str$3;
	mov.u64 	%rd28, $str$4;
$L__BB59_2:
	ld.param.u64 	%rd37, [_Z5evictIfLi8ELi4ELi8EEvPT_S1_PKiS3_i_param_2];
	ld.param.u64 	%rd36, [_Z5evictIfLi8ELi4ELi8EEvPT_S1_PKiS3_i_param_1];
	ld.param.u64 	%rd35, [_Z5evictIfLi8ELi4ELi8EEvPT_S1_PKiS3_i_param_0];
	cvta.to.global.u64 	%rd14, %rd37;
	mul.wide.s32 	%rd15, %r92, 4;
	add.s64 	%rd16, %rd14, %rd15;
	ld.global.nc.u32 	%r23, [%rd16+4];
	shr.s32 	%r24, %r23, 31;
	shr.u32 	%r25, %r24, 29;
	add.s32 	%r26, %r23, %r25;
	shl.b32 	%r27, %r26, 3;
	and.b32  	%r28, %r27, -64;
	and.b32  	%r29, %r26, -8;
	sub.s32 	%r30, %r23, %r29;
	ld.global.nc.u32 	%r31, [%rd16];
	shr.s32 	%r32, %r31, 31;
	shr.u32 	%r33, %r32, 29;
	add.s32 	%r34, %r31, %r33;
	shl.b32 	%r35, %r34, 3;
	and.b32  	%r36, %r35, -64;
	and.b32  	%r37, %r34, -8;
	sub.s32 	%r38, %r31, %r37;
	shl.b32 	%r39, %r30, 2;
	add.s32 	%r40, %r28, %r39;
	mad.lo.s32 	%r41, %r30, -3, %r40;
	shl.b32 	%r42, %r38, 2;
	add.s32 	%r43, %r36, %r42;
	mad.lo.s32 	%r44, %r38, -3, %r43;
	cvta.to.local.u64 	%rd18, %rd6;
	st.local.v2.u32 	[%rd18], {%r1, %r23};
	st.local.v2.u32 	[%rd18+8], {%r28, %r30};
	st.local.u32 	[%rd18+16], %r40;
	cvta.global.u64 	%rd20, %rd19;
	{ // callseq 870, 0
	.param .b64 param0;
	st.param.b64 	[param0], %rd20;
	.param .b64 param1;
	st.param.b64 	[param1], %rd6;
	.param .b32 retval0;
	call.uni (retval0), 
	vprintf, 
	(
	param0, 
	param1
	);
	ld.param.b32 	%r45, [retval0];
	} // callseq 870
	st.local.v2.u32 	[%rd18], {%r43, %r43};
	st.local.v2.u32 	[%rd18+8], {%r40, %r40};
	mov.b32 	%r47, 0;
	st.local.u32 	[%rd18+16], %r47;
	cvta.global.u64 	%rd22, %rd21;
	{ // callseq 871, 0
	.param .b64 param0;
	st.param.b64 	[param0], %rd22;
	.param .b64 param1;
	st.param.b64 	[param1], %rd6;
	.param .b32 retval0;
	call.uni (retval0), 
	vprintf, 
	(
	param0, 
	param1
	);
	ld.param.b32 	%r48, [retval0];
	} // callseq 871
	cvta.to.global.u64 	%rd23, %rd35;
	mul.wide.s32 	%rd24, %r40, 4;
	add.s64 	%rd25, %rd23, %rd24;
	ld.global.f32 	%f1, [%rd25];
	mul.wide.s32 	%rd26, %r43, 4;
	add.s64 	%rd27, %rd23, %rd26;
	st.global.f32 	[%rd27], %f1;
	st.local.v2.u32 	[%rd18], {%r43, %r43};
	st.local.v2.u32 	[%rd18+8], {%r40, %r40};
	mov.b32 	%r50, 1;
	st.local.u32 	[%rd18+16], %r50;
	{ // callseq 872, 0
	.param .b64 param0;
	st.param.b64 	[param0], %rd22;
	.param .b64 param1;
	st.param.b64 	[param1], %rd6;
	.param .b32 retval0;
	call.uni (retval0), 
	vprintf, 
	(
	param0, 
	param1
	);
	ld.param.b32 	%r51, [retval0];
	} // callseq 872
	ld.global.f32 	%f2, [%rd25+4];
	st.global.f32 	[%rd27+4], %f2;
	st.local.v2.u32 	[%rd18], {%r43, %r43};
	st.local.v2.u32 	[%rd18+8], {%r40, %r40};
	mov.b32 	%r53, 2;
	st.local.u32 	[%rd18+16], %r53;
	{ // callseq 873, 0
	.param .b64 param0;
	st.param.b64 	[param0], %rd22;
	.param .b64 param1;
	st.param.b64 	[param1], %rd6;
	.param .b32 retval0;
	call.uni (retval0), 
	vprintf, 
	(
	param0, 
	param1
	);
	ld.param.b32 	%r54, [retval0];
	} // callseq 873
	ld.global.f32 	%f3, [%rd25+8];
	st.global.f32 	[%rd27+8], %f3;
	st.local.v2.u32 	[%rd18], {%r43, %r43};
	st.local.v2.u32 	[%rd18+8], {%r40, %r40};
	mov.b32 	%r56, 3;
	st.local.u32 	[%rd18+16], %r56;
	{ // callseq 874, 0
	.param .b64 param0;
	st.param.b64 	[param0], %rd22;
	.param .b64 param1;
	st.param.b64 	[param1], %rd6;
	.param .b32 retval0;
	call.uni (retval0), 
	vprintf, 
	(
	param0, 
	param1
	);
	ld.param.b32 	%r57, [retval0];
	} // callseq 874
	ld.global.f32 	%f4, [%rd25+12];
	st.global.f32 	[%rd27+12], %f4;
	add.s32 	%r59, %r40, 32;
	add.s32 	%r60, %r43, 32;
	st.local.v2.u32 	[%rd18], {%r43, %r60};
	st.local.v2.u32 	[%rd18+8], {%r40, %r59};
	st.local.u32 	[%rd18+16], %r47;
	{ // callseq 875, 0
	.param .b64 param0;
	st.param.b64 	[param0], %rd22;
	.param .b64 param1;
	st.param.b64 	[param1], %rd6;
	.param .b32 retval0;
	call.uni (retval0), 
	vprintf, 
	(
	param0, 
	param1
	);
	ld.param.b32 	%r61, [retval0];
	} // callseq 875
	ld.global.f32 	%f5, [%rd25+128];
	st.global.f32 	[%rd27+128], %f5;
	st.local.v2.u32 	[%rd18], {%r43, %r60};
	st.local.v2.u32 	[%rd18+8], {%r40, %r59};
	st.local.u32 	[%rd18+16], %r50;
	{ // callseq 876, 0
	.param .b64 param0;
	st.param.b64 	[param0], %rd22;
	.param .b64 param1;
	st.param.b64 	[param1], %rd6;
	.param .b32 retval0;
	call.uni (retval0), 
	vprintf, 
	(
	param0, 
	param1
	);
	ld.param.b32 	%r63, [retval0];
	} // callseq 876
	ld.global.f32 	%f6, [%rd25+132];
	st.global.f32 	[%rd27+132], %f6;
	st.local.v2.u32 	[%rd18], {%r43, %r60};
	st.local.v2.u32 	[%rd18+8], {%r40, %r59};
	st.local.u32 	[%rd18+16], %r53;
	{ // callseq 877, 0
	.param .b64 param0;
	st.param.b64 	[param0], %rd22;
	.param .b64 param1;
	st.param.b64 	[param1], %rd6;
	.param .b32 retval0;
	call.uni (retval0), 
	vprintf, 
	(
	param0, 
	param1
	);
	ld.param.b32 	%r65, [retval0];
	} // callseq 877
	ld.global.f32 	%f7, [%rd25+136];
	st.global.f32 	[%rd27+136], %f7;
	st.local.v2.u32 	[%rd18], {%r43, %r60};
	st.local.v2.u32 	[%rd18+8], {%r40, %r59};
	st.local.u32 	[%rd18+16], %r56;
	{ // callseq 878, 0
	.param .b64 param0;
	st.param.b64 	[param0], %rd22;
	.param .b64 param1;
	st.param.b64 	[param1], %rd6;
	.param .b32 retval0;
	call.uni (retval0), 
	vprintf, 
	(
	param0, 
	param1
	);
	ld.param.b32 	%r67, [retval0];
	} // callseq 878
	ld.global.f32 	%f8, [%rd25+140];
	st.global.f32 	[%rd27+140], %f8;
	st.local.v2.u32 	[%rd18], {%r44, %r41};
	st.local.u32 	[%rd18+8], %r47;
	cvta.global.u64 	%rd29, %rd28;
	{ // callseq 879, 0
	.param .b64 param0;
	st.param.b64 	[param0], %rd29;
	.param .b64 param1;
	st.param.b64 	[param1], %rd6;
	.param .b32 retval0;
	call.uni (retval0), 
	vprintf, 
	(
	param0, 
	param1
	);
	ld.param.b32 	%r69, [retval0];
	} // callseq 879
	cvta.to.global.u64 	%rd30, %rd36;
	mul.wide.s32 	%rd31, %r41, 4;
	add.s64 	%rd32, %rd30, %rd31;
	ld.global.f32 	%f9, [%rd32];
	mul.wide.s32 	%rd33, %r44, 4;
	add.s64 	%rd34, %rd30, %rd33;
	st.global.f32 	[%rd34], %f9;
	st.local.v2.u32 	[%rd18], {%r44, %r41};
	mov.b32 	%r71, 8;
	st.local.u32 	[%rd18+8], %r71;
	{ // callseq 880, 0
	.param .b64 param0;
	st.param.b64 	[param0], %rd29;
	.param .b64 param1;
	st.param.b64 	[param1], %rd6;
	.param .b32 retval0;
	call.uni (retval0), 
	vprintf, 
	(
	param0, 
	param1
	);
	ld.param.b32 	%r72, [retval0];
	} // callseq 880
	ld.global.f32 	%f10, [%rd32+32];
	st.global.f32 	[%rd34+32], %f10;
	st.local.v2.u32 	[%rd18], {%r44, %r41};
	mov.b32 	%r74, 16;
	st.local.u32 	[%rd18+8], %r74;
	{ // callseq 881, 0
	.param .b64 param0;
	st.param.b64 	[param0], %rd29;
	.param .b64 param1;
	st.param.b64 	[param1], %rd6;
	.param .b32 retval0;
	call.uni (retval0), 
	vprintf, 
	(
	param0, 
	param1
	);
	ld.param.b32 	%r75, [retval0];
	} // callseq 881
	ld.global.f32 	%f11, [%rd32+64];
	st.global.f32 	[%rd34+64], %f11;
	st.local.v2.u32 	[%rd18], {%r44, %r41};
	mov.b32 	%r77, 24;
	st.local.u32 	[%rd18+8], %r77;
	{ // callseq 882, 0
	.param .b64 param0;
	st.param.b64 	[param0], %rd29;
	.param .b64 param1;
	st.param.b64 	[param1], %rd6;
	.param .b32 retval0;
	call.uni (retval0), 
	vprintf, 
	(
	param0, 
	param1
	);
	ld.param.b32 	%r78, [retval0];
	} // callseq 882
	ld.global.f32 	%f12, [%rd32+96];
	st.global.f32 	[%rd34+96], %f12;
	st.local.v2.u32 	[%rd18], {%r44, %r41};
	mov.b32 	%r80, 32;
	st.local.u32 	[%rd18+8], %r80;
	{ // callseq 883, 0
	.param .b64 param0;
	st.param.b64 	[param0], %rd29;
	.param .b64 param1;
	st.param.b64 	[param1], %rd6;
	.param .b32 retval0;
	call.uni (retval0), 
	vprintf, 
	(
	param0, 
	param1
	);
	ld.param.b32 	%r81, [retval0];
	} // callseq 883
	ld.global.f32 	%f13, [%rd32+128];
	st.global.f32 	[%rd34+128], %f13;
	st.local.v2.u32 	[%rd18], {%r44, %r41};
	mov.b32 	%r83, 40;
	st.local.u32 	[%rd18+8], %r83;
	{ // callseq 884, 0
	.param .b64 param0;
	st.param.b64 	[param0], %rd29;
	.param .b64 param1;
	st.param.b64 	[param1], %rd6;
	.param .b32 retval0;
	call.uni (retval0), 
	vprintf, 
	(
	param0, 
	param1
	);
	ld.param.b32 	%r84, [retval0];
	} // callseq 884
	ld.global.f32 	%f14, [%rd32+160];
	st.global.f32 	[%rd34+160], %f14;
	st.local.v2.u32 	[%rd18], {%r44, %r41};
	mov.b32 	%r86, 48;
	st.local.u32 	[%rd18+8], %r86;
	{ // callseq 885, 0
	.param .b64 param0;
	st.param.b64 	[param0], %rd29;
	.param .b64 param1;
	st.param.b64 	[param1], %rd6;
	.param .b32 retval0;
	call.uni (retval0), 
	vprintf, 
	(
	param0, 
	param1
	);
	ld.param.b32 	%r87, [retval0];
	} // callseq 885
	ld.global.f32 	%f15, [%rd32+192];
	st.global.f32 	[%rd34+192], %f15;
	st.local.v2.u32 	[%rd18], {%r44, %r41};
	mov.b32 	%r89, 56;
	st.local.u32 	[%rd18+8], %r89;
	{ // callseq 886, 0
	.param .b64 param0;
	st.param.b64 	[param0], %rd29;
	.param .b64 param1;
	st.param.b64 	[param1], %rd6;
	.param .b32 retval0;
	call.uni (retval0), 
	vprintf, 
	(
	param0, 
	param1
	);
	ld.param.b32 	%r90, [retval0];
	} // callseq 886
	ld.global.f32 	%f16, [%rd32+224];
	st.global.f32 	[%rd34+224], %f16;
	add.s32 	%r92, %r92, %r2;
	setp.lt.s32 	%p2, %r92, %r4;
	@%p2 bra 	$L__BB59_2;
$L__BB59_3:
	ret;

}
	// .globl	_Z5evictIfLi1ELi8ELi8EEvPT_S1_PKiS3_i
.visible .entry _Z5evictIfLi1ELi8ELi8EEvPT_S1_PKiS3_i(
	.param .u64 .ptr .align 1 _Z5evictIfLi1ELi8ELi8EEvPT_S1_PKiS3_i_param_0,
	.param .u64 .ptr .align 1 _Z5evictIfLi1ELi8ELi8EEvPT_S1_PKiS3_i_param_1,
	.param .u64 .ptr .align 1 _Z5evictIfLi1ELi8ELi8EEvPT_S1_PKiS3_i_param_2,
	.param .u64 .ptr .align 1 _Z5evictIfLi1ELi8ELi8EEvPT_S1_PKiS3_i_param_3,
	.param .u32 _Z5evictIfLi1ELi8ELi8EEvPT_S1_PKiS3_i_param_4
)
{
	.local .align 8 .b8 	__local_depot60[24];
	.reg .b64 	%SP;
	.reg .b64 	%SPL;
	.reg .pred 	%p<3>;
	.reg .b32 	%r<70>;
	.reg .b32 	%f<10>;
	.reg .b64 	%rd<36>;

	mov.u64 	%SPL, __local_depot60;
	cvta.local.u64 	%SP, %SPL;
	ld.param.u64 	%rd4, [_Z5evictIfLi1ELi8ELi8EEvPT_S1_PKiS3_i_param_1];
	ld.param.u64 	%rd6, [_Z5evictIfLi1ELi8ELi8EEvPT_S1_PKiS3_i_param_3];
	ld.param.u32 	%r7, [_Z5evictIfLi1ELi8ELi8EEvPT_S1_PKiS3_i_param_4];
	cvta.to.global.u64 	%rd7, %rd6;
	add.u64 	%rd8, %SP, 0;
	add.u64 	%rd1, %SPL, 0;
	mov.u32 	%r8, %ctaid.y;
	mov.u32 	%r9, %ntid.y;
	mov.u32 	%r10, %tid.y;
	mad.lo.s32 	%r1, %r8, %r9, %r10;
	st.local.u32 	[%rd1], %r1;
	mov.u64 	%rd9, $str;
	cvta.global.u64 	%rd10, %rd9;
	{ // callseq 887, 0
	.param .b64 param0;
	st.param.b64 	[param0], %rd10;
	.param .b64 param1;
	st.param.b64 	[param1], %rd8;
	.param .b32 retval0;
	call.uni (retval0), 
	vprintf, 
	(
	param0, 
	param1
	);
	ld.param.b32 	%r11, [retval0];
	} // callseq 887
	mul.wide.u32 	%rd11, %r1, 4;
	add.s64 	%rd12, %rd7, %rd11;
	ld.global.nc.u32 	%r13, [%rd12];
	mov.u32 	%r14, %ctaid.x;
	mov.u32 	%r15, %ntid.x;
	mov.u32 	%r16, %tid.x;
	mad.lo.s32 	%r17, %r14, %r15, %r16;
	mov.u32 	%r18, %nctaid.x;
	mul.lo.s32 	%r2, %r18, %r15;
	mul.lo.s32 	%r19, %r1, %r7;
	shl.b32 	%r20, %r19, 1;
	st.local.u32 	[%rd1], %r2;
	mov.u64 	%rd13, $str$1;
	cvta.global.u64 	%rd14, %rd13;
	{ // callseq 888, 0
	.param .b64 param0;
	st.param.b64 	[param0], %rd14;
	.param .b64 param1;
	st.param.b64 	[param1], %rd8;
	.param .b32 retval0;
	call.uni (retval0), 
	vprintf, 
	(
	param0, 
	param1
	);
	ld.param.b32 	%r21, [retval0];
	} // callseq 888
	add.s32 	%r69, %r17, %r20;
	add.s32 	%r4, %r13, %r20;
	setp.ge.s32 	%p1, %r17, %r13;
	@%p1 bra 	$L__BB60_3;
	cvta.to.global.u64 	%rd2, %rd4;
	mov.u64 	%rd18, $str$2;
	mov.u64 	%rd21, $str$3;
$L__BB60_2:
	ld.param.u64 	%rd35, [_Z5evictIfLi1ELi8ELi8EEvPT_S1_PKiS3_i_param_2];
	ld.param.u64 	%rd34, [_Z5evictIfLi1ELi8ELi8EEvPT_S1_PKiS3_i_param_0];
	cvta.to.global.u64 	%rd15, %rd35;
	mul.wide.s32 	%rd16, %r69, 4;
	add.s64 	%rd17, %rd15, %rd16;
	ld.global.nc.u32 	%r23, [%rd17+4];
	shr.s32 	%r24, %r23, 31;
	shr.u32 	%r25, %r24, 29;
	add.s32 	%r26, %r23, %r25;
	and.b32  	%r27, %r26, -8;
	sub.s32 	%r28, %r23, %r27;
	ld.global.nc.u32 	%r29, [%rd17];
	shr.s32 	%r30, %r29, 31;
	shr.u32 	%r31, %r30, 29;
	add.s32 	%r32, %r29, %r31;
	and.b32  	%r33, %r32, -8;
	sub.s32 	%r34, %r29, %r33;
	shl.b32 	%r35, %r28, 3;
	add.s32 	%r36, %r27, %r35;
	mad.lo.s32 	%r37, %r28, -7, %r36;
	shl.b32 	%r38, %r34, 3;
	add.s32 	%r39, %r33, %r38;
	mad.lo.s32 	%r40, %r34, -7, %r39;
	st.local.v2.u32 	[%rd1], {%r1, %r23};
	st.local.v2.u32 	[%rd1+8], {%r27, %r28};
	st.local.u32 	[%rd1+16], %r36;
	cvta.global.u64 	%rd19, %rd18;
	{ // callseq 889, 0
	.param .b64 param0;
	st.param.b64 	[param0], %rd19;
	.param .b64 param1;
	st.param.b64 	[param1], %rd8;
	.param .b32 retval0;
	call.uni (retval0), 
	vprintf, 
	(
	param0, 
	param1
	);
	ld.param.b32 	%r41, [retval0];
	} // callseq 889
	st.local.v2.u32 	[%rd1], {%r39, %r39};
	st.local.v2.u32 	[%rd1+8], {%r36, %r36};
	mov.b32 	%r43, 0;
	st.local.u32 	[%rd1+16], %r43;
	cvta.global.u64 	%rd22, %rd21;
	{ // callseq 890, 0
	.param .b64 param0;
	st.param.b64 	[param0], %rd22;
	.param .b64 param1;
	st.param.b64 	[param1], %rd8;
	.param .b32 retval0;
	call.uni (retval0), 
	vprintf, 
	(
	param0, 
	param1
	);
	ld.param.b32 	%r44, [retval0];
	} // callseq 890
	cvta.to.global.u64 	%rd23, %rd34;
	mul.wide.s32 	%rd24, %r36, 4;
	add.s64 	%rd25, %rd23, %rd24;
	ld.global.f32 	%f1, [%rd25];
	mul.wide.s32 	%rd26, %r39, 4;
	add.s64 	%rd27, %rd23, %rd26;
	st.global.f32 	[%rd27], %f1;
	st.local.v2.u32 	[%rd1], {%r39, %r39};
	st.local.v2.u32 	[%rd1+8], {%r36, %r36};
	mov.b32 	%r46, 1;
	st.local.u32 	[%rd1+16], %r46;
	{ // callseq 891, 0
	.param .b64 param0;
	st.param.b64 	[param0], %rd22;
	.param .b64 param1;
	st.param.b64 	[param1], %rd8;
	.param .b32 retval0;
	call.uni (retval0), 
	vprintf, 
	(
	param0, 
	param1
	);
	ld.param.b32 	%r47, [retval0];
	} // callseq 891
	ld.global.f32 	%f2, [%rd25+4];
	st.global.f32 	[%rd27+4], %f2;
	st.local.v2.u32 	[%rd1], {%r39, %r39};
	st.local.v2.u32 	[%rd1+8], {%r36, %r36};
	mov.b32 	%r49, 2;
	st.local.u32 	[%rd1+16], %r49;
	{ // callseq 892, 0
	.param .b64 param0;
	st.param.b64 	[param0], %rd22;
	.param .b64 param1;
	st.param.b64 	[param1], %rd8;
	.param .b32 retval0;
	call.uni (retval0), 
	vprintf, 
	(
	param0, 
	param1
	);
	ld.param.b32 	%r50, [retval0];
	} // callseq 892
	ld.global.f32 	%f3, [%rd25+8];
	st.global.f32 	[%rd27+8], %f3;
	st.local.v2.u32 	[%rd1], {%r39, %r39};
	st.local.v2.u32 	[%rd1+8], {%r36, %r36};
	mov.b32 	%r52, 3;
	st.local.u32 	[%rd1+16], %r52;
	{ // callseq 893, 0
	.param .b64 param0;
	st.param.b64 	[param0], %rd22;
	.param .b64 param1;
	st.param.b64 	[param1], %rd8;
	.param .b32 retval0;
	call.uni (retval0), 
	vprintf, 
	(
	param0, 
	param1
	);
	ld.param.b32 	%r53, [retval0];
	} // callseq 893
	ld.global.f32 	%f4, [%rd25+12];
	st.global.f32 	[%rd27+12], %f4;
	st.local.v2.u32 	[%rd1], {%r39, %r39};
	st.local.v2.u32 	[%rd1+8], {%r36, %r36};
	mov.b32 	%r55, 4;
	st.local.u32 	[%rd1+16], %r55;
	{ // callseq 894, 0
	.param .b64 param0;
	st.param.b64 	[param0], %rd22;
	.param .b64 param1;
	st.param.b64 	[param1], %rd8;
	.param .b32 retval0;
	call.uni (retval0), 
	vprintf, 
	(
	param0, 
	param1
	);
	ld.param.b32 	%r56, [retval0];
	} // callseq 894
	ld.global.f32 	%f5, [%rd25+16];
	st.global.f32 	[%rd27+16], %f5;
	st.local.v2.u32 	[%rd1], {%r39, %r39};
	st.local.v2.u32 	[%rd1+8], {%r36, %r36};
	mov.b32 	%r58, 5;
	st.local.u32 	[%rd1+16], %r58;
	{ // callseq 895, 0
	.param .b64 param0;
	st.param.b64 	[param0], %rd22;
	.param .b64 param1;
	st.param.b64 	[param1], %rd8;
	.param .b32 retval0;
	call.uni (retval0), 
	vprintf, 
	(
	param0, 
	param1
	);
	ld.param.b32 	%r59, [retval0];
	} // callseq 895
	ld.global.f32 	%f6, [%rd25+20];
	st.global.f32 	[%rd27+20], %f6;
	st.local.v2.u32 	[%rd1], {%r39, %r39};
	st.local.v2.u32 	[%rd1+8], {%r36, %r36};
	mov.b32 	%r61, 6;
	st.local.u32 	[%rd1+16], %r61;
	{ // callseq 896, 0
	.param .b64 param0;
	st.param.b64 	[param0], %rd22;
	.param .b64 param1;
	st.param.b64 	[param1], %rd8;
	.param .b32 retval0;
	call.uni (retval0), 
	vprintf, 
	(
	param0, 
	param1
	);
	ld.param.b32 	%r62, [retval0];
	} // callseq 896
	ld.global.f32 	%f7, [%rd25+24];
	st.global.f32 	[%rd27+24], %f7;
	st.local.v2.u32 	[%rd1], {%r39, %r39};
	st.local.v2.u32 	[%rd1+8], {%r36, %r36};
	mov.b32 	%r64, 7;
	st.local.u32 	[%rd1+16], %r64;
	{ // callseq 897, 0
	.param .b64 param0;
	st.param.b64 	[param0], %rd22;
	.param .b64 param1;
	st.param.b64 	[param1], %rd8;
	.param .b32 retval0;
	call.uni (retval0), 
	vprintf, 
	(
	param0, 
	param1
	);
	ld.param.b32 	%r65, [retval0];
	} // callseq 897
	ld.global.f32 	%f8, [%rd25+28];
	st.global.f32 	[%rd27+28], %f8;
	st.local.v2.u32 	[%rd1], {%r40, %r37};
	st.local.u32 	[%rd1+8], %r43;
	mov.u64 	%rd28, $str$4;
	cvta.global.u64 	%rd29, %rd28;
	{ // callseq 898, 0
	.param .b64 param0;
	st.param.b64 	[param0], %rd29;
	.param .b64 param1;
	st.param.b64 	[param1], %rd8;
	.param .b32 retval0;
	call.uni (retval0), 
	vprintf, 
	(
	param0, 
	param1
	);
	ld.param.b32 	%r67, [retval0];
	} // callseq 898
	mul.wide.s32 	%rd30, %r37, 4;
	add.s64 	%rd31, %rd2, %rd30;
	ld.global.f32 	%f9, [%rd31];
	mul.wide.s32 	%rd32, %r40, 4;
	add.s64 	%rd33, %rd2, %rd32;
	st.global.f32 	[%rd33], %f9;
	add.s32 	%r69, %r69, %r2;
	setp.lt.s32 	%p2, %r69, %r4;
	@%p2 bra 	$L__BB60_2;
$L__BB60_3:
	ret;

}
	// .globl	_Z5evictIfLi2ELi8ELi8EEvPT_S1_PKiS3_i
.visible .entry _Z5evictIfLi2ELi8ELi8EEvPT_S1_PKiS3_i(
	.param .u64 .ptr .align 1 _Z5evictIfLi2ELi8ELi8EEvPT_S1_PKiS3_i_param_0,
	.param .u64 .ptr .align 1 _Z5evictIfLi2ELi8ELi8EEvPT_S1_PKiS3_i_param_1,
	.param .u64 .ptr .align 1 _Z5evictIfLi2ELi8ELi8EEvPT_S1_PKiS3_i_param_2,
	.param .u64 .ptr .align 1 _Z5evictIfLi2ELi8ELi8EEvPT_S1_PKiS3_i_param_3,
	.param .u32 _Z5evictIfLi2ELi8ELi8EEvPT_S1_PKiS3_i_param_4
)
{
	.local .align 8 .b8 	__local_depot61[24];
	.reg .b64 	%SP;
	.reg .b64 	%SPL;
	.reg .pred 	%p<3>;
	.reg .b32 	%r<77>;
	.reg .b32 	%f<11>;
	.reg .b64 	%rd<36>;

	mov.u64 	%SPL, __local_depot61;
	cvta.local.u64 	%SP, %SPL;
	ld.param.u64 	%rd4, [_Z5evictIfLi2ELi8ELi8EEvPT_S1_PKiS3_i_param_1];
	ld.param.u64 	%rd6, [_Z5evictIfLi2ELi8ELi8EEvPT_S1_PKiS3_i_param_3];
	ld.param.u32 	%r7, [_Z5evictIfLi2ELi8ELi8EEvPT_S1_PKiS3_i_param_4];
	cvta.to.global.u64 	%rd7, %rd6;
	add.u64 	%rd8, %SP, 0;
	add.u64 	%rd1, %SPL, 0;
	mov.u32 	%r8, %ctaid.y;
	mov.u32 	%r9, %ntid.y;
	mov.u32 	%r10, %tid.y;
	mad.lo.s32 	%r1, %r8, %r9, %r10;
	st.local.u32 	[%rd1], %r1;
	mov.u64 	%rd9, $str;
	cvta.global.u64 	%rd10, %rd9;
	{ // callseq 899, 0
	.param .b64 param0;
	st.param.b64 	[param0], %rd10;
	.param .b64 param1;
	st.param.b64 	[param1], %rd8;
	.param .b32 retval0;
	call.uni (retval0), 
	vprintf, 
	(
	param0, 
	param1
	);
	ld.param.b32 	%r11, [retval0];
	} // callseq 899
	mul.wide.u32 	%rd11, %r1, 4;
	add.s64 	%rd12, %rd7, %rd11;
	ld.global.nc.u32 	%r13, [%rd12];
	mov.u32 	%r14, %ctaid.x;
	mov.u32 	%r15, %ntid.x;
	mov.u32 	%r16, %tid.x;
	mad.lo.s32 	%r17, %r14, %r15, %r16;
	mov.u32 	%r18, %nctaid.x;
	mul.lo.s32 	%r2, %r18, %r15;
	mul.lo.s32 	%r19, %r1, %r7;
	shl.b32 	%r20, %r19, 1;
	st.local.u32 	[%rd1], %r2;
	mov.u64 	%rd13, $str$1;
	cvta.global.u64 	%rd14, %rd13;
	{ // callseq 900, 0
	.param .b64 param0;
	st.param.b64 	[param0], %rd14;
	.param .b64 param1;
	st.param.b64 	[param1], %rd8;
	.param .b32 retval0;
	call.uni (retval0), 
	vprintf, 
	(
	param0, 
	param1
	);
	ld.param.b32 	%r21, [retval0];
	} // callseq 900
	add.s32 	%r76, %r17, %r20;
	add.s32 	%r4, %r13, %r20;
	setp.ge.s32 	%p1, %r17, %r13;
	@%p1 bra 	$L__BB61_3;
	cvta.to.global.u64 	%rd2, %rd4;
	mov.u64 	%rd18, $str$2;
	mov.u64 	%rd21, $str$3;
$L__BB61_2:
	ld.param.u64 	%rd35, [_Z5evictIfLi2ELi8ELi8EEvPT_S1_PKiS3_i_param_2];
	ld.param.u64 	%rd34, [_Z5evictIfLi2ELi8ELi8EEvPT_S1_PKiS3_i_param_0];
	cvta.to.global.u64 	%rd15, %rd35;
	mul.wide.s32 	%rd16, %r76, 4;
	add.s64 	%rd17, %rd15, %rd16;
	ld.global.nc.u32 	%r23, [%rd17+4];
	shr.s32 	%r24, %r23, 31;
	shr.u32 	%r25, %r24, 29;
	add.s32 	%r26, %r23, %r25;
	shl.b32 	%r27, %r26, 1;
	and.b32  	%r28, %r27, -16;
	and.b32  	%r29, %r26, -8;
	sub.s32 	%r30, %r23, %r29;
	ld.global.nc.u32 	%r31, [%rd17];
	shr.s32 	%r32, %r31, 31;
	shr.u32 	%r33, %r32, 29;
	add.s32 	%r34, %r31, %r33;
	shl.b32 	%r35, %r34, 1;
	and.b32  	%r36, %r35, -16;
	and.b32  	%r37, %r34, -8;
	sub.s32 	%r38, %r31, %r37;
	shl.b32 	%r39, %r30, 3;
	add.s32 	%r40, %r28, %r39;
	mad.lo.s32 	%r41, %r30, -7, %r40;
	shl.b32 	%r42, %r38, 3;
	add.s32 	%r43, %r36, %r42;
	mad.lo.s32 	%r44, %r38, -7, %r43;
	st.local.v2.u32 	[%rd1], {%r1, %r23};
	st.local.v2.u32 	[%rd1+8], {%r28, %r30};
	st.local.u32 	[%rd1+16], %r40;
	cvta.global.u64 	%rd19, %rd18;
	{ // callseq 901, 0
	.param .b64 param0;
	st.param.b64 	[param0], %rd19;
	.param .b64 param1;
	st.param.b64 	[param1], %rd8;
	.param .b32 retval0;
	call.uni (retval0), 
	vprintf, 
	(
	param0, 
	param1
	);
	ld.param.b32 	%r45, [retval0];
	} // callseq 901
	st.local.v2.u32 	[%rd1], {%r43, %r43};
	st.local.v2.u32 	[%rd1+8], {%r40, %r40};
	mov.b32 	%r47, 0;
	st.local.u32 	[%rd1+16], %r47;
	cvta.global.u64 	%rd22, %rd21;
	{ // callseq 902, 0
	.param .b64 param0;
	st.param.b64 	[param0], %rd22;
	.param .b64 param1;
	st.param.b64 	[param1], %rd8;
	.param .b32 retval0;
	call.uni (retval0), 
	vprintf, 
	(
	param0, 
	param1
	);
	ld.param.b32 	%r48, [retval0];
	} // callseq 902
	cvta.to.global.u64 	%rd23, %rd34;
	mul.wide.s32 	%rd24, %r40, 4;
	add.s64 	%rd25, %rd23, %rd24;
	ld.global.f32 	%f1, [%rd25];
	mul.wide.s32 	%rd26, %r43, 4;
	add.s64 	%rd27, %rd23, %rd26;
	st.global.f32 	[%rd27], %f1;
	st.local.v2.u32 	[%rd1], {%r43, %r43};
	st.local.v2.u32 	[%rd1+8], {%r40, %r40};
	mov.b32 	%r50, 1;
	st.local.u32 	[%rd1+16], %r50;
	{ // callseq 903, 0
	.param .b64 param0;
	st.param.b64 	[param0], %rd22;
	.param .b64 param1;
	st.param.b64 	[param1], %rd8;
	.param .b32 retval0;
	call.uni (retval0), 
	vprintf, 
	(
	param0, 
	param1
	);
	ld.param.b32 	%r51, [retval0];
	} // callseq 903
	ld.global.f32 	%f2, [%rd25+4];
	st.global.f32 	[%rd27+4], %f2;
	st.local.v2.u32 	[%rd1], {%r43, %r43};
	st.local.v2.u32 	[%rd1+8], {%r40, %r40};
	mov.b32 	%r53, 2;
	st.local.u32 	[%rd1+16], %r53;
	{ // callseq 904, 0
	.param .b64 param0;
	st.param.b64 	[param0], %rd22;
	.param .b64 param1;
	st.param.b64 	[param1], %rd8;
	.param .b32 retval0;
	call.uni (retval0), 
	vprintf, 
	(
	param0, 
	param1
	);
	ld.param.b32 	%r54, [retval0];
	} // callseq 904
	ld.global.f32 	%f3, [%rd25+8];
	st.global.f32 	[%rd27+8], %f3;
	st.local.v2.u32 	[%rd1], {%r43, %r43};
	st.local.v2.u32 	[%rd1+8], {%r40, %r40};
	mov.b32 	%r56, 3;
	st.local.u32 	[%rd1+16], %r56;
	{ // callseq 905, 0
	.param .b64 param0;
	st.param.b64 	[param0], %rd22;
	.param .b64 param1;
	st.param.b64 	[param1], %rd8;
	.param .b32 retval0;
	call.uni (retval0), 
	vprintf, 
	(
	param0, 
	param1
	);
	ld.param.b32 	%r57, [retval0];
	} // callseq 905
	ld.global.f32 	%f4, [%rd25+12];
	st.global.f32 	[%rd27+12], %f4;
	st.local.v2.u32 	[%rd1], {%r43, %r43};
	st.local.v2.u32 	[%rd1+8], {%r40, %r40};
	mov.b32 	%r59, 4;
	st.local.u32 	[%rd1+16], %r59;
	{ // callseq 906, 0
	.param .b64 param0;
	st.param.b64 	[param0], %rd22;
	.param .b64 param1;
	st.param.b64 	[param1], %rd8;
	.param .b32 retval0;
	call.uni (retval0), 
	vprintf, 
	(
	param0, 
	param1
	);
	ld.param.b32 	%r60, [retval0];
	} // callseq 906
	ld.global.f32 	%f5, [%rd25+16];
	st.global.f32 	[%rd27+16], %f5;
	st.local.v2.u32 	[%rd1], {%r43, %r43};
	st.local.v2.u32 	[%rd1+8], {%r40, %r40};
	mov.b32 	%r62, 5;
	st.local.u32 	[%rd1+16], %r62;
	{ // callseq 907, 0
	.param .b64 param0;
	st.param.b64 	[param0], %rd22;
	.param .b64 param1;
	st.param.b64 	[param1], %rd8;
	.param .b32 retval0;
	call.uni (retval0), 
	vprintf, 
	(
	param0, 
	param1
	);
	ld.param.b32 	%r63, [retval0];
	} // callseq 907
	ld.global.f32 	%f6, [%rd25+20];
	st.global.f32 	[%rd27+20], %f6;
	st.local.v2.u32 	[%rd1], {%r43, %r43};
	st.local.v2.u32 	[%rd1+8], {%r40, %r40};
	mov.b32 	%r65, 6;
	st.local.u32 	[%rd1+16], %r65;
	{ // callseq 908, 0
	.param .b64 param0;
	st.param.b64 	[param0], %rd22;
	.param .b64 param1;
	st.param.b64 	[param1], %rd8;
	.param .b32 retval0;
	call.uni (retval0), 
	vprintf, 
	(
	param0, 
	param1
	);
	ld.param.b32 	%r66, [retval0];
	} // callseq 908
	ld.global.f32 	%f7, [%rd25+24];
	st.global.f32 	[%rd27+24], %f7;
	st.local.v2.u32 	[%rd1], {%r43, %r43};
	st.local.v2.u32 	[%rd1+8], {%r40, %r40};
	mov.b32 	%r68, 7;
	st.local.u32 	[%rd1+16], %r68;
	{ // callseq 909, 0
	.param .b64 param0;
	st.param.b64 	[param0], %rd22;
	.param .b64 param1;
	st.param.b64 	[param1], %rd8;
	.param .b32 retval0;
	call.uni (retval0), 
	vprintf, 
	(
	param0, 
	param1
	);
	ld.param.b32 	%r69, [retval0];
	} // callseq 909
	ld.global.f32 	%f8, [%rd25+28];
	st.global.f32 	[%rd27+28], %f8;
	st.local.v2.u32 	[%rd1], {%r44, %r41};
	st.local.u32 	[%rd1+8], %r47;
	mov.u64 	%rd28, $str$4;
	cvta.global.u64 	%rd29, %rd28;
	{ // callseq 910, 0
	.param .b64 param0;
	st.param.b64 	[param0], %rd29;
	.param .b64 param1;
	st.param.b64 	[param1], %rd8;
	.param .b32 retval0;
	call.uni (retval0), 
	vprintf, 
	(
	param0, 
	param1
	);
	ld.param.b32 	%r71, [retval0];
	} // callseq 910
	mul.wide.s32 	%rd30, %r41, 4;
	add.s64 	%rd31, %rd2, %rd30;
	ld.global.f32 	%f9, [%rd31];
	mul.wide.s32 	%rd32, %r44, 4;
	add.s64 	%rd33, %rd2, %rd32;
	st.global.f32 	[%rd33], %f9;
	st.local.v2.u32 	[%rd1], {%r44, %r41};
	mov.b32 	%r73, 8;
	st.local.u32 	[%rd1+8], %r73;
	{ // callseq 911, 0
	.param .b64 param0;
	st.param.b64 	[param0], %rd29;
	.param .b64 param1;
	st.param.b64 	[param1], %rd8;
	.param .b32 retval0;
	call.uni (retval0), 
	vprintf, 
	(
	param0, 
	param1
	);
	ld.param.b32 	%r74, [retval0];
	} // callseq 911
	ld.global.f32 	%f10, [%rd31+32];
	st.global.f32 	[%rd33+32], %f10;
	add.s32 	%r76, %r76, %r2;
	setp.lt.s32 	%p2, %r76, %r4;
	@%p2 bra 	$L__BB61_2;
$L__BB61_3:
	ret;

}
	// .globl	_Z5evictIfLi4ELi8ELi8EEvPT_S1_PKiS3_i
.visible .entry _Z5evictIfLi4ELi8ELi8EEvPT_S1_PKiS3_i(
	.param .u64 .ptr .align 1 _Z5evictIfLi4ELi8ELi8EEvPT_S1_PKiS3_i_param_0,
	.param .u64 .ptr .align 1 _Z5evictIfLi4ELi8ELi8EEvPT_S1_PKiS3_i_param_1,
	.param .u64 .ptr .align 1 _Z5evictIfLi4ELi8ELi8EEvPT_S1_PKiS3_i_param_2,
	.param .u64 .ptr .align 1 _Z5evictIfLi4ELi8ELi8EEvPT_S1_PKiS3_i_param_3,
	.param .u32 _Z5evictIfLi4ELi8ELi8EEvPT_S1_PKiS3_i_param_4
)
{
	.local .align 8 .b8 	__local_depot62[24];
	.reg .b64 	%SP;
	.reg .b64 	%SPL;
	.reg .pred 	%p<3>;
	.reg .b32 	%r<83>;
	.reg .b32 	%f<13>;
	.reg .b64 	%rd<36>;

	mov.u64 	%SPL, __local_depot62;
	cvta.local.u64 	%SP, %SPL;
	ld.param.u64 	%rd4, [_Z5evictIfLi4ELi8ELi8EEvPT_S1_PKiS3_i_param_1];
	ld.param.u64 	%rd6, [_Z5evictIfLi4ELi8ELi8EEvPT_S1_PKiS3_i_param_3];
	ld.param.u32 	%r7, [_Z5evictIfLi4ELi8ELi8EEvPT_S1_PKiS3_i_param_4];
	cvta.to.global.u64 	%rd7, %rd6;
	add.u64 	%rd8, %SP, 0;
	add.u64 	%rd1, %SPL, 0;
	mov.u32 	%r8, %ctaid.y;
	mov.u32 	%r9, %ntid.y;
	mov.u32 	%r10, %tid.y;
	mad.lo.s32 	%r1, %r8, %r9, %r10;
	st.local.u32 	[%rd1], %r1;
	mov.u64 	%rd9, $str;
	cvta.global.u64 	%rd10, %rd9;
	{ // callseq 912, 0
	.param .b64 param0;
	st.param.b64 	[param0], %rd10;
	.param .b64 param1;
	st.param.b64 	[param1], %rd8;
	.param .b32 retval0;
	call.uni (retval0), 
	vprintf, 
	(
	param0, 
	param1
	);
	ld.param.b32 	%r11, [retval0];
	} // callseq 912
	mul.wide.u32 	%rd11, %r1, 4;
	add.s64 	%rd12, %rd7, %rd11;
	ld.global.nc.u32 	%r13, [%rd12];
	mov.u32 	%r14, %ctaid.x;
	mov.u32 	%r15, %ntid.x;
	mov.u32 	%r16, %tid.x;
	mad.lo.s32 	%r17, %r14, %r15, %r16;
	mov.u32 	%r18, %nctaid.x;
	mul.lo.s32 	%r2, %r18, %r15;
	mul.lo.s32 	%r19, %r1, %r7;
	shl.b32 	%r20, %r19, 1;
	st.local.u32 	[%rd1], %r2;
	mov.u64 	%rd13, $str$1;
	cvta.global.u64 	%rd14, %rd13;
	{ // callseq 913, 0
	.param .b64 param0;
	st.param.b64 	[param0], %rd14;
	.param .b64 param1;
	st.param.b64 	[param1], %rd8;
	.param .b32 retval0;
	call.uni (retval0), 
	vprintf, 
	(
	param0, 
	param1
	);
	ld.param.b32 	%r21, [retval0];
	} // callseq 913
	add.s32 	%r82, %r17, %r20;
	add.s32 	%r4, %r13, %r20;
	setp.ge.s32 	%p1, %r17, %r13;
	@%p1 bra 	$L__BB62_3;
	cvta.to.global.u64 	%rd2, %rd4;
	mov.u64 	%rd18, $str$2;
	mov.u64 	%rd21, $str$3;
$L__BB62_2:
	ld.param.u64 	%rd35, [_Z5evictIfLi4ELi8ELi8EEvPT_S1_PKiS3_i_param_2];
	ld.param.u64 	%rd34, [_Z5evictIfLi4ELi8ELi8EEvPT_S1_PKiS3_i_param_0];
	cvta.to.global.u64 	%rd15, %rd35;
	mul.wide.s32 	%rd16, %r82, 4;
	add.s64 	%rd17, %rd15, %rd16;
	ld.global.nc.u32 	%r23, [%rd17+4];
	shr.s32 	%r24, %r23, 31;
	shr.u32 	%r25, %r24, 29;
	add.s32 	%r26, %r23, %r25;
	shl.b32 	%r27, %r26, 2;
	and.b32  	%r28, %r27, -32;
	and.b32  	%r29, %r26, -8;
	sub.s32 	%r30, %r23, %r29;
	ld.global.nc.u32 	%r31, [%rd17];
	shr.s32 	%r32, %r31, 31;
	shr.u32 	%r33, %r32, 29;
	add.s32 	%r34, %r31, %r33;
	shl.b32 	%r35, %r34, 2;
	and.b32  	%r36, %r35, -32;
	and.b32  	%r37, %r34, -8;
	sub.s32 	%r38, %r31, %r37;
	shl.b32 	%r39, %r30, 3;
	add.s32 	%r40, %r28, %r39;
	mad.lo.s32 	%r41, %r30, -7, %r40;
	shl.b32 	%r42, %r38, 3;
	add.s32 	%r43, %r36, %r42;
	mad.lo.s32 	%r44, %r38, -7, %r43;
	st.local.v2.u32 	[%rd1], {%r1, %r23};
	st.local.v2.u32 	[%rd1+8], {%r28, %r30};
	st.local.u32 	[%rd1+16], %r40;
	cvta.global.u64 	%rd19, %rd18;
	{ // callseq 914, 0
	.param .b64 param0;
	st.param.b64 	[param0], %rd19;
	.param .b64 param1;
	st.param.b64 	[param1], %rd8;
	.param .b32 retval0;
	call.uni (retval0), 
	vprintf, 
	(
	param0, 
	param1
	);
	ld.param.b32 	%r45, [retval0];
	} // callseq 914
	st.local.v2.u32 	[%rd1], {%r43, %r43};
	st.local.v2.u32 	[%rd1+8], {%r40, %r40};
	mov.b32 	%r47, 0;
	st.local.u32 	[%rd1+16], %r47;
	cvta.global.u64 	%rd22, %rd21;
	{ // callseq 915, 0
	.param .b64 param0;
	st.param.b64 	[param0], %rd22;
	.param .b64 param1;
	st.param.b64 	[param1], %rd8;
	.param .b32 retval0;
	call.uni (retval0), 
	vprintf, 
	(
	param0, 
	param1
	);
	ld.param.b32 	%r48, [retval0];
	} // callseq 915
	cvta.to.global.u64 	%rd23, %rd34;
	mul.wide.s32 	%rd24, %r40, 4;
	add.s64 	%rd25, %rd23, %rd24;
	ld.global.f32 	%f1, [%rd25];
	mul.wide.s32 	%rd26, %r43, 4;
	add.s64 	%rd27, %rd23, %rd26;
	st.global.f32 	[%rd27], %f1;
	st.local.v2.u32 	[%rd1], {%r43, %r43};
	st.local.v2.u32 	[%rd1+8], {%r40, %r40};
	mov.b32 	%r50, 1;
	st.local.u32 	[%rd1+16], %r50;
	{ // callseq 916, 0
	.param .b64 param0;
	st.param.b64 	[param0], %rd22;
	.param .b64 param1;
	st.param.b64 	[param1], %rd8;
	.param .b32 retval0;
	call.uni (retval0), 
	vprintf, 
	(
	param0, 
	param1
	);
	ld.param.b32 	%r51, [retval0];
	} // callseq 916
	ld.global.f32 	%f2, [%rd25+4];
	st.global.f32 	[%rd27+4], %f2;
	st.local.v2.u32 	[%rd1], {%r43, %r43};
	st.local.v2.u32 	[%rd1+8], {%r40, %r40};
	mov.b32 	%r53, 2;
	st.local.u32 	[%rd1+16], %r53;
	{ // callseq 917, 0
	.param .b64 param0;
	st.param.b64 	[param0], %rd22;
	.param .b64 param1;
	st.param.b64 	[param1], %rd8;
	.param .b32 retval0;
	call.uni (retval0), 
	vprintf, 
	(
	param0, 
	param1
	);
	ld.param.b32 	%r54, [retval0];
	} // callseq 917
	ld.global.f32 	%f3, [%rd25+8];
	st.global.f32 	[%rd27+8], %f3;
	st.local.v2.u32 	[%rd1], {%r43, %r43};
	st.local.v2.u32 	[%rd1+8], {%r40, %r40};
	mov.b32 	%r56, 3;
	st.local.u32 	[%rd1+16], %r56;
	{ // callseq 918, 0
	.param .b64 param0;
	st.param.b64 	[param0], %rd22;
	.param .b64 param1;
	st.param.b64 	[param1], %rd8;
	.param .b32 retval0;
	call.uni (retval0), 
	vprintf, 
	(
	param0, 
	param1
	);
	ld.param.b32 	%r57, [retval0];
	} // callseq 918
	ld.global.f32 	%f4, [%rd25+12];
	st.global.f32 	[%rd27+12], %f4;
	st.local.v2.u32 	[%rd1], {%r43, %r43};
	st.local.v2.u32 	[%rd1+8], {%r40, %r40};
	mov.b32 	%r59, 4;
	st.local.u32 	[%rd1+16], %r59;
	{ // callseq 919, 0
	.param .b64 param0;
	st.param.b64 	[param0], %rd22;
	.param .b64 param1;
	st.param.b64 	[param1], %rd8;
	.param .b32 retval0;
	call.uni (retval0), 
	vprintf, 
	(
	param0, 
	param1
	);
	ld.param.b32 	%r60, [retval0];
	} // callseq 919
	ld.global.f32 	%f5, [%rd25+16];
	st.global.f32 	[%rd27+16], %f5;
	st.local.v2.u32 	[%rd1], {%r43, %r43};
	st.local.v2.u32 	[%rd1+8], {%r40, %r40};
	mov.b32 	%r62, 5;
	st.local.u32 	[%rd1+16], %r62;
	{ // callseq 920, 0
	.param .b64 param0;
	st.param.b64 	[param0], %rd22;
	.param .b64 param1;
	st.param.b64 	[param1], %rd8;
	.param .b32 retval0;
	call.uni (retval0), 
	vprintf, 
	(
	param0, 
	param1
	);
	ld.param.b32 	%r63, [retval0];
	} // callseq 920
	ld.global.f32 	%f6, [%rd25+20];
	st.global.f32 	[%rd27+20], %f6;
	st.local.v2.u32 	[%rd1], {%r43, %r43};
	st.local.v2.u32 	[%rd1+8], {%r40, %r40};
	mov.b32 	%r65, 6;
	st.local.u32 	[%rd1+16], %r65;
	{ // callseq 921, 0
	.param .b64 param0;
	st.param.b64 	[param0], %rd22;
	.param .b64 param1;
	st.param.b64 	[param1], %rd8;
	.param .b32 retval0;
	call.uni (retval0), 
	vprintf, 
	(
	param0, 
	param1
	);
	ld.param.b32 	%r66, [retval0];
	} // callseq 921
	ld.global.f32 	%f7, [%rd25+24];
	st.global.f32 	[%rd27+24], %f7;
	st.local.v2.u32 	[%rd1], {%r43, %r43};
	st.local.v2.u32 	[%rd1+8], {%r40, %r40};
	mov.b32 	%r68, 7;
	st.local.u32 	[%rd1+16], %r68;
	{ // callseq 922, 0
	.param .b64 param0;
	st.param.b64 	[param0], %rd22;
	.param .b64 param1;
	st.param.b64 	[param1], %rd8;
	.param .b32 retval0;
	call.uni (retval0), 
	vprintf, 
	(
	param0, 
	param1
	);
	ld.param.b32 	%r69, [retval0];
	} // callseq 922
	ld.global.f32 	%f8, [%rd25+28];
	st.global.f32 	[%rd27+28], %f8;
	st.local.v2.u32 	[%rd1], {%r44, %r41};
	st.local.u32 	[%rd1+8], %r47;
	mov.u64 	%rd28, $str$4;
	cvta.global.u64 	%rd29, %rd28;
	{ // callseq 923, 0
	.param .b64 param0;
	st.param.b64 	[param0], %rd29;
	.param .b64 param1;
	st.param.b64 	[param1], %rd8;
	.param .b32 retval0;
	call.uni (retval0), 
	vprintf, 
	(
	param0, 
	param1
	);
	ld.param.b32 	%r71, [retval0];
	} // callseq 923
	mul.wide.s32 	%rd30, %r41, 4;
	add.s64 	%rd31, %rd2, %rd30;
	ld.global.f32 	%f9, [%rd31];
	mul.wide.s32 	%rd32, %r44, 4;
	add.s64 	%rd33, %rd2, %rd32;
	st.global.f32 	[%rd33], %f9;
	st.local.v2.u32 	[%rd1], {%r44, %r41};
	mov.b32 	%r73, 8;
	st.local.u32 	[%rd1+8], %r73;
	{ // callseq 924, 0
	.param .b64 param0;
	st.param.b64 	[param0], %rd29;
	.param .b64 param1;
	st.param.b64 	[param1], %rd8;
	.param .b32 retval0;
	call.uni (retval0), 
	vprintf, 
	(
	param0, 
	param1
	);
	ld.param.b32 	%r74, [retval0];
	} // callseq 924
	ld.global.f32 	%f10, [%rd31+32];
	st.global.f32 	[%rd33+32], %f10;
	st.local.v2.u32 	[%rd1], {%r44, %r41};
	mov.b32 	%r76, 16;
	st.local.u32 	[%rd1+8], %r76;
	{ // callseq 925, 0
	.param .b64 param0;
	st.param.b64 	[param0], %rd29;
	.param .b64 param1;
	st.param.b64 	[param1], %rd8;
	.param .b32 retval0;
	call.uni (retval0), 
	vprintf, 
	(
	param0, 
	param1
	);
	ld.param.b32 	%r77, [retval0];
	} // callseq 925
	ld.global.f32 	%f11, [%rd31+64];
	st.global.f32 	[%rd33+64], %f11;
	st.local.v2.u32 	[%rd1], {%r44, %r41};
	mov.b32 	%r79, 24;
	st.local.u32 	[%rd1+8], %r79;
	{ // callseq 926, 0
	.param .b64 param0;
	st.param.b64 	[param0], %rd29;
	.param .b64 param1;
	st.param.b64 	[param1], %rd8;
	.param .b32 retval0;
	call.uni (retval0), 
	vprintf, 
	(
	param0, 
	param1
	);
	ld.param.b32 	%r80, [retval0];
	} // callseq 926
	ld.global.f32 	%f12, [%rd31+96];
	st.global.f32 	[%rd33+96], %f12;
	add.s32 	%r82, %r82, %r2;
	setp.lt.s32 	%p2, %r82, %r4;
	@%p2 bra 	$L__BB62_2;
$L__BB62_3:
	ret;

}
	// .globl	_Z5evictIfLi8ELi8ELi8EEvPT_S1_PKiS3_i
.visible .entry _Z5evictIfLi8ELi8ELi8EEvPT_S1_PKiS3_i(
	.param .u64 .ptr .align 1 _Z5evictIfLi8ELi8ELi8EEvPT_S1_PKiS3_i_param_0,
	.param .u64 .ptr .align 1 _Z5evictIfLi8ELi8ELi8EEvPT_S1_PKiS3_i_param_1,
	.param .u64 .ptr .align 1 _Z5evictIfLi8ELi8ELi8EEvPT_S1_PKiS3_i_param_2,
	.param .u64 .ptr .align 1 _Z5evictIfLi8ELi8ELi8EEvPT_S1_PKiS3_i_param_3,
	.param .u32 _Z5evictIfLi8ELi8ELi8EEvPT_S1_PKiS3_i_param_4
)
{
	.local .align 8 .b8 	__local_depot63[24];
	.reg .b64 	%SP;
	.reg .b64 	%SPL;
	.reg .pred 	%p<3>;
	.reg .b32 	%r<95>;
	.reg .b32 	%f<17>;
	.reg .b64 	%rd<38>;

	mov.u64 	%SPL, __local_depot63;
	cvta.local.u64 	%SP, %SPL;
	ld.param.u64 	%rd4, [_Z5evictIfLi8ELi8ELi8EEvPT_S1_PKiS3_i_param_3];
	ld.param.u32 	%r7, [_Z5evictIfLi8ELi8ELi8EEvPT_S1_PKiS3_i_param_4];
	cvta.to.global.u64 	%rd5, %rd4;
	add.u64 	%rd6, %SP, 0;
	add.u64 	%rd7, %SPL, 0;
	mov.u32 	%r8, %ctaid.y;
	mov.u32 	%r9, %ntid.y;
	mov.u32 	%r10, %tid.y;
	mad.lo.s32 	%r1, %r8, %r9, %r10;
	st.local.u32 	[%rd7], %r1;
	mov.u64 	%rd8, $str;
	cvta.global.u64 	%rd9, %rd8;
	{ // callseq 927, 0
	.param .b64 param0;
	st.param.b64 	[param0], %rd9;
	.param .b64 param1;
	st.param.b64 	[param1], %rd6;
	.param .b32 retval0;
	call.uni (retval0), 
	vprintf, 
	(
	param0, 
	param1
	);
	ld.param.b32 	%r11, [retval0];
	} // callseq 927
	mul.wide.u32 	%rd10, %r1, 4;
	add.s64 	%rd11, %rd5, %rd10;
	ld.global.nc.u32 	%r13, [%rd11];
	mov.u32 	%r14, %ctaid.x;
	mov.u32 	%r15, %ntid.x;
	mov.u32 	%r16, %tid.x;
	mad.lo.s32 	%r17, %r14, %r15, %r16;
	mov.u32 	%r18, %nctaid.x;
	mul.lo.s32 	%r2, %r18, %r15;
	mul.lo.s32 	%r19, %r1, %r7;
	shl.b32 	%r20, %r19, 1;
	st.local.u32 	[%rd7], %r2;
	mov.u64 	%rd12, $str$1;
	cvta.global.u64 	%rd13, %rd12;
	{ // callseq 928, 0
	.param .b64 param0;
	st.param.b64 	[param0], %rd13;
	.param .b64 param1;
	st.param.b64 	[param1], %rd6;
	.param .b32 retval0;
	call.uni (retval0), 
	vprintf, 
	(
	param0, 
	param1
	);
	ld.param.b32 	%r21, [retval0];
	} // callseq 928
	add.s32 	%r94, %r17, %r20;
	add.s32 	%r4, %r13, %r20;
	setp.ge.s32 	%p1, %r17, %r13;
	@%p1 bra 	$L__BB63_3;
	mov.u64 	%rd19, $str$2;
	mov.u64 	%rd21, $str$3;
	mov.u64 	%rd28, $str$4;
$L__BB63_2:
	ld.param.u64 	%rd37, [_Z5evictIfLi8ELi8ELi8EEvPT_S1_PKiS3_i_param_2];
	ld.param.u64 	%rd36, [_Z5evictIfLi8ELi8ELi8EEvPT_S1_PKiS3_i_param_1];
	ld.param.u64 	%rd35, [_Z5evictIfLi8ELi8ELi8EEvPT_S1_PKiS3_i_param_0];
	cvta.to.global.u64 	%rd14, %rd37;
	mul.wide.s32 	%rd15, %r94, 4;
	add.s64 	%rd16, %rd14, %rd15;
	ld.global.nc.u32 	%r23, [%rd16+4];
	shr.s32 	%r24, %r23, 31;
	shr.u32 	%r25, %r24, 29;
	add.s32 	%r26, %r23, %r25;
	shl.b32 	%r27, %r26, 3;
	and.b32  	%r28, %r27, -64;
	and.b32  	%r29, %r26, -8;
	sub.s32 	%r30, %r23, %r29;
	ld.global.nc.u32 	%r31, [%rd16];
	shr.s32 	%r32, %r31, 31;
	shr.u32 	%r33, %r32, 29;
	add.s32 	%r34, %r31, %r33;
	shl.b32 	%r35, %r34, 3;
	and.b32  	%r36, %r35, -64;
	and.b32  	%r37, %r34, -8;
	sub.s32 	%r38, %r31, %r37;
	shl.b32 	%r39, %r30, 3;
	add.s32 	%r40, %r28, %r39;
	mad.lo.s32 	%r41, %r30, -7, %r40;
	shl.b32 	%r42, %r38, 3;
	add.s32 	%r43, %r36, %r42;
	mad.lo.s32 	%r44, %r38, -7, %r43;
	cvta.to.local.u64 	%rd18, %rd6;
	st.local.v2.u32 	[%rd18], {%r1, %r23};
	st.local.v2.u32 	[%rd18+8], {%r28, %r30};
	st.local.u32 	[%rd18+16], %r40;
	cvta.global.u64 	%rd20, %rd19;
	{ // callseq 929, 0
	.param .b64 param0;
	st.param.b64 	[param0], %rd20;
	.param .b64 param1;
	st.param.b64 	[param1], %rd6;
	.param .b32 retval0;
	call.uni (retval0), 
	vprintf, 
	(
	param0, 
	param1
	);
	ld.param.b32 	%r45, [retval0];
	} // callseq 929
	st.local.v2.u32 	[%rd18], {%r43, %r43};
	st.local.v2.u32 	[%rd18+8], {%r40, %r40};
	mov.b32 	%r47, 0;
	st.local.u32 	[%rd18+16], %r47;
	cvta.global.u64 	%rd22, %rd21;
	{ // callseq 930, 0
	.param .b64 param0;
	st.param.b64 	[param0], %rd22;
	.param .b64 param1;
	st.param.b64 	[param1], %rd6;
	.param .b32 retval0;
	call.uni (retval0), 
	vprintf, 
	(
	param0, 
	param1
	);
	ld.param.b32 	%r48, [retval0];
	} // callseq 930
	cvta.to.global.u64 	%rd23, %rd35;
	mul.wide.s32 	%rd24, %r40, 4;
	add.s64 	%rd25, %rd23, %rd24;
	ld.global.f32 	%f1, [%rd25];
	mul.wide.s32 	%rd26, %r43, 4;
	add.s64 	%rd27, %rd23, %rd26;
	st.global.f32 	[%rd27], %f1;
	st.local.v2.u32 	[%rd18], {%r43, %r43};
	st.local.v2.u32 	[%rd18+8], {%r40, %r40};
	mov.b32 	%r50, 1;
	st.local.u32 	[%rd18+16], %r50;
	{ // callseq 931, 0
	.param .b64 param0;
	st.param.b64 	[param0], %rd22;
	.param .b64 param1;
	st.param.b64 	[param1], %rd6;
	.param .b32 retval0;
	call.uni (retval0), 
	vprintf, 
	(
	param0, 
	param1
	);
	ld.param.b32 	%r51, [retval0];
	} // callseq 931
	ld.global.f32 	%f2, [%rd25+4];
	st.global.f32 	[%rd27+4], %f2;
	st.local.v2.u32 	[%rd18], {%r43, %r43};
	st.local.v2.u32 	[%rd18+8], {%r40, %r40};
	mov.b32 	%r53, 2;
	st.local.u32 	[%rd18+16], %r53;
	{ // callseq 932, 0
	.param .b64 param0;
	st.param.b64 	[param0], %rd22;
	.param .b64 param1;
	st.param.b64 	[param1], %rd6;
	.param .b32 retval0;
	call.uni (retval0), 
	vprintf, 
	(
	param0, 
	param1
	);
	ld.param.b32 	%r54, [retval0];
	} // callseq 932
	ld.global.f32 	%f3, [%rd25+8];
	st.global.f32 	[%rd27+8], %f3;
	st.local.v2.u32 	[%rd18], {%r43, %r43};
	st.local.v2.u32 	[%rd18+8], {%r40, %r40};
	mov.b32 	%r56, 3;
	st.local.u32 	[%rd18+16], %r56;
	{ // callseq 933, 0
	.param .b64 param0;
	st.param.b64 	[param0], %rd22;
	.param .b64 param1;
	st.param.b64 	[param1], %rd6;
	.param .b32 retval0;
	call.uni (retval0), 
	vprintf, 
	(
	param0, 
	param1
	);
	ld.param.b32 	%r57, [retval0];
	} // callseq 933
	ld.global.f32 	%f4, [%rd25+12];
	st.global.f32 	[%rd27+12], %f4;
	st.local.v2.u32 	[%rd18], {%r43, %r43};
	st.local.v2.u32 	[%rd18+8], {%r40, %r40};
	mov.b32 	%r59, 4;
	st.local.u32 	[%rd18+16], %r59;
	{ // callseq 934, 0
	.param .b64 param0;
	st.param.b64 	[param0], %rd22;
	.param .b64 param1;
	st.param.b64 	[param1], %rd6;
	.param .b32 retval0;
	call.uni (retval0), 
	vprintf, 
	(
	param0, 
	param1
	);
	ld.param.b32 	%r60, [retval0];
	} // callseq 934
	ld.global.f32 	%f5, [%rd25+16];
	st.global.f32 	[%rd27+16], %f5;
	st.local.v2.u32 	[%rd18], {%r43, %r43};
	st.local.v2.u32 	[%rd18+8], {%r40, %r40};
	mov.b32 	%r62, 5;
	st.local.u32 	[%rd18+16], %r62;
	{ // callseq 935, 0
	.param .b64 param0;
	st.param.b64 	[param0], %rd22;
	.param .b64 param1;
	st.param.b64 	[param1], %rd6;
	.param .b32 retval0;
	call.uni (retval0), 
	vprintf, 
	(
	param0, 
	param1
	);
	ld.param.b32 	%r63, [retval0];
	} // callseq 935
	ld.global.f32 	%f6, [%rd25+20];
	st.global.f32 	[%rd27+20], %f6;
	st.local.v2.u32 	[%rd18], {%r43, %r43};
	st.local.v2.u32 	[%rd18+8], {%r40, %r40};
	mov.b32 	%r65, 6;
	st.local.u32 	[%rd18+16], %r65;
	{ // callseq 936, 0
	.param .b64 param0;
	st.param.b64 	[param0], %rd22;
	.param .b64 param1;
	st.param.b64 	[param1], %rd6;
	.param .b32 retval0;
	call.uni (retval0), 
	vprintf, 
	(
	param0, 
	param1
	);
	ld.param.b32 	%r66, [retval0];
	} // callseq 936
	ld.global.f32 	%f7, [%rd25+24];
	st.global.f32 	[%rd27+24], %f7;
	st.local.v2.u32 	[%rd18], {%r43, %r43};
	st.local.v2.u32 	[%rd18+8], {%r40, %r40};
	mov.b32 	%r68, 7;
	st.local.u32 	[%rd18+16], %r68;
	{ // callseq 937, 0
	.param .b64 param0;
	st.param.b64 	[param0], %rd22;
	.param .b64 param1;
	st.param.b64 	[param1], %rd6;
	.param .b32 retval0;
	call.uni (retval0), 
	vprintf, 
	(
	param0, 
	param1
	);
	ld.param.b32 	%r69, [retval0];
	} // callseq 937
	ld.global.f32 	%f8, [%rd25+28];
	st.global.f32 	[%rd27+28], %f8;
	st.local.v2.u32 	[%rd18], {%r44, %r41};
	st.local.u32 	[%rd18+8], %r47;
	cvta.global.u64 	%rd29, %rd28;
	{ // callseq 938, 0
	.param .b64 param0;
	st.param.b64 	[param0], %rd29;
	.param .b64 param1;
	st.param.b64 	[param1], %rd6;
	.param .b32 retval0;
	call.uni (retval0), 
	vprintf, 
	(
	param0, 
	param1
	);
	ld.param.b32 	%r71, [retval0];
	} // callseq 938
	cvta.to.global.u64 	%rd30, %rd36;
	mul.wide.s32 	%rd31, %r41, 4;
	add.s64 	%rd32, %rd30, %rd31;
	ld.global.f32 	%f9, [%rd32];
	mul.wide.s32 	%rd33, %r44, 4;
	add.s64 	%rd34, %rd30, %rd33;
	st.global.f32 	[%rd34], %f9;
	st.local.v2.u32 	[%rd18], {%r44, %r41};
	mov.b32 	%r73, 8;
	st.local.u32 	[%rd18+8], %r73;
	{ // callseq 939, 0
	.param .b64 param0;
	st.param.b64 	[param0], %rd29;
	.param .b64 param1;
	st.param.b64 	[param1], %rd6;
	.param .b32 retval0;
	call.uni (retval0), 
	vprintf, 
	(
	param0, 
	param1
	);
	ld.param.b32 	%r74, [retval0];
	} // callseq 939
	ld.global.f32 	%f10, [%rd32+32];
	st.global.f32 	[%rd34+32], %f10;
	st.local.v2.u32 	[%rd18], {%r44, %r41};
	mov.b32 	%r76, 16;
	st.local.u32 	[%rd18+8], %r76;
	{ // callseq 940, 0
	.param .b64 param0;
	st.param.b64 	[param0], %rd29;
	.param .b64 param1;
	st.param.b64 	[param1], %rd6;
	.param .b32 retval0;
	call.uni (retval0), 
	vprintf, 
	(
	param0, 
	param1
	);
	ld.param.b32 	%r77, [retval0];
	} // callseq 940
	ld.global.f32 	%f11, [%rd32+64];
	st.global.f32 	[%rd34+64], %f11;
	st.local.v2.u32 	[%rd18], {%r44, %r41};
	mov.b32 	%r79, 24;
	st.local.u32 	[%rd18+8], %r79;
	{ // callseq 941, 0
	.param .b64 param0;
	st.param.b64 	[param0], %rd29;
	.param .b64 param1;
	st.param.b64 	[param1], %rd6;
	.param .b32 retval0;
	call.uni (retval0), 
	vprintf, 
	(
	param0, 
	param1
	);
	ld.param.b32 	%r80, [retval0];
	} // callseq 941
	ld.global.f32 	%f12, [%rd32+96];
	st.global.f32 	[%rd34+96], %f12;
	st.local.v2.u32 	[%rd18], {%r44, %r41};
	mov.b32 	%r82, 32;
	st.local.u32 	[%rd18+8], %r82;
	{ // callseq 942, 0
	.param .b64 param0;
	st.param.b64 	[param0], %rd29;
	.param .b64 param1;
	st.param.b64 	[param1], %rd6;
	.param .b32 retval0;
	call.uni (retval0), 
	vprintf, 
	(
	param0, 
	param1
	);
	ld.param.b32 	%r83, [retval0];
	} // callseq 942
	ld.global.f32 	%f13, [%rd32+128];
	st.global.f32 	[%rd34+128], %f13;
	st.local.v2.u32 	[%rd18], {%r44, %r41};
	mov.b32 	%r85, 40;
	st.local.u32 	[%rd18+8], %r85;
	{ // callseq 943, 0
	.param .b64 param0;
	st.param.b64 	[param0], %rd29;
	.param .b64 param1;
	st.param.b64 	[param1], %rd6;
	.param .b32 retval0;
	call.uni (retval0), 
	vprintf, 
	(
	param0, 
	param1
	);
	ld.param.b32 	%r86, [retval0];
	} // callseq 943
	ld.global.f32 	%f14, [%rd32+160];
	st.global.f32 	[%rd34+160], %f14;
	st.local.v2.u32 	[%rd18], {%r44, %r41};
	mov.b32 	%r88, 48;
	st.local.u32 	[%rd18+8], %r88;
	{ // callseq 944, 0
	.param .b64 param0;
	st.param.b64 	[param0], %rd29;
	.param .b64 param1;
	st.param.b64 	[param1], %rd6;
	.param .b32 retval0;
	call.uni (retval0), 
	vprintf, 
	(
	param0, 
	param1
	);
	ld.param.b32 	%r89, [retval0];
	} // callseq 944
	ld.global.f32 	%f15, [%rd32+192];
	st.global.f32 	[%rd34+192], %f15;
	st.local.v2.u32 	[%rd18], {%r44, %r41};
	mov.b32 	%r91, 56;
	st.local.u32 	[%rd18+8], %r91;
	{ // callseq 945, 0
	.param .b64 param0;
	st.param.b64 	[param0], %rd29;
	.param .b64 param1;
	st.param.b64 	[param1], %rd6;
	.param .b32 retval0;
	call.uni (retval0), 
	vprintf, 
	(
	param0, 
	param1
	);
	ld.param.b32 	%r92, [retval0];
	} // callseq 945
	ld.global.f32 	%f16, [%rd32+224];
	st.global.f32 	[%rd34+224], %f16;
	add.s32 	%r94, %r94, %r2;
	setp.lt.s32 	%p2, %r94, %r4;
	@%p2 bra 	$L__BB63_2;
$L__BB63_3:
	ret;

}


// ===== COMPILED SASS (sm_100) =====

	.target	sm_100

	.elftype	@"ET_EXEC"


//--------------------- .note.nv.tkinfo           --------------------------
	.section	.note.nv.tkinfo,"",@"SHT_NOTE"
	.sectionflags	@"SHF_NOTE_NV_TKINFO"
	.tkinfo
        /*0018*/ 	.word	0x00000002
        /*0030*/ 	.string	""
        /*0030*/ 	.string	"ptxas"
        /*0030*/ 	.string	"Cuda compilation tools, release 13.0, V13.0.88"
        /*0030*/ 	.string	"Build cuda_13.0.r13.0/compiler.36424714_0"
        /*0030*/ 	.string	"-arch sm_100 -m 64 "



//--------------------- .note.nv.cuinfo           --------------------------
	.section	.note.nv.cuinfo,"",@"SHT_NOTE"
	.sectionflags	@"SHF_NOTE_NV_CUINFO"
        /*0018*/ 	.short	0x0002
        /*001a*/ 	.short	0x0064
        /*001c*/ 	.short	0x0082
	.zero		2


//--------------------- .nv.info                  --------------------------
	.section	.nv.info,"",@"SHT_CUDA_INFO"
	.align	4


	//----- nvinfo : EIATTR_REGCOUNT
	.align		4
        /*0000*/ 	.byte	0x04, 0x2f
        /*0002*/ 	.short	(.L_6 - .L_5)
	.align		4
.L_5:
        /*0004*/ 	.word	index@(_Z5evictIfLi1ELi1ELi1EEvPT_S1_PKiS3_i)
        /*0008*/ 	.word	0x0000001d


	//----- nvinfo : EIATTR_FRAME_SIZE
	.align		4
.L_6:
        /*000c*/ 	.byte	0x04, 0x11
        /*000e*/ 	.short	(.L_8 - .L_7)
	.align		4
.L_7:
        /*0010*/ 	.word	index@(_Z5evictIfLi1ELi1ELi1EEvPT_S1_PKiS3_i)
        /*0014*/ 	.word	0x00000018


	//----- nvinfo : EIATTR_REGCOUNT
	.align		4
.L_8:
        /*0018*/ 	.byte	0x04, 0x2f
        /*001a*/ 	.short	(.L_10 - .L_9)
	.align		4
.L_9:
        /*001c*/ 	.word	index@(_Z5evictIfLi2ELi1ELi1EEvPT_S1_PKiS3_i)
        /*0020*/ 	.word	0x00000024


	//----- nvinfo : EIATTR_FRAME_SIZE
	.align		4
.L_10:
        /*0024*/ 	.byte	0x04, 0x11
        /*0026*/ 	.short	(.L_12 - .L_11)
	.align		4
.L_11:
        /*0028*/ 	.word	index@(_Z5evictIfLi2ELi1ELi1EEvPT_S1_PKiS3_i)
        /*002c*/ 	.word	0x00000018


	//----- nvinfo : EIATTR_REGCOUNT
	.align		4
.L_12:
        /*0030*/ 	.byte	0x04, 0x2f
        /*0032*/ 	.short	(.L_14 - .L_13)
	.align		4
.L_13:
        /*0034*/ 	.word	index@(_Z5evictIfLi4ELi1ELi1EEvPT_S1_PKiS3_i)
        /*0038*/ 	.word	0x00000022


	//----- nvinfo : EIATTR_FRAME_SIZE
	.align		4
.L_14:
        /*003c*/ 	.byte	0x04, 0x11
        /*003e*/ 	.short	(.L_16 - .L_15)
	.align		4
.L_15:
        /*0040*/ 	.word	index@(_Z5evictIfLi4ELi1ELi1EEvPT_S1_PKiS3_i)
        /*0044*/ 	.word	0x00000018


	//----- nvinfo : EIATTR_REGCOUNT
	.align		4
.L_16:
        /*0048*/ 	.byte	0x04, 0x2f
        /*004a*/ 	.short	(.L_18 - .L_17)
	.align		4
.L_17:
        /*004c*/ 	.word	index@(_Z5evictIfLi8ELi1ELi1EEvPT_S1_PKiS3_i)
        /*0050*/ 	.word	0x00000024


	//----- nvinfo : EIATTR_FRAME_SIZE
	.align		4
.L_18:
        /*0054*/ 	.byte	0x04, 0x11
        /*0056*/ 	.short	(.L_20 - .L_19)
	.align		4
.L_19:
        /*0058*/ 	.word	index@(_Z5evictIfLi8ELi1ELi1EEvPT_S1_PKiS3_i)
        /*005c*/ 	.word	0x00000018


	//----- nvinfo : EIATTR_REGCOUNT
	.align		4
.L_20:
        /*0060*/ 	.byte	0x04, 0x2f
        /*0062*/ 	.short	(.L_22 - .L_21)
	.align		4
.L_21:
        /*0064*/ 	.word	index@(_Z5evictIfLi1ELi2ELi1EEvPT_S1_PKiS3_i)
        /*0068*/ 	.word	0x00000024


	//----- nvinfo : EIATTR_FRAME_SIZE
	.align		4
.L_22:
        /*006c*/ 	.byte	0x04, 0x11
        /*006e*/ 	.short	(.L_24 - .L_23)
	.align		4
.L_23:
        /*0070*/ 	.word	index@(_Z5evictIfLi1ELi2ELi1EEvPT_S1_PKiS3_i)
        /*0074*/ 	.word	0x00000018


	//----- nvinfo : EIATTR_REGCOUNT
	.align		4
.L_24:
        /*0078*/ 	.byte	0x04, 0x2f
        /*007a*/ 	.short	(.L_26 - .L_25)
	.align		4
.L_25:
        /*007c*/ 	.word	index@(_Z5evictIfLi2ELi2ELi1EEvPT_S1_PKiS3_i)
        /*0080*/ 	.word	0x00000024


	//----- nvinfo : EIATTR_FRAME_SIZE
	.align		4
.L_26:
        /*0084*/ 	.byte	0x04, 0x11
        /*0086*/ 	.short	(.L_28 - .L_27)
	.align		4
.L_27:
        /*0088*/ 	.word	index@(_Z5evictIfLi2ELi2ELi1EEvPT_S1_PKiS3_i)
        /*008c*/ 	.word	0x00000018


	//----- nvinfo : EIATTR_REGCOUNT
	.align		4
.L_28:
        /*0090*/ 	.byte	0x04, 0x2f
        /*0092*/ 	.short	(.L_30 - .L_29)
	.align		4
.L_29:
        /*0094*/ 	.word	index@(_Z5evictIfLi4ELi2ELi1EEvPT_S1_PKiS3_i)
        /*0098*/ 	.word	0x00000022


	//----- nvinfo : EIATTR_FRAME_SIZE
	.align		4
.L_30:
        /*009c*/ 	.byte	0x04, 0x11
        /*009e*/ 	.short	(.L_32 - .L_31)
	.align		4
.L_31:
        /*00a0*/ 	.word	index@(_Z5evictIfLi4ELi2ELi1EEvPT_S1_PKiS3_i)
        /*00a4*/ 	.word	0x00000018


	//----- nvinfo : EIATTR_REGCOUNT
	.align		4
.L_32:
        /*00a8*/ 	.byte	0x04, 0x2f
        /*00aa*/ 	.short	(.L_34 - .L_33)
	.align		4
.L_33:
        /*00ac*/ 	.word	index@(_Z5evictIfLi8ELi2ELi1EEvPT_S1_PKiS3_i)
        /*00b0*/ 	.word	0x00000024


	//----- nvinfo : EIATTR_FRAME_SIZE
	.align		4
.L_34:
        /*00b4*/ 	.byte	0x04, 0x11
        /*00b6*/ 	.short	(.L_36 - .L_35)
	.align		4
.L_35:
        /*00b8*/ 	.word	index@(_Z5evictIfLi8ELi2ELi1EEvPT_S1_PKiS3_i)
        /*00bc*/ 	.word	0x00000018


	//----- nvinfo : EIATTR_REGCOUNT
	.align		4
.L_36:
        /*00c0*/ 	.byte	0x04, 0x2f
        /*00c2*/ 	.short	(.L_38 - .L_37)
	.align		4
.L_37:
        /*00c4*/ 	.word	index@(_Z5evictIfLi1ELi4ELi1EEvPT_S1_PKiS3_i)
        /*00c8*/ 	.word	0x00000026


	//----- nvinfo : EIATTR_FRAME_SIZE
	.align		4
.L_38:
        /*00cc*/ 	.byte	0x04, 0x11
        /*00ce*/ 	.short	(.L_40 - .L_39)
	.align		4
.L_39:
        /*00d0*/ 	.word	index@(_Z5evictIfLi1ELi4ELi1EEvPT_S1_PKiS3_i)
        /*00d4*/ 	.word	0x00000018


	//----- nvinfo : EIATTR_REGCOUNT
	.align		4
.L_40:
        /*00d8*/ 	.byte	0x04, 0x2f
        /*00da*/ 	.short	(.L_42 - .L_41)
	.align		4
.L_41:
        /*00dc*/ 	.word	index@(_Z5evictIfLi2ELi4ELi1EEvPT_S1_PKiS3_i)
        /*00e0*/ 	.word	0x00000024


	//----- nvinfo : EIATTR_FRAME_SIZE
	.align		4
.L_42:
        /*00e4*/ 	.byte	0x04, 0x11
        /*00e6*/ 	.short	(.L_44 - .L_43)
	.align		4
.L_43:
        /*00e8*/ 	.word	index@(_Z5evictIfLi2ELi4ELi1EEvPT_S1_PKiS3_i)
        /*00ec*/ 	.word	0x00000018


	//----- nvinfo : EIATTR_REGCOUNT
	.align		4
.L_44:
        /*00f0*/ 	.byte	0x04, 0x2f
        /*00f2*/ 	.short	(.L_46 - .L_45)
	.align		4
.L_45:
        /*00f4*/ 	.word	index@(_Z5evictIfLi4ELi4ELi1EEvPT_S1_PKiS3_i)
        /*00f8*/ 	.word	0x00000022


	//----- nvinfo : EIATTR_FRAME_SIZE
	.align		4
.L_46:
        /*00fc*/ 	.byte	0x04, 0x11
        /*00fe*/ 	.short	(.L_48 - .L_47)
	.align		4
.L_47:
        /*0100*/ 	.word	index@(_Z5evictIfLi4ELi4ELi1EEvPT_S1_PKiS3_i)
        /*0104*/ 	.word	0x00000018


	//----- nvinfo : EIATTR_REGCOUNT
	.align		4
.L_48:
        /*0108*/ 	.byte	0x04, 0x2f
        /*010a*/ 	.short	(.L_50 - .L_49)
	.align		4
.L_49:
        /*010c*/ 	.word	index@(_Z5evictIfLi8ELi4ELi1EEvPT_S1_PKiS3_i)
        /*0110*/ 	.word	0x00000024


	//----- nvinfo : EIATTR_FRAME_SIZE
	.align		4
.L_50:
        /*0114*/ 	.byte	0x04, 0x11
        /*0116*/ 	.short	(.L_52 - .L_51)
	.align		4
.L_51:
        /*0118*/ 	.word	index@(_Z5evictIfLi8ELi4ELi1EEvPT_S1_PKiS3_i)
        /*011c*/ 	.word	0x00000018


	//----- nvinfo : EIATTR_REGCOUNT
	.align		4
.L_52:
        /*0120*/ 	.byte	0x04, 0x2f
        /*0122*/ 	.short	(.L_54 - .L_53)
	.align		4
.L_53:
        /*0124*/ 	.word	index@(_Z5evictIfLi1ELi8ELi1EEvPT_S1_PKiS3_i)
        /*0128*/ 	.word	0x00000022


	//----- nvinfo : EIATTR_FRAME_SIZE
	.align		4
.L_54:
        /*012c*/ 	.byte	0x04, 0x11
        /*012e*/ 	.short	(.L_56 - .L_55)
	.align		4
.L_55:
        /*0130*/ 	.word	index@(_Z5evictIfLi1ELi8ELi1EEvPT_S1_PKiS3_i)
        /*0134*/ 	.word	0x00000018


	//----- nvinfo : EIATTR_REGCOUNT
	.align		4
.L_56:
        /*0138*/ 	.byte	0x04, 0x2f
        /*013a*/ 	.short	(.L_58 - .L_57)
	.align		4
.L_57:
        /*013c*/ 	.word	index@(_Z5evictIfLi2ELi8ELi1EEvPT_S1_PKiS3_i)
        /*0140*/ 	.word	0x00000022


	//----- nvinfo : EIATTR_FRAME_SIZE
	.align		4
.L_58:
        /*0144*/ 	.byte	0x04, 0x11
        /*0146*/ 	.short	(.L_60 - .L_59)
	.align		4
.L_59:
        /*0148*/ 	.word	index@(_Z5evictIfLi2ELi8ELi1EEvPT_S1_PKiS3_i)
        /*014c*/ 	.word	0x00000018


	//----- nvinfo : EIATTR_REGCOUNT
	.align		4
.L_60:
        /*0150*/ 	.byte	0x04, 0x2f
        /*0152*/ 	.short	(.L_62 - .L_61)
	.align		4
.L_61:
        /*0154*/ 	.word	index@(_Z5evictIfLi4ELi8ELi1EEvPT_S1_PKiS3_i)
        /*0158*/ 	.word	0x00000022


	//----- nvinfo : EIATTR_FRAME_SIZE
	.align		4
.L_62:
        /*015c*/ 	.byte	0x04, 0x11
        /*015e*/ 	.short	(.L_64 - .L_63)
	.align		4
.L_63:
        /*0160*/ 	.word	index@(_Z5evictIfLi4ELi8ELi1EEvPT_S1_PKiS3_i)
        /*0164*/ 	.word	0x00000018


	//----- nvinfo : EIATTR_REGCOUNT
	.align		4
.L_64:
        /*0168*/ 	.byte	0x04, 0x2f
        /*016a*/ 	.short	(.L_66 - .L_65)
	.align		4
.L_65:
        /*016c*/ 	.word	index@(_Z5evictIfLi8ELi8ELi1EEvPT_S1_PKiS3_i)
        /*0170*/ 	.word	0x00000024


	//----- nvinfo : EIATTR_FRAME_SIZE
	.align		4
.L_66:
        /*0174*/ 	.byte	0x04, 0x11
        /*0176*/ 	.short	(.L_68 - .L_67)
	.align		4
.L_67:
        /*0178*/ 	.word	index@(_Z5evictIfLi8ELi8ELi1EEvPT_S1_PKiS3_i)
        /*017c*/ 	.word	0x00000018


	//----- nvinfo : EIATTR_REGCOUNT
	.align		4
.L_68:
        /*0180*/ 	.byte	0x04, 0x2f
        /*0182*/ 	.short	(.L_70 - .L_69)
	.align		4
.L_69:
        /*0184*/ 	.word	index@(_Z5evictIfLi1ELi1ELi2EEvPT_S1_PKiS3_i)
        /*0188*/ 	.word	0x0000001d


	//----- nvinfo : EIATTR_FRAME_SIZE
	.align		4
.L_70:
        /*018c*/ 	.byte	0x04, 0x11
        /*018e*/ 	.short	(.L_72 - .L_71)
	.align		4
.L_71:
        /*0190*/ 	.word	index@(_Z5evictIfLi1ELi1ELi2EEvPT_S1_PKiS3_i)
        /*0194*/ 	.word	0x00000018


	//----- nvinfo : EIATTR_REGCOUNT
	.align		4
.L_72:
        /*0198*/ 	.byte	0x04, 0x2f
        /*019a*/ 	.short	(.L_74 - .L_73)
	.align		4
.L_73:
        /*019c*/ 	.word	index@(_Z5evictIfLi2ELi1ELi2EEvPT_S1_PKiS3_i)
        /*01a0*/ 	.word	0x00000024


	//----- nvinfo : EIATTR_FRAME_SIZE
	.align		4
.L_74:
        /*01a4*/ 	.byte	0x04, 0x11
        /*01a6*/ 	.short	(.L_76 - .L_75)
	.align		4
.L_75:
        /*01a8*/ 	.word	index@(_Z5evictIfLi2ELi1ELi2EEvPT_S1_PKiS3_i)
        /*01ac*/ 	.word	0x00000018


	//----- nvinfo : EIATTR_REGCOUNT
	.align		4
.L_76:
        /*01b0*/ 	.byte	0x04, 0x2f
        /*01b2*/ 	.short	(.L_78 - .L_77)
	.align		4
.L_77:
        /*01b4*/ 	.word	index@(_Z5evictIfLi4ELi1ELi2EEvPT_S1_PKiS3_i)
        /*01b8*/ 	.word	0x00000024


	//----- nvinfo : EIATTR_FRAME_SIZE
	.align		4
.L_78:
        /*01bc*/ 	.byte	0x04, 0x11
        /*01be*/ 	.short	(.L_80 - .L_79)
	.align		4
.L_79:
        /*01c0*/ 	.word	index@(_Z5evictIfLi4ELi1ELi2EEvPT_S1_PKiS3_i)
        /*01c4*/ 	.word	0x00000018


	//----- nvinfo : EIATTR_REGCOUNT
	.align		4
.L_80:
        /*01c8*/ 	.byte	0x04, 0x2f
        /*01ca*/ 	.short	(.L_82 - .L_81)
	.align		4
.L_81:
        /*01cc*/ 	.word	index@(_Z5evictIfLi8ELi1ELi2EEvPT_S1_PKiS3_i)
        /*01d0*/ 	.word	0x00000024


	//----- nvinfo : EIATTR_FRAME_SIZE
	.align		4
.L_82:
        /*01d4*/ 	.byte	0x04, 0x11
        /*01d6*/ 	.short	(.L_84 - .L_83)
	.align		4
.L_83:
        /*01d8*/ 	.word	index@(_Z5evictIfLi8ELi1ELi2EEvPT_S1_PKiS3_i)
        /*01dc*/ 	.word	0x00000018


	//----- nvinfo : EIATTR_REGCOUNT
	.align		4
.L_84:
        /*01e0*/ 	.byte	0x04, 0x2f
        /*01e2*/ 	.short	(.L_86 - .L_85)
	.align		4
.L_85:
        /*01e4*/ 	.word	index@(_Z5evictIfLi1ELi2ELi2EEvPT_S1_PKiS3_i)
        /*01e8*/ 	.word	0x00000024


	//----- nvinfo : EIATTR_FRAME_SIZE
	.align		4
.L_86:
        /*01ec*/ 	.byte	0x04, 0x11
        /*01ee*/ 	.short	(.L_88 - .L_87)
	.align		4
.L_87:
        /*01f0*/ 	.word	index@(_Z5evictIfLi1ELi2ELi2EEvPT_S1_PKiS3_i)
        /*01f4*/ 	.word	0x00000018


	//----- nvinfo : EIATTR_REGCOUNT
	.align		4
.L_88:
        /*01f8*/ 	.byte	0x04, 0x2f
        /*01fa*/ 	.short	(.L_90 - .L_89)
	.align		4
.L_89:
        /*01fc*/ 	.word	index@(_Z5evictIfLi2ELi2ELi2EEvPT_S1_PKiS3_i)
        /*0200*/ 	.word	0x00000024


	//----- nvinfo : EIATTR_FRAME_SIZE
	.align		4
.L_90:
        /*0204*/ 	.byte	0x04, 0x11
        /*0206*/ 	.short	(.L_92 - .L_91)
	.align		4
.L_91:
        /*0208*/ 	.word	index@(_Z5evictIfLi2ELi2ELi2EEvPT_S1_PKiS3_i)
        /*020c*/ 	.word	0x00000018


	//----- nvinfo : EIATTR_REGCOUNT
	.align		4
.L_92:
        /*0210*/ 	.byte	0x04, 0x2f
        /*0212*/ 	.short	(.L_94 - .L_93)
	.align		4
.L_93:
        /*0214*/ 	.word	index@(_Z5evictIfLi4ELi2ELi2EEvPT_S1_PKiS3_i)
        /*0218*/ 	.word	0x00000026


	//----- nvinfo : EIATTR_FRAME_SIZE
	.align		4
.L_94:
        /*021c*/ 	.byte	0x04, 0x11
        /*021e*/ 	.short	(.L_96 - .L_95)
	.align		4
.L_95:
        /*0220*/ 	.word	index@(_Z5evictIfLi4ELi2ELi2EEvPT_S1_PKiS3_i)
        /*0224*/ 	.word	0x00000018


	//----- nvinfo : EIATTR_REGCOUNT
	.align		4
.L_96:
        /*0228*/ 	.byte	0x04, 0x2f
        /*022a*/ 	.short	(.L_98 - .L_97)
	.align		4
.L_97:
        /*022c*/ 	.word	index@(_Z5evictIfLi8ELi2ELi2EEvPT_S1_PKiS3_i)
        /*0230*/ 	.word	0x00000026


	//----- nvinfo : EIATTR_FRAME_SIZE
	.align		4
.L_98:
        /*0234*/ 	.byte	0x04, 0x11
        /*0236*/ 	.short	(.L_100 - .L_99)
	.align		4
.L_99:
        /*0238*/ 	.word	index@(_Z5evictIfLi8ELi2ELi2EEvPT_S1_PKiS3_i)
        /*023c*/ 	.word	0x00000018


	//----- nvinfo : EIATTR_REGCOUNT
	.align		4
.L_100:
        /*0240*/ 	.byte	0x04, 0x2f
        /*0242*/ 	.short	(.L_102 - .L_101)
	.align		4
.L_101:
        /*0244*/ 	.word	index@(_Z5evictIfLi1ELi4ELi2EEvPT_S1_PKiS3_i)
        /*0248*/ 	.word	0x00000028


	//----- nvinfo : EIATTR_FRAME_SIZE
	.align		4
.L_102:
        /*024c*/ 	.byte	0x04, 0x11
        /*024e*/ 	.short	(.L_104 - .L_103)
	.align		4
.L_103:
        /*0250*/ 	.word	index@(_Z5evictIfLi1ELi4ELi2EEvPT_S1_PKiS3_i)
        /*0254*/ 	.word	0x00000018


	//----- nvinfo : EIATTR_REGCOUNT
	.align		4
.L_104:
        /*0258*/ 	.byte	0x04, 0x2f
        /*025a*/ 	.short	(.L_106 - .L_105)
	.align		4
.L_105:
        /*025c*/ 	.word	index@(_Z5evictIfLi2ELi4ELi2EEvPT_S1_PKiS3_i)
        /*0260*/ 	.word	0x00000025


	//----- nvinfo : EIATTR_FRAME_SIZE
	.align		4
.L_106:
        /*0264*/ 	.byte	0x04, 0x11
        /*0266*/ 	.short	(.L_108 - .L_107)
	.align		4
.L_107:
        /*0268*/ 	.word	index@(_Z5evictIfLi2ELi4ELi2EEvPT_S1_PKiS3_i)
        /*026c*/ 	.word	0x00000018


	//----- nvinfo : EIATTR_REGCOUNT
	.align		4
.L_108:
        /*0270*/ 	.byte	0x04, 0x2f
        /*0272*/ 	.short	(.L_110 - .L_109)
	.align		4
.L_109:
        /*0274*/ 	.word	index@(_Z5evictIfLi4ELi4ELi2EEvPT_S1_PKiS3_i)
        /*0278*/ 	.word	0x00000025


	//----- nvinfo : EIATTR_FRAME_SIZE
	.align		4
.L_110:
        /*027c*/ 	.byte	0x04, 0x11
        /*027e*/ 	.short	(.L_112 - .L_111)
	.align		4
.L_111:
        /*0280*/ 	.word	index@(_Z5evictIfLi4ELi4ELi2EEvPT_S1_PKiS3_i)
        /*0284*/ 	.word	0x00000018


	//----- nvinfo : EIATTR_REGCOUNT
	.align		4
.L_112:
        /*0288*/ 	.byte	0x04, 0x2f
        /*028a*/ 	.short	(.L_114 - .L_113)
	.align		4
.L_113:
        /*028c*/ 	.word	index@(_Z5evictIfLi8ELi4ELi2EEvPT_S1_PKiS3_i)
        /*0290*/ 	.word	0x00000026


	//----- nvinfo : EIATTR_FRAME_SIZE
	.align		4
.L_114:
        /*0294*/ 	.byte	0x04, 0x11
        /*0296*/ 	.short	(.L_116 - .L_115)
	.align		4
.L_115:
        /*0298*/ 	.word	index@(_Z5evictIfLi8ELi4ELi2EEvPT_S1_PKiS3_i)
        /*029c*/ 	.word	0x00000018


	//----- nvinfo : EIATTR_REGCOUNT
	.align		4
.L_116:
        /*02a0*/ 	.byte	0x04, 0x2f
        /*02a2*/ 	.short	(.L_118 - .L_117)
	.align		4
.L_117:
        /*02a4*/ 	.word	index@(_Z5evictIfLi1ELi8ELi2EEvPT_S1_PKiS3_i)
        /*02a8*/ 	.word	0x00000025


	//----- nvinfo : EIATTR_FRAME_SIZE
	.align		4
.L_118:
        /*02ac*/ 	.byte	0x04, 0x11
        /*02ae*/ 	.short	(.L_120 - .L_119)
	.align		4
.L_119:
        /*02b0*/ 	.word	index@(_Z5evictIfLi1ELi8ELi2EEvPT_S1_PKiS3_i)
        /*02b4*/ 	.word	0x00000018


	//----- nvinfo : EIATTR_REGCOUNT
	.align		4
.L_120:
        /*02b8*/ 	.byte	0x04, 0x2f
        /*02ba*/ 	.short	(.L_122 - .L_121)
	.align		4
.L_121:
        /*02bc*/ 	.word	index@(_Z5evictIfLi2ELi8ELi2EEvPT_S1_PKiS3_i)
        /*02c0*/ 	.word	0x00000025


	//----- nvinfo : EIATTR_FRAME_SIZE
	.align		4
.L_122:
        /*02c4*/ 	.byte	0x04, 0x11
        /*02c6*/ 	.short	(.L_124 - .L_123)
	.align		4
.L_123:
        /*02c8*/ 	.word	index@(_Z5evictIfLi2ELi8ELi2EEvPT_S1_PKiS3_i)
        /*02cc*/ 	.word	0x00000018


	//----- nvinfo : EIATTR_REGCOUNT
	.align		4
.L_124:
        /*02d0*/ 	.byte	0x04, 0x2f
        /*02d2*/ 	.short	(.L_126 - .L_125)
	.align		4
.L_125:
        /*02d4*/ 	.word	index@(_Z5evictIfLi4ELi8ELi2EEvPT_S1_PKiS3_i)
        /*02d8*/ 	.word	0x00000025


	//----- nvinfo : EIATTR_FRAME_SIZE
	.align		4
.L_126:
        /*02dc*/ 	.byte	0x04, 0x11
        /*02de*/ 	.short	(.L_128 - .L_127)
	.align		4
.L_127:
        /*02e0*/ 	.word	index@(_Z5evictIfLi4ELi8ELi2EEvPT_S1_PKiS3_i)
        /*02e4*/ 	.word	0x00000018


	//----- nvinfo : EIATTR_REGCOUNT
	.align		4
.L_128:
        /*02e8*/ 	.byte	0x04, 0x2f
        /*02ea*/ 	.short	(.L_130 - .L_129)
	.align		4
.L_129:
        /*02ec*/ 	.word	index@(_Z5evictIfLi8ELi8ELi2EEvPT_S1_PKiS3_i)
        /*02f0*/ 	.word	0x00000026


	//----- nvinfo : EIATTR_FRAME_SIZE
	.align		4
.L_130:
        /*02f4*/ 	.byte	0x04, 0x11
        /*02f6*/ 	.short	(.L_132 - .L_131)
	.align		4
.L_131:
        /*02f8*/ 	.word	index@(_Z5evictIfLi8ELi8ELi2EEvPT_S1_PKiS3_i)
        /*02fc*/ 	.word	0x00000018


	//----- nvinfo : EIATTR_REGCOUNT
	.align		4
.L_132:
        /*0300*/ 	.byte	0x04, 0x2f
        /*0302*/ 	.short	(.L_134 - .L_133)
	.align		4
.L_133:
        /*0304*/ 	.word	index@(_Z5evictIfLi1ELi1ELi4EEvPT_S1_PKiS3_i)
        /*0308*/ 	.word	0x0000001d


	//----- nvinfo : EIATTR_FRAME_SIZE
	.align		4
.L_134:
        /*030c*/ 	.byte	0x04, 0x11
        /*030e*/ 	.short	(.L_136 - .L_135)
	.align		4
.L_135:
        /*0310*/ 	.word	index@(_Z5evictIfLi1ELi1ELi4EEvPT_S1_PKiS3_i)
        /*0314*/ 	.word	0x00000018


	//----- nvinfo : EIATTR_REGCOUNT
	.align		4
.L_136:
        /*0318*/ 	.byte	0x04, 0x2f
        /*031a*/ 	.short	(.L_138 - .L_137)
	.align		4
.L_137:
        /*031c*/ 	.word	index@(_Z5evictIfLi2ELi1ELi4EEvPT_S1_PKiS3_i)
        /*0320*/ 	.word	0x00000024


	//----- nvinfo : EIATTR_FRAME_SIZE
	.align		4
.L_138:
        /*0324*/ 	.byte	0x04, 0x11
        /*0326*/ 	.short	(.L_140 - .L_139)
	.align		4
.L_139:
        /*0328*/ 	.word	index@(_Z5evictIfLi2ELi1ELi4EEvPT_S1_PKiS3_i)
        /*032c*/ 	.word	0x00000018


	//----- nvinfo : EIATTR_REGCOUNT
	.align		4
.L_140:
        /*0330*/ 	.byte	0x04, 0x2f
        /*0332*/ 	.short	(.L_142 - .L_141)
	.align		4
.L_141:
        /*0334*/ 	.word	index@(_Z5evictIfLi4ELi1ELi4EEvPT_S1_PKiS3_i)
        /*0338*/ 	.word	0x00000024


	//----- nvinfo : EIATTR_FRAME_SIZE
	.align		4
.L_142:
        /*033c*/ 	.byte	0x04, 0x11
        /*033e*/ 	.short	(.L_144 - .L_143)
	.align		4
.L_143:
        /*0340*/ 	.word	index@(_Z5evictIfLi4ELi1ELi4EEvPT_S1_PKiS3_i)
        /*0344*/ 	.word	0x00000018


	//----- nvinfo : EIATTR_REGCOUNT
	.align		4
.L_144:
        /*0348*/ 	.byte	0x04, 0x2f
        /*034a*/ 	.short	(.L_146 - .L_145)
	.align		4
.L_145:
        /*034c*/ 	.word	index@(_Z5evictIfLi8ELi1ELi4EEvPT_S1_PKiS3_i)
        /*0350*/ 	.word	0x00000024


	//----- nvinfo : EIATTR_FRAME_SIZE
	.align		4
.L_146:
        /*0354*/ 	.byte	0x04, 0x11
        /*0356*/ 	.short	(.L_148 - .L_147)
	.align		4
.L_147:
        /*0358*/ 	.word	index@(_Z5evictIfLi8ELi1ELi4EEvPT_S1_PKiS3_i)
        /*035c*/ 	.word	0x00000018


	//----- nvinfo : EIATTR_REGCOUNT
	.align		4
.L_148:
        /*0360*/ 	.byte	0x04, 0x2f
        /*0362*/ 	.short	(.L_150 - .L_149)
	.align		4
.L_149:
        /*0364*/ 	.word	index@(_Z5evictIfLi1ELi2ELi4EEvPT_S1_PKiS3_i)
        /*0368*/ 	.word	0x00000024


	//----- nvinfo : EIATTR_FRAME_SIZE
	.align		4
.L_150:
        /*036c*/ 	.byte	0x04, 0x11
        /*036e*/ 	.short	(.L_152 - .L_151)
	.align		4
.L_151:
        /*0370*/ 	.word	index@(_Z5evictIfLi1ELi2ELi4EEvPT_S1_PKiS3_i)
        /*0374*/ 	.word	0x00000018


	//----- nvinfo : EIATTR_REGCOUNT
	.align		4
.L_152:
        /*0378*/ 	.byte	0x04, 0x2f
        /*037a*/ 	.short	(.L_154 - .L_153)
	.align		4
.L_153:
        /*037c*/ 	.word	index@(_Z5evictIfLi2ELi2ELi4EEvPT_S1_PKiS3_i)
        /*0380*/ 	.word	0x00000024


	//----- nvinfo : EIATTR_FRAME_SIZE
	.align		4
.L_154:
        /*0384*/ 	.byte	0x04, 0x11
        /*0386*/ 	.short	(.L_156 - .L_155)
	.align		4
.L_155:
        /*0388*/ 	.word	index@(_Z5evictIfLi2ELi2ELi4EEvPT_S1_PKiS3_i)
        /*038c*/ 	.word	0x00000018


	//----- nvinfo : EIATTR_REGCOUNT
	.align		4
.L_156:
        /*0390*/ 	.byte	0x04, 0x2f
        /*0392*/ 	.short	(.L_158 - .L_157)
	.align		4
.L_157:
        /*0394*/ 	.word	index@(_Z5evictIfLi4ELi2ELi4EEvPT_S1_PKiS3_i)
        /*0398*/ 	.word	0x00000026


	//----- nvinfo : EIATTR_FRAME_SIZE
	.align		4
.L_158:
        /*039c*/ 	.byte	0x04, 0x11
        /*039e*/ 	.short	(.L_160 - .L_159)
	.align		4
.L_159:
        /*03a0*/ 	.word	index@(_Z5evictIfLi4ELi2ELi4EEvPT_S1_PKiS3_i)
        /*03a4*/ 	.word	0x00000018


	//----- nvinfo : EIATTR_REGCOUNT
	.align		4
.L_160:
        /*03a8*/ 	.byte	0x04, 0x2f
        /*03aa*/ 	.short	(.L_162 - .L_161)
	.align		4
.L_161:
        /*03ac*/ 	.word	index@(_Z5evictIfLi8ELi2ELi4EEvPT_S1_PKiS3_i)
        /*03b0*/ 	.word	0x00000026


	//----- nvinfo : EIATTR_FRAME_SIZE
	.align		4
.L_162:
        /*03b4*/ 	.byte	0x04, 0x11
        /*03b6*/ 	.short	(.L_164 - .L_163)
	.align		4
.L_163:
        /*03b8*/ 	.word	index@(_Z5evictIfLi8ELi2ELi4EEvPT_S1_PKiS3_i)
        /*03bc*/ 	.word	0x00000018


	//----- nvinfo : EIATTR_REGCOUNT
	.align		4
.L_164:
        /*03c0*/ 	.byte	0x04, 0x2f
        /*03c2*/ 	.short	(.L_166 - .L_165)
	.align		4
.L_165:
        /*03c4*/ 	.word	index@(_Z5evictIfLi1ELi4ELi4EEvPT_S1_PKiS3_i)
        /*03c8*/ 	.word	0x00000028


	//----- nvinfo : EIATTR_FRAME_SIZE
	.align		4
.L_166:
        /*03cc*/ 	.byte	0x04, 0x11
        /*03ce*/ 	.short	(.L_168 - .L_167)
	.align		4
.L_167:
        /*03d0*/ 	.word	index@(_Z5evictIfLi1ELi4ELi4EEvPT_S1_PKiS3_i)
        /*03d4*/ 	.word	0x00000018


	//----- nvinfo : EIATTR_REGCOUNT
	.align		4
.L_168:
        /*03d8*/ 	.byte	0x04, 0x2f
        /*03da*/ 	.short	(.L_170 - .L_169)
	.align		4
.L_169:
        /*03dc*/ 	.word	index@(_Z5evictIfLi2ELi4ELi4EEvPT_S1_PKiS3_i)
        /*03e0*/ 	.word	0x00000025


	//----- nvinfo : EIATTR_FRAME_SIZE
	.align		4
.L_170:
        /*03e4*/ 	.byte	0x04, 0x11
        /*03e6*/ 	.short	(.L_172 - .L_171)
	.align		4
.L_171:
        /*03e8*/ 	.word	index@(_Z5evictIfLi2ELi4ELi4EEvPT_S1_PKiS3_i)
        /*03ec*/ 	.word	0x00000018


	//----- nvinfo : EIATTR_REGCOUNT
	.align		4
.L_172:
        /*03f0*/ 	.byte	0x04, 0x2f
        /*03f2*/ 	.short	(.L_174 - .L_173)
	.align		4
.L_173:
        /*03f4*/ 	.word	index@(_Z5evictIfLi4ELi4ELi4EEvPT_S1_PKiS3_i)
        /*03f8*/ 	.word	0x00000025


	//----- nvinfo : EIATTR_FRAME_SIZE
	.align		4
.L_174:
        /*03fc*/ 	.byte	0x04, 0x11
        /*03fe*/ 	.short	(.L_176 - .L_175)
	.align		4
.L_175:
        /*0400*/ 	.word	index@(_Z5evictIfLi4ELi4ELi4EEvPT_S1_PKiS3_i)
        /*0404*/ 	.word	0x00000018


	//----- nvinfo : EIATTR_REGCOUNT
	.align		4
.L_176:
        /*0408*/ 	.byte	0x04, 0x2f
        /*040a*/ 	.short	(.L_178 - .L_177)
	.align		4
.L_177:
        /*040c*/ 	.word	index@(_Z5evictIfLi8ELi4ELi4EEvPT_S1_PKiS3_i)
        /*0410*/ 	.word	0x00000026


	//----- nvinfo : EIATTR_FRAME_SIZE
	.align		4
.L_178:
        /*0414*/ 	.byte	0x04, 0x11
        /*0416*/ 	.short	(.L_180 - .L_179)
	.align		4
.L_179:
        /*0418*/ 	.word	index@(_Z5evictIfLi8ELi4ELi4EEvPT_S1_PKiS3_i)
        /*041c*/ 	.word	0x00000018


	//----- nvinfo : EIATTR_REGCOUNT
	.align		4
.L_180:
        /*0420*/ 	.byte	0x04, 0x2f
        /*0422*/ 	.short	(.L_182 - .L_181)
	.align		4
.L_181:
        /*0424*/ 	.word	index@(_Z5evictIfLi1ELi8ELi4EEvPT_S1_PKiS3_i)
        /*0428*/ 	.word	0x00000025


	//----- nvinfo : EIATTR_FRAME_SIZE
	.align		4
.L_182:
        /*042c*/ 	.byte	0x04, 0x11
        /*042e*/ 	.short	(.L_184 - .L_183)
	.align		4
.L_183:
        /*0430*/ 	.word	index@(_Z5evictIfLi1ELi8ELi4EEvPT_S1_PKiS3_i)
        /*0434*/ 	.word	0x00000018


	//----- nvinfo : EIATTR_REGCOUNT
	.align		4
.L_184:
        /*0438*/ 	.byte	0x04, 0x2f
        /*043a*/ 	.short	(.L_186 - .L_185)
	.align		4
.L_185:
        /*043c*/ 	.word	index@(_Z5evictIfLi2ELi8ELi4EEvPT_S1_PKiS3_i)
        /*0440*/ 	.word	0x00000025


	//----- nvinfo : EIATTR_FRAME_SIZE
	.align		4
.L_186:
        /*0444*/ 	.byte	0x04, 0x11
        /*0446*/ 	.short	(.L_188 - .L_187)
	.align		4
.L_187:
        /*0448*/ 	.word	index@(_Z5evictIfLi2ELi8ELi4EEvPT_S1_PKiS3_i)
        /*044c*/ 	.word	0x00000018


	//----- nvinfo : EIATTR_REGCOUNT
	.align		4
.L_188:
        /*0450*/ 	.byte	0x04, 0x2f
        /*0452*/ 	.short	(.L_190 - .L_189)
	.align		4
.L_189:
        /*0454*/ 	.word	index@(_Z5evictIfLi4ELi8ELi4EEvPT_S1_PKiS3_i)
        /*0458*/ 	.word	0x00000025


	//----- nvinfo : EIATTR_FRAME_SIZE
	.align		4
.L_190:
        /*045c*/ 	.byte	0x04, 0x11
        /*045e*/ 	.short	(.L_192 - .L_191)
	.align		4
.L_191:
        /*0460*/ 	.word	index@(_Z5evictIfLi4ELi8ELi4EEvPT_S1_PKiS3_i)
        /*0464*/ 	.word	0x00000018


	//----- nvinfo : EIATTR_REGCOUNT
	.align		4
.L_192:
        /*0468*/ 	.byte	0x04, 0x2f
        /*046a*/ 	.short	(.L_194 - .L_193)
	.align		4
.L_193:
        /*046c*/ 	.word	index@(_Z5evictIfLi8ELi8ELi4EEvPT_S1_PKiS3_i)
        /*0470*/ 	.word	0x00000026


	//----- nvinfo : EIATTR_FRAME_SIZE
	.align		4
.L_194:
        /*0474*/ 	.byte	0x04, 0x11
        /*0476*/ 	.short	(.L_196 - .L_195)
	.align		4
.L_195:
        /*0478*/ 	.word	index@(_Z5evictIfLi8ELi8ELi4EEvPT_S1_PKiS3_i)
        /*047c*/ 	.word	0x00000018


	//----- nvinfo : EIATTR_REGCOUNT
	.align		4
.L_196:
        /*0480*/ 	.byte	0x04, 0x2f
        /*0482*/ 	.short	(.L_198 - .L_197)
	.align		4
.L_197:
        /*0484*/ 	.word	index@(_Z5evictIfLi1ELi1ELi8EEvPT_S1_PKiS3_i)
        /*0488*/ 	.word	0x0000001d


	//----- nvinfo : EIATTR_FRAME_SIZE
	.align		4
.L_198:
        /*048c*/ 	.byte	0x04, 0x11
        /*048e*/ 	.short	(.L_200 - .L_199)
	.align		4
.L_199:
        /*0490*/ 	.word	index@(_Z5evictIfLi1ELi1ELi8EEvPT_S1_PKiS3_i)
        /*0494*/ 	.word	0x00000018


	//----- nvinfo : EIATTR_REGCOUNT
	.align		4
.L_200:
        /*0498*/ 	.byte	0x04, 0x2f
        /*049a*/ 	.short	(.L_202 - .L_201)
	.align		4
.L_201:
        /*049c*/ 	.word	index@(_Z5evictIfLi2ELi1ELi8EEvPT_S1_PKiS3_i)
        /*04a0*/ 	.word	0x00000024


	//----- nvinfo : EIATTR_FRAME_SIZE
	.align		4
.L_202:
        /*04a4*/ 	.byte	0x04, 0x11
        /*04a6*/ 	.short	(.L_204 - .L_203)
	.align		4
.L_203:
        /*04a8*/ 	.word	index@(_Z5evictIfLi2ELi1ELi8EEvPT_S1_PKiS3_i)
        /*04ac*/ 	.word	0x00000018


	//----- nvinfo : EIATTR_REGCOUNT
	.align		4
.L_204:
        /*04b0*/ 	.byte	0x04, 0x2f
        /*04b2*/ 	.short	(.L_206 - .L_205)
	.align		4
.L_205:
        /*04b4*/ 	.word	index@(_Z5evictIfLi4ELi1ELi8EEvPT_S1_PKiS3_i)
        /*04b8*/ 	.word	0x00000024


	//----- nvinfo : EIATTR_FRAME_SIZE
	.align		4
.L_206:
        /*04bc*/ 	.byte	0x04, 0x11
        /*04be*/ 	.short	(.L_208 - .L_207)
	.align		4
.L_207:
        /*04c0*/ 	.word	index@(_Z5evictIfLi4ELi1ELi8EEvPT_S1_PKiS3_i)
        /*04c4*/ 	.word	0x00000018


	//----- nvinfo : EIATTR_REGCOUNT
	.align		4
.L_208:
        /*04c8*/ 	.byte	0x04, 0x2f
        /*04ca*/ 	.short	(.L_210 - .L_209)
	.align		4
.L_209:
        /*04cc*/ 	.word	index@(_Z5evictIfLi8ELi1ELi8EEvPT_S1_PKiS3_i)
        /*04d0*/ 	.word	0x00000024


	//----- nvinfo : EIATTR_FRAME_SIZE
	.align		4
.L_210:
        /*04d4*/ 	.byte	0x04, 0x11
        /*04d6*/ 	.short	(.L_212 - .L_211)
	.align		4
.L_211:
        /*04d8*/ 	.word	index@(_Z5evictIfLi8ELi1ELi8EEvPT_S1_PKiS3_i)
        /*04dc*/ 	.word	0x00000018


	//----- nvinfo : EIATTR_REGCOUNT
	.align		4
.L_212:
        /*04e0*/ 	.byte	0x04, 0x2f
        /*04e2*/ 	.short	(.L_214 - .L_213)
	.align		4
.L_213:
        /*04e4*/ 	.word	index@(_Z5evictIfLi1ELi2ELi8EEvPT_S1_PKiS3_i)
        /*04e8*/ 	.word	0x00000024


	//----- nvinfo : EIATTR_FRAME_SIZE
	.align		4
.L_214:
        /*04ec*/ 	.byte	0x04, 0x11
        /*04ee*/ 	.short	(.L_216 - .L_215)
	.align		4
.L_215:
        /*04f0*/ 	.word	index@(_Z5evictIfLi1ELi2ELi8EEvPT_S1_PKiS3_i)
        /*04f4*/ 	.word	0x00000018


	//----- nvinfo : EIATTR_REGCOUNT
	.align		4
.L_216:
        /*04f8*/ 	.byte	0x04, 0x2f
        /*04fa*/ 	.short	(.L_218 - .L_217)
	.align		4
.L_217:
        /*04fc*/ 	.word	index@(_Z5evictIfLi2ELi2ELi8EEvPT_S1_PKiS3_i)
        /*0500*/ 	.word	0x00000024


	//----- nvinfo : EIATTR_FRAME_SIZE
	.align		4
.L_218:
        /*0504*/ 	.byte	0x04, 0x11
        /*0506*/ 	.short	(.L_220 - .L_219)
	.align		4
.L_219:
        /*0508*/ 	.word	index@(_Z5evictIfLi2ELi2ELi8EEvPT_S1_PKiS3_i)
        /*050c*/ 	.word	0x00000018


	//----- nvinfo : EIATTR_REGCOUNT
	.align		4
.L_220:
        /*0510*/ 	.byte	0x04, 0x2f
        /*0512*/ 	.short	(.L_222 - .L_221)
	.align		4
.L_221:
        /*0514*/ 	.word	index@(_Z5evictIfLi4ELi2ELi8EEvPT_S1_PKiS3_i)
        /*0518*/ 	.word	0x00000026


	//----- nvinfo : EIATTR_FRAME_SIZE
	.align		4
.L_222:
        /*051c*/ 	.byte	0x04, 0x11
        /*051e*/ 	.short	(.L_224 - .L_223)
	.align		4
.L_223:
        /*0520*/ 	.word	index@(_Z5evictIfLi4ELi2ELi8EEvPT_S1_PKiS3_i)
        /*0524*/ 	.word	0x00000018


	//----- nvinfo : EIATTR_REGCOUNT
	.align		4
.L_224:
        /*0528*/ 	.byte	0x04, 0x2f
        /*052a*/ 	.short	(.L_226 - .L_225)
	.align		4
.L_225:
        /*052c*/ 	.word	index@(_Z5evictIfLi8ELi2ELi8EEvPT_S1_PKiS3_i)
        /*0530*/ 	.word	0x00000026


	//----- nvinfo : EIATTR_FRAME_SIZE
	.align		4
.L_226:
        /*0534*/ 	.byte	0x04, 0x11
        /*0536*/ 	.short	(.L_228 - .L_227)
	.align		4
.L_227:
        /*0538*/ 	.word	index@(_Z5evictIfLi8ELi2ELi8EEvPT_S1_PKiS3_i)
        /*053c*/ 	.word	0x00000018


	//----- nvinfo : EIATTR_REGCOUNT
	.align		4
.L_228:
        /*0540*/ 	.byte	0x04, 0x2f
        /*0542*/ 	.short	(.L_230 - .L_229)
	.align		4
.L_229:
        /*0544*/ 	.word	index@(_Z5evictIfLi1ELi4ELi8EEvPT_S1_PKiS3_i)
        /*0548*/ 	.word	0x00000028


	//----- nvinfo : EIATTR_FRAME_SIZE
	.align		4
.L_230:
        /*054c*/ 	.byte	0x04, 0x11
        /*054e*/ 	.short	(.L_232 - .L_231)
	.align		4
.L_231:
        /*0550*/ 	.word	index@(_Z5evictIfLi1ELi4ELi8EEvPT_S1_PKiS3_i)
        /*0554*/ 	.word	0x00000018


	//----- nvinfo : EIATTR_REGCOUNT
	.align		4
.L_232:
        /*0558*/ 	.byte	0x04, 0x2f
        /*055a*/ 	.short	(.L_234 - .L_233)
	.align		4
.L_233:
        /*055c*/ 	.word	index@(_Z5evictIfLi2ELi4ELi8EEvPT_S1_PKiS3_i)
        /*0560*/ 	.word	0x00000025


	//----- nvinfo : EIATTR_FRAME_SIZE
	.align		4
.L_234:
        /*0564*/ 	.byte	0x04, 0x11
        /*0566*/ 	.short	(.L_236 - .L_235)
	.align		4
.L_235:
        /*0568*/ 	.word	index@(_Z5evictIfLi2ELi4ELi8EEvPT_S1_PKiS3_i)
        /*056c*/ 	.word	0x00000018


	//----- nvinfo : EIATTR_REGCOUNT
	.align		4
.L_236:
        /*0570*/ 	.byte	0x04, 0x2f
        /*0572*/ 	.short	(.L_238 - .L_237)
	.align		4
.L_237:
        /*0574*/ 	.word	index@(_Z5evictIfLi4ELi4ELi8EEvPT_S1_PKiS3_i)
        /*0578*/ 	.word	0x00000025


	//----- nvinfo : EIATTR_FRAME_SIZE
	.align		4
.L_238:
        /*057c*/ 	.byte	0x04, 0x11
        /*057e*/ 	.short	(.L_240 - .L_239)
	.align		4
.L_239:
        /*0580*/ 	.word	index@(_Z5evictIfLi4ELi4ELi8EEvPT_S1_PKiS3_i)
        /*0584*/ 	.word	0x00000018


	//----- nvinfo : EIATTR_REGCOUNT
	.align		4
.L_240:
        /*0588*/ 	.byte	0x04, 0x2f
        /*058a*/ 	.short	(.L_242 - .L_241)
	.align		4
.L_241:
        /*058c*/ 	.word	index@(_Z5evictIfLi8ELi4ELi8EEvPT_S1_PKiS3_i)
        /*0590*/ 	.word	0x00000026


	//----- nvinfo : EIATTR_FRAME_SIZE
	.align		4
.L_242:
        /*0594*/ 	.byte	0x04, 0x11
        /*0596*/ 	.short	(.L_244 - .L_243)
	.align		4
.L_243:
        /*0598*/ 	.word	index@(_Z5evictIfLi8ELi4ELi8EEvPT_S1_PKiS3_i)
        /*059c*/ 	.word	0x00000018


	//----- nvinfo : EIATTR_REGCOUNT
	.align		4
.L_244:
        /*05a0*/ 	.byte	0x04, 0x2f
        /*05a2*/ 	.short	(.L_246 - .L_245)
	.align		4
.L_245:
        /*05a4*/ 	.word	index@(_Z5evictIfLi1ELi8ELi8EEvPT_S1_PKiS3_i)
        /*05a8*/ 	.word	0x00000025


	//----- nvinfo : EIATTR_FRAME_SIZE
	.align		4
.L_246:
        /*05ac*/ 	.byte	0x04, 0x11
        /*05ae*/ 	.short	(.L_248 - .L_247)
	.align		4
.L_247:
        /*05b0*/ 	.word	index@(_Z5evictIfLi1ELi8ELi8EEvPT_S1_PKiS3_i)
        /*05b4*/ 	.word	0x00000018


	//----- nvinfo : EIATTR_REGCOUNT
	.align		4
.L_248:
        /*05b8*/ 	.byte	0x04, 0x2f
        /*05ba*/ 	.short	(.L_250 - .L_249)
	.align		4
.L_249:
        /*05bc*/ 	.word	index@(_Z5evictIfLi2ELi8ELi8EEvPT_S1_PKiS3_i)
        /*05c0*/ 	.word	0x00000025


	//----- nvinfo : EIATTR_FRAME_SIZE
	.align		4
.L_250:
        /*05c4*/ 	.byte	0x04, 0x11
        /*05c6*/ 	.short	(.L_252 - .L_251)
	.align		4
.L_251:
        /*05c8*/ 	.word	index@(_Z5evictIfLi2ELi8ELi8EEvPT_S1_PKiS3_i)
        /*05cc*/ 	.word	0x00000018


	//----- nvinfo : EIATTR_REGCOUNT
	.align		4
.L_252:
        /*05d0*/ 	.byte	0x04, 0x2f
        /*05d2*/ 	.short	(.L_254 - .L_253)
	.align		4
.L_253:
        /*05d4*/ 	.word	index@(_Z5evictIfLi4ELi8ELi8EEvPT_S1_PKiS3_i)
        /*05d8*/ 	.word	0x00000025


	//----- nvinfo : EIATTR_FRAME_SIZE
	.align		4
.L_254:
        /*05dc*/ 	.byte	0x04, 0x11
        /*05de*/ 	.short	(.L_256 - .L_255)
	.align		4
.L_255:
        /*05e0*/ 	.word	index@(_Z5evictIfLi4ELi8ELi8EEvPT_S1_PKiS3_i)
        /*05e4*/ 	.word	0x00000018


	//----- nvinfo : EIATTR_REGCOUNT
	.align		4
.L_256:
        /*05e8*/ 	.byte	0x04, 0x2f
        /*05ea*/ 	.short	(.L_258 - .L_257)
	.align		4
.L_257:
        /*05ec*/ 	.word	index@(_Z5evictIfLi8ELi8ELi8EEvPT_S1_PKiS3_i)
        /*05f0*/ 	.word	0x00000026


	//----- nvinfo : EIATTR_FRAME_SIZE
	.align		4
.L_258:
        /*05f4*/ 	.byte	0x04, 0x11
        /*05f6*/ 	.short	(.L_260 - .L_259)
	.align		4
.L_259:
        /*05f8*/ 	.word	index@(_Z5evictIfLi8ELi8ELi8EEvPT_S1_PKiS3_i)
        /*05fc*/ 	.word	0x00000018


	//----- nvinfo : EIATTR_MIN_STACK_SIZE
	.align		4
.L_260:
        /*0600*/ 	.byte	0x04, 0x12
        /*0602*/ 	.short	(.L_262 - .L_261)
	.align		4
.L_261:
        /*0604*/ 	.word	index@(_Z5evictIfLi8ELi8ELi8EEvPT_S1_PKiS3_i)
        /*0608*/ 	.word	0x00000018


	//----- nvinfo : EIATTR_MIN_STACK_SIZE
	.align		4
.L_262:
        /*060c*/ 	.byte	0x04, 0x12
        /*060e*/ 	.short	(.L_264 - .L_263)
	.align		4
.L_263:
        /*0610*/ 	.word	index@(_Z5evictIfLi4ELi8ELi8EEvPT_S1_PKiS3_i)
        /*0614*/ 	.word	0x00000018


	//----- nvinfo : EIATTR_MIN_STACK_SIZE
	.align		4
.L_264:
        /*0618*/ 	.byte	0x04, 0x12
        /*061a*/ 	.short	(.L_266 - .L_265)
	.align		4
.L_265:
        /*061c*/ 	.word	index@(_Z5evictIfLi2ELi8ELi8EEvPT_S1_PKiS3_i)
        /*0620*/ 	.word	0x00000018


	//----- nvinfo : EIATTR_MIN_STACK_SIZE
	.align		4
.L_266:
        /*0624*/ 	.byte	0x04, 0x12
        /*0626*/ 	.short	(.L_268 - .L_267)
	.align		4
.L_267:
        /*0628*/ 	.word	index@(_Z5evictIfLi1ELi8ELi8EEvPT_S1_PKiS3_i)
        /*062c*/ 	.word	0x00000018


	//----- nvinfo : EIATTR_MIN_STACK_SIZE
	.align		4
.L_268:
        /*0630*/ 	.byte	0x04, 0x12
        /*0632*/ 	.short	(.L_270 - .L_269)
	.align		4
.L_269:
        /*0634*/ 	.word	index@(_Z5evictIfLi8ELi4ELi8EEvPT_S1_PKiS3_i)
        /*0638*/ 	.word	0x00000018


	//----- nvinfo : EIATTR_MIN_STACK_SIZE
	.align		4
.L_270:
        /*063c*/ 	.byte	0x04, 0x12
        /*063e*/ 	.short	(.L_272 - .L_271)
	.align		4
.L_271:
        /*0640*/ 	.word	index@(_Z5evictIfLi4ELi4ELi8EEvPT_S1_PKiS3_i)
        /*0644*/ 	.word	0x00000018


	//----- nvinfo : EIATTR_MIN_STACK_SIZE
	.align		4
.L_272:
        /*0648*/ 	.byte	0x04, 0x12
        /*064a*/ 	.short	(.L_274 - .L_273)
	.align		4
.L_273:
        /*064c*/ 	.word	index@(_Z5evictIfLi2ELi4ELi8EEvPT_S1_PKiS3_i)
        /*0650*/ 	.word	0x00000018


	//----- nvinfo : EIATTR_MIN_STACK_SIZE
	.align		4
.L_274:
        /*0654*/ 	.byte	0x04, 0x12
        /*0656*/ 	.short	(.L_276 - .L_275)
	.align		4
.L_275:
        /*0658*/ 	.word	index@(_Z5evictIfLi1ELi4ELi8EEvPT_S1_PKiS3_i)
        /*065c*/ 	.word	0x00000018


	//----- nvinfo : EIATTR_MIN_STACK_SIZE
	.align		4
.L_276:
        /*0660*/ 	.byte	0x04, 0x12
        /*0662*/ 	.short	(.L_278 - .L_277)
	.align		4
.L_277:
        /*0664*/ 	.word	index@(_Z5evictIfLi8ELi2ELi8EEvPT_S1_PKiS3_i)
        /*0668*/ 	.word	0x00000018


	//----- nvinfo : EIATTR_MIN_STACK_SIZE
	.align		4
.L_278:
        /*066c*/ 	.byte	0x04, 0x12
        /*066e*/ 	.short	(.L_280 - .L_279)
	.align		4
.L_279:
        /*0670*/ 	.word	index@(_Z5evictIfLi4ELi2ELi8EEvPT_S1_PKiS3_i)
        /*0674*/ 	.word	0x00000018


	//----- nvinfo : EIATTR_MIN_STACK_SIZE
	.align		4
.L_280:
        /*0678*/ 	.byte	0x04, 0x12
        /*067a*/ 	.short	(.L_282 - .L_281)
	.align		4
.L_281:
        /*067c*/ 	.word	index@(_Z5evictIfLi2ELi2ELi8EEvPT_S1_PKiS3_i)
        /*0680*/ 	.word	0x00000018


	//----- nvinfo : EIATTR_MIN_STACK_SIZE
	.align		4
.L_282:
        /*0684*/ 	.byte	0x04, 0x12
        /*0686*/ 	.short	(.L_284 - .L_283)
	.align		4
.L_283:
        /*0688*/ 	.word	index@(_Z5evictIfLi1ELi2ELi8EEvPT_S1_PKiS3_i)
        /*068c*/ 	.word	0x00000018


	//----- nvinfo : EIATTR_MIN_STACK_SIZE
	.align		4
.L_284:
        /*0690*/ 	.byte	0x04, 0x12
        /*0692*/ 	.short	(.L_286 - .L_285)
	.align		4
.L_285:
        /*0694*/ 	.word	index@(_Z5evictIfLi8ELi1ELi8EEvPT_S1_PKiS3_i)
        /*0698*/ 	.word	0x00000018


	//----- nvinfo : EIATTR_MIN_STACK_SIZE
	.align		4
.L_286:
        /*069c*/ 	.byte	0x04, 0x12
        /*069e*/ 	.short	(.L_288 - .L_287)
	.align		4
.L_287:
        /*06a0*/ 	.word	index@(_Z5evictIfLi4ELi1ELi8EEvPT_S1_PKiS3_i)
        /*06a4*/ 	.word	0x00000018


	//----- nvinfo : EIATTR_MIN_STACK_SIZE
	.align		4
.L_288:
        /*06a8*/ 	.byte	0x04, 0x12
        /*06aa*/ 	.short	(.L_290 - .L_289)
	.align		4
.L_289:
        /*06ac*/ 	.word	index@(_Z5evictIfLi2ELi1ELi8EEvPT_S1_PKiS3_i)
        /*06b0*/ 	.word	0x00000018


	//----- nvinfo : EIATTR_MIN_STACK_SIZE
	.align		4
.L_290:
        /*06b4*/ 	.byte	0x04, 0x12
        /*06b6*/ 	.short	(.L_292 - .L_291)
	.align		4
.L_291:
        /*06b8*/ 	.word	index@(_Z5evictIfLi1ELi1ELi8EEvPT_S1_PKiS3_i)
        /*06bc*/ 	.word	0x00000018


	//----- nvinfo : EIATTR_MIN_STACK_SIZE
	.align		4
.L_292:
        /*06c0*/ 	.byte	0x04, 0x12
        /*06c2*/ 	.short	(.L_294 - .L_293)
	.align		4
.L_293:
        /*06c4*/ 	.word	index@(_Z5evictIfLi8ELi8ELi4EEvPT_S1_PKiS3_i)
        /*06c8*/ 	.word	0x00000018


	//----- nvinfo : EIATTR_MIN_STACK_SIZE
	.align		4
.L_294:
        /*06cc*/ 	.byte	0x04, 0x12
        /*06ce*/ 	.short	(.L_296 - .L_295)
	.align		4
.L_295:
        /*06d0*/ 	.word	index@(_Z5evictIfLi4ELi8ELi4EEvPT_S1_PKiS3_i)
        /*06d4*/ 	.word	0x00000018


	//----- nvinfo : EIATTR_MIN_STACK_SIZE
	.align		4
.L_296:
        /*06d8*/ 	.byte	0x04, 0x12
        /*06da*/ 	.short	(.L_298 - .L_297)
	.align		4
.L_297:
        /*06dc*/ 	.word	index@(_Z5evictIfLi2ELi8ELi4EEvPT_S1_PKiS3_i)
        /*06e0*/ 	.word	0x00000018


	//----- nvinfo : EIATTR_MIN_STACK_SIZE
	.align		4
.L_298:
        /*06e4*/ 	.byte	0x04, 0x12
        /*06e6*/ 	.short	(.L_300 - .L_299)
	.align		4
.L_299:
        /*06e8*/ 	.word	index@(_Z5evictIfLi1ELi8ELi4EEvPT_S1_PKiS3_i)
        /*06ec*/ 	.word	0x00000018


	//----- nvinfo : EIATTR_MIN_STACK_SIZE
	.align		4
.L_300:
        /*06f0*/ 	.byte	0x04, 0x12
        /*06f2*/ 	.short	(.L_302 - .L_301)
	.align		4
.L_301:
        /*06f4*/ 	.word	index@(_Z5evictIfLi8ELi4ELi4EEvPT_S1_PKiS3_i)
        /*06f8*/ 	.word	0x00000018


	//----- nvinfo : EIATTR_MIN_STACK_SIZE
	.align		4
.L_302:
        /*06fc*/ 	.byte	0x04, 0x12
        /*06fe*/ 	.short	(.L_304 - .L_303)
	.align		4
.L_303:
        /*0700*/ 	.word	index@(_Z5evictIfLi4ELi4ELi4EEvPT_S1_PKiS3_i)
        /*0704*/ 	.word	0x00000018


	//----- nvinfo : EIATTR_MIN_STACK_SIZE
	.align		4
.L_304:
        /*0708*/ 	.byte	0x04, 0x12
        /*070a*/ 	.short	(.L_306 - .L_305)
	.align		4
.L_305:
        /*070c*/ 	.word	index@(_Z5evictIfLi2ELi4ELi4EEvPT_S1_PKiS3_i)
        /*0710*/ 	.word	0x00000018


	//----- nvinfo : EIATTR_MIN_STACK_SIZE
	.align		4
.L_306:
        /*0714*/ 	.byte	0x04, 0x12
        /*0716*/ 	.short	(.L_308 - .L_307)
	.align		4
.L_307:
        /*0718*/ 	.word	index@(_Z5evictIfLi1ELi4ELi4EEvPT_S1_PKiS3_i)
        /*071c*/ 	.word	0x00000018


	//----- nvinfo : EIATTR_MIN_STACK_SIZE
	.align		4
.L_308:
        /*0720*/ 	.byte	0x04, 0x12
        /*0722*/ 	.short	(.L_310 - .L_309)
	.align		4
.L_309:
        /*0724*/ 	.word	index@(_Z5evictIfLi8ELi2ELi4EEvPT_S1_PKiS3_i)
        /*0728*/ 	.word	0x00000018


	//----- nvinfo : EIATTR_MIN_STACK_SIZE
	.align		4
.L_310:
        /*072c*/ 	.byte	0x04, 0x12
        /*072e*/ 	.short	(.L_312 - .L_311)
	.align		4
.L_311:
        /*0730*/ 	.word	index@(_Z5evictIfLi4ELi2ELi4EEvPT_S1_PKiS3_i)
        /*0734*/ 	.word	0x00000018


	//----- nvinfo : EIATTR_MIN_STACK_SIZE
	.align		4
.L_312:
        /*0738*/ 	.byte	0x04, 0x12
        /*073a*/ 	.short	(.L_314 - .L_313)
	.align		4
.L_313:
        /*073c*/ 	.word	index@(_Z5evictIfLi2ELi2ELi4EEvPT_S1_PKiS3_i)
        /*0740*/ 	.word	0x00000018


	//----- nvinfo : EIATTR_MIN_STACK_SIZE
	.align		4
.L_314:
        /*0744*/ 	.byte	0x04, 0x12
        /*0746*/ 	.short	(.L_316 - .L_315)
	.align		4
.L_315:
        /*0748*/ 	.word	index@(_Z5evictIfLi1ELi2ELi4EEvPT_S1_PKiS3_i)
        /*074c*/ 	.word	0x00000018


	//----- nvinfo : EIATTR_MIN_STACK_SIZE
	.align		4
.L_316:
        /*0750*/ 	.byte	0x04, 0x12
        /*0752*/ 	.short	(.L_318 - .L_317)
	.align		4
.L_317:
        /*0754*/ 	.word	index@(_Z5evictIfLi8ELi1ELi4EEvPT_S1_PKiS3_i)
        /*0758*/ 	.word	0x00000018


	//----- nvinfo : EIATTR_MIN_STACK_SIZE
	.align		4
.L_318:
        /*075c*/ 	.byte	0x04, 0x12
        /*075e*/ 	.short	(.L_320 - .L_319)
	.align		4
.L_319:
        /*0760*/ 	.word	index@(_Z5evictIfLi4ELi1ELi4EEvPT_S1_PKiS3_i)
        /*0764*/ 	.word	0x00000018


	//----- nvinfo : EIATTR_MIN_STACK_SIZE
	.align		4
.L_320:
        /*0768*/ 	.byte	0x04, 0x12
        /*076a*/ 	.short	(.L_322 - .L_321)
	.align		4
.L_321:
        /*076c*/ 	.word	index@(_Z5evictIfLi2ELi1ELi4EEvPT_S1_PKiS3_i)
        /*0770*/ 	.word	0x00000018


	//----- nvinfo : EIATTR_MIN_STACK_SIZE
	.align		4
.L_322:
        /*0774*/ 	.byte	0x04, 0x12
        /*0776*/ 	.short	(.L_324 - .L_323)
	.align		4
.L_323:
        /*0778*/ 	.word	index@(_Z5evictIfLi1ELi1ELi4EEvPT_S1_PKiS3_i)
        /*077c*/ 	.word	0x00000018


	//----- nvinfo : EIATTR_MIN_STACK_SIZE
	.align		4
.L_324:
        /*0780*/ 	.byte	0x04, 0x12
        /*0782*/ 	.short	(.L_326 - .L_325)
	.align		4
.L_325:
        /*0784*/ 	.word	index@(_Z5evictIfLi8ELi8ELi2EEvPT_S1_PKiS3_i)
        /*0788*/ 	.word	0x00000018


	//----- nvinfo : EIATTR_MIN_STACK_SIZE
	.align		4
.L_326:
        /*078c*/ 	.byte	0x04, 0x12
        /*078e*/ 	.short	(.L_328 - .L_327)
	.align		4
.L_327:
        /*0790*/ 	.word	index@(_Z5evictIfLi4ELi8ELi2EEvPT_S1_PKiS3_i)
        /*0794*/ 	.word	0x00000018


	//----- nvinfo : EIATTR_MIN_STACK_SIZE
	.align		4
.L_328:
        /*0798*/ 	.byte	0x04, 0x12
        /*079a*/ 	.short	(.L_330 - .L_329)
	.align		4
.L_329:
        /*079c*/ 	.word	index@(_Z5evictIfLi2ELi8ELi2EEvPT_S1_PKiS3_i)
        /*07a0*/ 	.word	0x00000018


	//----- nvinfo : EIATTR_MIN_STACK_SIZE
	.align		4
.L_330:
        /*07a4*/ 	.byte	0x04, 0x12
        /*07a6*/ 	.short	(.L_332 - .L_331)
	.align		4
.L_331:
        /*07a8*/ 	.word	index@(_Z5evictIfLi1ELi8ELi2EEvPT_S1_PKiS3_i)
        /*07ac*/ 	.word	0x00000018


	//----- nvinfo : EIATTR_MIN_STACK_SIZE
	.align		4
.L_332:
        /*07b0*/ 	.byte	0x04, 0x12
        /*07b2*/ 	.short	(.L_334 - .L_333)
	.align		4
.L_333:
        /*07b4*/ 	.word	index@(_Z5evictIfLi8ELi4ELi2EEvPT_S1_PKiS3_i)
        /*07b8*/ 	.word	0x00000018


	//----- nvinfo : EIATTR_MIN_STACK_SIZE
	.align		4
.L_334:
        /*07bc*/ 	.byte	0x04, 0x12
        /*07be*/ 	.short	(.L_336 - .L_335)
	.align		4
.L_335:
        /*07c0*/ 	.word	index@(_Z5evictIfLi4ELi4ELi2EEvPT_S1_PKiS3_i)
        /*07c4*/ 	.word	0x00000018


	//----- nvinfo : EIATTR_MIN_STACK_SIZE
	.align		4
.L_336:
        /*07c8*/ 	.byte	0x04, 0x12
        /*07ca*/ 	.short	(.L_338 - .L_337)
	.align		4
.L_337:
        /*07cc*/ 	.word	index@(_Z5evictIfLi2ELi4ELi2EEvPT_S1_PKiS3_i)
        /*07d0*/ 	.word	0x00000018


	//----- nvinfo : EIATTR_MIN_STACK_SIZE
	.align		4
.L_338:
        /*07d4*/ 	.byte	0x04, 0x12
        /*07d6*/ 	.short	(.L_340 - .L_339)
	.align		4
.L_339:
        /*07d8*/ 	.word	index@(_Z5evictIfLi1ELi4ELi2EEvPT_S1_PKiS3_i)
        /*07dc*/ 	.word	0x00000018


	//----- nvinfo : EIATTR_MIN_STACK_SIZE
	.align		4
.L_340:
        /*07e0*/ 	.byte	0x04, 0x12
        /*07e2*/ 	.short	(.L_342 - .L_341)
	.align		4
.L_341:
        /*07e4*/ 	.word	index@(_Z5evictIfLi8ELi2ELi2EEvPT_S1_PKiS3_i)
        /*07e8*/ 	.word	0x00000018


	//----- nvinfo : EIATTR_MIN_STACK_SIZE
	.align		4
.L_342:
        /*07ec*/ 	.byte	0x04, 0x12
        /*07ee*/ 	.short	(.L_344 - .L_343)
	.align		4
.L_343:
        /*07f0*/ 	.word	index@(_Z5evictIfLi4ELi2ELi2EEvPT_S1_PKiS3_i)
        /*07f4*/ 	.word	0x00000018


	//----- nvinfo : EIATTR_MIN_STACK_SIZE
	.align		4
.L_344:
        /*07f8*/ 	.byte	0x04, 0x12
        /*07fa*/ 	.short	(.L_346 - .L_345)
	.align		4
.L_345:
        /*07fc*/ 	.word	index@(_Z5evictIfLi2ELi2ELi2EEvPT_S1_PKiS3_i)
        /*0800*/ 	.word	0x00000018


	//----- nvinfo : EIATTR_MIN_STACK_SIZE
	.align		4
.L_346:
        /*0804*/ 	.byte	0x04, 0x12
        /*0806*/ 	.short	(.L_348 - .L_347)
	.align		4
.L_347:
        /*0808*/ 	.word	index@(_Z5evictIfLi1ELi2ELi2EEvPT_S1_PKiS3_i)
        /*080c*/ 	.word	0x00000018


	//----- nvinfo : EIATTR_MIN_STACK_SIZE
	.align		4
.L_348:
        /*0810*/ 	.byte	0x04, 0x12
        /*0812*/ 	.short	(.L_350 - .L_349)
	.align		4
.L_349:
        /*0814*/ 	.word	index@(_Z5evictIfLi8ELi1ELi2EEvPT_S1_PKiS3_i)
        /*0818*/ 	.word	0x00000018


	//----- nvinfo : EIATTR_MIN_STACK_SIZE
	.align		4
.L_350:
        /*081c*/ 	.byte	0x04, 0x12
        /*081e*/ 	.short	(.L_352 - .L_351)
	.align		4
.L_351:
        /*0820*/ 	.word	index@(_Z5evictIfLi4ELi1ELi2EEvPT_S1_PKiS3_i)
        /*0824*/ 	.word	0x00000018


	//----- nvinfo : EIATTR_MIN_STACK_SIZE
	.align		4
.L_352:
        /*0828*/ 	.byte	0x04, 0x12
        /*082a*/ 	.short	(.L_354 - .L_353)
	.align		4
.L_353:
        /*082c*/ 	.word	index@(_Z5evictIfLi2ELi1ELi2EEvPT_S1_PKiS3_i)
        /*0830*/ 	.word	0x00000018


	//----- nvinfo : EIATTR_MIN_STACK_SIZE
	.align		4
.L_354:
        /*0834*/ 	.byte	0x04, 0x12
        /*0836*/ 	.short	(.L_356 - .L_355)
	.align		4
.L_355:
        /*0838*/ 	.word	index@(_Z5evictIfLi1ELi1ELi2EEvPT_S1_PKiS3_i)
        /*083c*/ 	.word	0x00000018


	//----- nvinfo : EIATTR_MIN_STACK_SIZE
	.align		4
.L_356:
        /*0840*/ 	.byte	0x04, 0x12
        /*0842*/ 	.short	(.L_358 - .L_357)
	.align		4
.L_357:
        /*0844*/ 	.word	index@(_Z5evictIfLi8ELi8ELi1EEvPT_S1_PKiS3_i)
        /*0848*/ 	.word	0x00000018


	//----- nvinfo : EIATTR_MIN_STACK_SIZE
	.align		4
.L_358:
        /*084c*/ 	.byte	0x04, 0x12
        /*084e*/ 	.short	(.L_360 - .L_359)
	.align		4
.L_359:
        /*0850*/ 	.word	index@(_Z5evictIfLi4ELi8ELi1EEvPT_S1_PKiS3_i)
        /*0854*/ 	.word	0x00000018


	//----- nvinfo : EIATTR_MIN_STACK_SIZE
	.align		4
.L_360:
        /*0858*/ 	.byte	0x04, 0x12
        /*085a*/ 	.short	(.L_362 - .L_361)
	.align		4
.L_361:
        /*085c*/ 	.word	index@(_Z5evictIfLi2ELi8ELi1EEvPT_S1_PKiS3_i)
        /*0860*/ 	.word	0x00000018


	//----- nvinfo : EIATTR_MIN_STACK_SIZE
	.align		4
.L_362:
        /*0864*/ 	.byte	0x04, 0x12
        /*0866*/ 	.short	(.L_364 - .L_363)
	.align		4
.L_363:
        /*0868*/ 	.word	index@(_Z5evictIfLi1ELi8ELi1EEvPT_S1_PKiS3_i)
        /*086c*/ 	.word	0x00000018


	//----- nvinfo : EIATTR_MIN_STACK_SIZE
	.align		4
.L_364:
        /*0870*/ 	.byte	0x04, 0x12
        /*0872*/ 	.short	(.L_366 - .L_365)
	.align		4
.L_365:
        /*0874*/ 	.word	index@(_Z5evictIfLi8ELi4ELi1EEvPT_S1_PKiS3_i)
        /*0878*/ 	.word	0x00000018


	//----- nvinfo : EIATTR_MIN_STACK_SIZE
	.align		4
.L_366:
        /*087c*/ 	.byte	0x04, 0x12
        /*087e*/ 	.short	(.L_368 - .L_367)
	.align		4
.L_367:
        /*0880*/ 	.word	index@(_Z5evictIfLi4ELi4ELi1EEvPT_S1_PKiS3_i)
        /*0884*/ 	.word	0x00000018


	//----- nvinfo : EIATTR_MIN_STACK_SIZE
	.align		4
.L_368:
        /*0888*/ 	.byte	0x04, 0x12
        /*088a*/ 	.short	(.L_370 - .L_369)
	.align		4
.L_369:
        /*088c*/ 	.word	index@(_Z5evictIfLi2ELi4ELi1EEvPT_S1_PKiS3_i)
        /*0890*/ 	.word	0x00000018


	//----- nvinfo : EIATTR_MIN_STACK_SIZE
	.align		4
.L_370:
        /*0894*/ 	.byte	0x04, 0x12
        /*0896*/ 	.short	(.L_372 - .L_371)
	.align		4
.L_371:
        /*0898*/ 	.word	index@(_Z5evictIfLi1ELi4ELi1EEvPT_S1_PKiS3_i)
        /*089c*/ 	.word	0x00000018


	//----- nvinfo : EIATTR_MIN_STACK_SIZE
	.align		4
.L_372:
        /*08a0*/ 	.byte	0x04, 0x12
        /*08a2*/ 	.short	(.L_374 - .L_373)
	.align		4
.L_373:
        /*08a4*/ 	.word	index@(_Z5evictIfLi8ELi2ELi1EEvPT_S1_PKiS3_i)
        /*08a8*/ 	.word	0x00000018


	//----- nvinfo : EIATTR_MIN_STACK_SIZE
	.align		4
.L_374:
        /*08ac*/ 	.byte	0x04, 0x12
        /*08ae*/ 	.short	(.L_376 - .L_375)
	.align		4
.L_375:
        /*08b0*/ 	.word	index@(_Z5evictIfLi4ELi2ELi1EEvPT_S1_PKiS3_i)
        /*08b4*/ 	.word	0x00000018


	//----- nvinfo : EIATTR_MIN_STACK_SIZE
	.align		4
.L_376:
        /*08b8*/ 	.byte	0x04, 0x12
        /*08ba*/ 	.short	(.L_378 - .L_377)
	.align		4
.L_377:
        /*08bc*/ 	.word	index@(_Z5evictIfLi2ELi2ELi1EEvPT_S1_PKiS3_i)
        /*08c0*/ 	.word	0x00000018


	//----- nvinfo : EIATTR_MIN_STACK_SIZE
	.align		4
.L_378:
        /*08c4*/ 	.byte	0x04, 0x12
        /*08c6*/ 	.short	(.L_380 - .L_379)
	.align		4
.L_379:
        /*08c8*/ 	.word	index@(_Z5evictIfLi1ELi2ELi1EEvPT_S1_PKiS3_i)
        /*08cc*/ 	.word	0x00000018


	//----- nvinfo : EIATTR_MIN_STACK_SIZE
	.align		4
.L_380:
        /*08d0*/ 	.byte	0x04, 0x12
        /*08d2*/ 	.short	(.L_382 - .L_381)
	.align		4
.L_381:
        /*08d4*/ 	.word	index@(_Z5evictIfLi8ELi1ELi1EEvPT_S1_PKiS3_i)
        /*08d8*/ 	.word	0x00000018


	//----- nvinfo : EIATTR_MIN_STACK_SIZE
	.align		4
.L_382:
        /*08dc*/ 	.byte	0x04, 0x12
        /*08de*/ 	.short	(.L_384 - .L_383)
	.align		4
.L_383:
        /*08e0*/ 	.word	index@(_Z5evictIfLi4ELi1ELi1EEvPT_S1_PKiS3_i)
        /*08e4*/ 	.word	0x00000018


	//----- nvinfo : EIATTR_MIN_STACK_SIZE
	.align		4
.L_384:
        /*08e8*/ 	.byte	0x04, 0x12
        /*08ea*/ 	.short	(.L_386 - .L_385)
	.align		4
.L_385:
        /*08ec*/ 	.word	index@(_Z5evictIfLi2ELi1ELi1EEvPT_S1_PKiS3_i)
        /*08f0*/ 	.word	0x00000018


	//----- nvinfo : EIATTR_MIN_STACK_SIZE
	.align		4
.L_386:
        /*08f4*/ 	.byte	0x04, 0x12
        /*08f6*/ 	.short	(.L_388 - .L_387)
	.align		4
.L_387:
        /*08f8*/ 	.word	index@(_Z5evictIfLi1ELi1ELi1EEvPT_S1_PKiS3_i)
        /*08fc*/ 	.word	0x00000018
.L_388:


//--------------------- .nv.compat                --------------------------
	.section	.nv.compat,"",@"SHT_CUDA_COMPAT_INFO"
	.align	4
        /*0000*/ 	.byte	0x02, 0x09, 0x00, 0x00, 0x02, 0x02, 0x01, 0x00, 0x02, 0x05, 0x05, 0x00, 0x03, 0x07, 0x01, 0x01
        /*0010*/ 	.byte	0x02, 0x03, 0x00, 0x00, 0x02, 0x06, 0x01, 0x00, 0x04, 0x0b, 0x08, 0x00, 0x09, 0x00, 0x00, 0x00
        /*0020*/ 	.byte	0x00, 0x00, 0x00, 0x00


//--------------------- .nv.info._Z5evictIfLi8ELi8ELi8EEvPT_S1_PKiS3_i --------------------------
	.section	.nv.info._Z5evictIfLi8ELi8ELi8EEvPT_S1_PKiS3_i,"",@"SHT_CUDA_INFO"
	.sectionflags	@""
	.align	4


	//----- nvinfo : EIATTR_CUDA_API_VERSION
	.align		4
        /*0000*/ 	.byte	0x04, 0x37
        /*0002*/ 	.short	(.L_390 - .L_389)
.L_389:
        /*0004*/ 	.word	0x00000082


	//----- nvinfo : EIATTR_KPARAM_INFO
	.align		4
.L_390:
        /*0008*/ 	.byte	0x04, 0x17
        /*000a*/ 	.short	(.L_392 - .L_391)
.L_391:
        /*000c*/ 	.word	0x00000000
        /*0010*/ 	.short	0x0004
        /*0012*/ 	.short	0x0020
        /*0014*/ 	.byte	0x00, 0xf0, 0x11, 0x00


	//----- nvinfo : EIATTR_KPARAM_INFO
	.align		4
.L_392:
        /*0018*/ 	.byte	0x04, 0x17
        /*001a*/ 	.short	(.L_394 - .L_393)
.L_393:
        /*001c*/ 	.word	0x00000000
        /*0020*/ 	.short	0x0003
        /*0022*/ 	.short	0x0018
        /*0024*/ 	.byte	0x00, 0xf5, 0x21, 0x00


	//----- nvinfo : EIATTR_KPARAM_INFO
	.align		4
.L_394:
        /*0028*/ 	.byte	0x04, 0x17
        /*002a*/ 	.short	(.L_396 - .L_395)
.L_395:
        /*002c*/ 	.word	0x00000000
        /*0030*/ 	.short	0x0002
        /*0032*/ 	.short	0x0010
        /*0034*/ 	.byte	0x00, 0xf5, 0x21, 0x00


	//----- nvinfo : EIATTR_KPARAM_INFO
	.align		4
.L_396:
        /*0038*/ 	.byte	0x04, 0x17
        /*003a*/ 	.short	(.L_398 - .L_397)
.L_397:
        /*003c*/ 	.word	0x00000000
        /*0040*/ 	.short	0x0001
        /*0042*/ 	.short	0x0008
        /*0044*/ 	.byte	0x00, 0xf5, 0x21, 0x00


	//----- nvinfo : EIATTR_KPARAM_INFO
	.align		4
.L_398:
        /*0048*/ 	.byte	0x04, 0x17
        /*004a*/ 	.short	(.L_400 - .L_399)
.L_399:
        /*004c*/ 	.word	0x00000000
        /*0050*/ 	.short	0x0000
        /*0052*/ 	.short	0x0000
        /*0054*/ 	.byte	0x00, 0xf5, 0x21, 0x00


	//----- nvinfo : EIATTR_SPARSE_MMA_MASK
	.align		4
.L_400:
        /*0058*/ 	.byte	0x03, 0x50
        /*005a*/ 	.short	0x0000


	//----- nvinfo : EIATTR_MAXREG_COUNT
	.align		4
        /*005c*/ 	.byte	0x03, 0x1b
        /*005e*/ 	.short	0x00ff


	//----- nvinfo : EIATTR_EXTERNS
	.align		4
        /*0060*/ 	.byte	0x04, 0x0f
        /*0062*/ 	.short	(.L_402 - .L_401)


	//   ....[0]....
	.align		4
.L_401:
        /*0064*/ 	.word	index@(vprintf)


	//----- nvinfo : EIATTR_MERCURY_ISA_VERSION
	.align		4
.L_402:
        /*0068*/ 	.byte	0x03, 0x5f
        /*006a*/ 	.short	0x0101


	//----- nvinfo : EIATTR_VRC_CTA_INIT_COUNT
	.align		4
        /*006c*/ 	.byte	0x02, 0x4a
	.zero		1
	.zero		1


	//----- nvinfo : EIATTR_SYSCALL_OFFSETS
	.align		4
        /*0070*/ 	.byte	0x04, 0x46
        /*0072*/ 	.short	(.L_404 - .L_403)


	//   ....[0]....
.L_403:
        /*0074*/ 	.word	0x00000140


	//   ....[1]....
        /*0078*/ 	.word	0x00000280


	//   ....[2]....
        /*007c*/ 	.word	0x00000510


	//   ....[3]....
        /*0080*/ 	.word	0x000005e0


	//   ....[4]....
        /*0084*/ 	.word	0x00000710


	//   ....[5]....
        /*0088*/ 	.word	0x00000810


	//   ....[6]....
        /*008c*/ 	.word	0x00000910


	//   ....[7]....
        /*0090*/ 	.word	0x00000a10


	//   ....[8]....
        /*0094*/ 	.word	0x00000b10


	//   ....[9]....
        /*0098*/ 	.word	0x00000c10


	//   ....[10]....
        /*009c*/ 	.word	0x00000d10


	//   ....[11]....
        /*00a0*/ 	.word	0x00000dd0


	//   ....[12]....
        /*00a4*/ 	.word	0x00000ed0


	//   ....[13]....
        /*00a8*/ 	.word	0x00000fa0


	//   ....[14]....
        /*00ac*/ 	.word	0x00001070


	//   ....[15]....
        /*00b0*/ 	.word	0x00001140


	//   ....[16]....
        /*00b4*/ 	.word	0x00001210


	//   ....[17]....
        /*00b8*/ 	.word	0x000012e0


	//   ....[18]....
        /*00bc*/ 	.word	0x000013b0


	//----- nvinfo : EIATTR_EXIT_INSTR_OFFSETS
	.align		4
.L_404:
        /*00c0*/ 	.byte	0x04, 0x1c
        /*00c2*/ 	.short	(.L_406 - .L_405)


	//   ....[0]....
.L_405:
        /*00c4*/ 	.word	0x000002b0


	//   ....[1]....
        /*00c8*/ 	.word	0x00001400


	//----- nvinfo : EIATTR_CRS_STACK_SIZE
	.align		4
.L_406:
        /*00cc*/ 	.byte	0x04, 0x1e
        /*00ce*/ 	.short	(.L_408 - .L_407)
.L_407:
        /*00d0*/ 	.word	0x00000000


	//----- nvinfo : EIATTR_CBANK_PARAM_SIZE
	.align		4
.L_408:
        /*00d4*/ 	.byte	0x03, 0x19
        /*00d6*/ 	.short	0x0024


	//----- nvinfo : EIATTR_PARAM_CBANK
	.align		4
        /*00d8*/ 	.byte	0x04, 0x0a
        /*00da*/ 	.short	(.L_410 - .L_409)
	.align		4
.L_409:
        /*00dc*/ 	.word	index@(.nv.constant0._Z5evictIfLi8ELi8ELi8EEvPT_S1_PKiS3_i)
        /*00e0*/ 	.short	0x0380
        /*00e2*/ 	.short	0x0024


	//----- nvinfo : EIATTR_SW_WAR
	.align		4
.L_410:
        /*00e4*/ 	.byte	0x04, 0x36
        /*00e6*/ 	.short	(.L_412 - .L_411)
.L_411:
        /*00e8*/ 	.word	0x00000008
.L_412:


//--------------------- .nv.info._Z5evictIfLi4ELi8ELi8EEvPT_S1_PKiS3_i --------------------------
	.section	.nv.info._Z5evictIfLi4ELi8ELi8EEvPT_S1_PKiS3_i,"",@"SHT_CUDA_INFO"
	.sectionflags	@""
	.align	4


	//----- nvinfo : EIATTR_CUDA_API_VERSION
	.align		4
        /*0000*/ 	.byte	0x04, 0x37
        /*0002*/ 	.short	(.L_414 - .L_413)
.L_413:
        /*0004*/ 	.word	0x00000082


	//----- nvinfo : EIATTR_KPARAM_INFO
	.align		4
.L_414:
        /*0008*/ 	.byte	0x04, 0x17
        /*000a*/ 	.short	(.L_416 - .L_415)
.L_415:
        /*000c*/ 	.word	0x00000000
        /*0010*/ 	.short	0x0004
        /*0012*/ 	.short	0x0020
        /*0014*/ 	.byte	0x00, 0xf0, 0x11, 0x00


	//----- nvinfo : EIATTR_KPARAM_INFO
	.align		4
.L_416:
        /*0018*/ 	.byte	0x04, 0x17
        /*001a*/ 	.short	(.L_418 - .L_417)
.L_417:
        /*001c*/ 	.word	0x00000000
        /*0020*/ 	.short	0x0003
        /*0022*/ 	.short	0x0018
        /*0024*/ 	.byte	0x00, 0xf5, 0x21, 0x00


	//----- nvinfo : EIATTR_KPARAM_INFO
	.align		4
.L_418:
        /*0028*/ 	.byte	0x04, 0x17
        /*002a*/ 	.short	(.L_420 - .L_419)
.L_419:
        /*002c*/ 	.word	0x00000000
        /*0030*/ 	.short	0x0002
        /*0032*/ 	.short	0x0010
        /*0034*/ 	.byte	0x00, 0xf5, 0x21, 0x00


	//----- nvinfo : EIATTR_KPARAM_INFO
	.align		4
.L_420:
        /*0038*/ 	.byte	0x04, 0x17
        /*003a*/ 	.short	(.L_422 - .L_421)
.L_421:
        /*003c*/ 	.word	0x00000000
        /*0040*/ 	.short	0x0001
        /*0042*/ 	.short	0x0008
        /*0044*/ 	.byte	0x00, 0xf5, 0x21, 0x00


	//----- nvinfo : EIATTR_KPARAM_INFO
	.align		4
.L_422:
        /*0048*/ 	.byte	0x04, 0x17
        /*004a*/ 	.short	(.L_424 - .L_423)
.L_423:
        /*004c*/ 	.word	0x00000000
        /*0050*/ 	.short	0x0000
        /*0052*/ 	.short	0x0000
        /*0054*/ 	.byte	0x00, 0xf5, 0x21, 0x00


	//----- nvinfo : EIATTR_SPARSE_MMA_MASK
	.align		4
.L_424:
        /*0058*/ 	.byte	0x03, 0x50
        /*005a*/ 	.short	0x0000


	//----- nvinfo : EIATTR_MAXREG_COUNT
	.align		4
        /*005c*/ 	.byte	0x03, 0x1b
        /*005e*/ 	.short	0x00ff


	//----- nvinfo : EIATTR_EXTERNS
	.align		4
        /*0060*/ 	.byte	0x04, 0x0f
        /*0062*/ 	.short	(.L_426 - .L_425)


	//   ....[0]....
	.align		4
.L_425:
        /*0064*/ 	.word	index@(vprintf)


	//----- nvinfo : EIATTR_MERCURY_ISA_VERSION
	.align		4
.L_426:
        /*0068*/ 	.byte	0x03, 0x5f
        /*006a*/ 	.short	0x0101


	//----- nvinfo : EIATTR_VRC_CTA_INIT_COUNT
	.align		4
        /*006c*/ 	.byte	0x02, 0x4a
	.zero		1
	.zero		1


	//----- nvinfo : EIATTR_SYSCALL_OFFSETS
	.align		4
        /*0070*/ 	.byte	0x04, 0x46
        /*0072*/ 	.short	(.L_428 - .L_427)


	//   ....[0]....
.L_427:
        /*0074*/ 	.word	0x00000140


	//   ....[1]....
        /*0078*/ 	.word	0x00000280


	//   ....[2]....
        /*007c*/ 	.word	0x000004f0


	//   ....[3]....
        /*0080*/ 	.word	0x000005c0


	//   ....[4]....
        /*0084*/ 	.word	0x000006f0


	//   ....[5]....
        /*0088*/ 	.word	0x000007f0


	//   ....[6]....
        /*008c*/ 	.word	0x000008f0


	//   ....[7]....
        /*0090*/ 	.word	0x000009f0


	//   ....[8]....
        /*0094*/ 	.word	0x00000af0


	//   ....[9]....
        /*0098*/ 	.word	0x00000bf0


	//   ....[10]....
        /*009c*/ 	.word	0x00000cf0


	//   ....[11]....
        /*00a0*/ 	.word	0x00000db0


	//   ....[12]....
        /*00a4*/ 	.word	0x00000eb0


	//   ....[13]....
        /*00a8*/ 	.word	0x00000f80


	//   ....[14]....
        /*00ac*/ 	.word	0x00001050


	//----- nvinfo : EIATTR_EXIT_INSTR_OFFSETS
	.align		4
.L_428:
        /*00b0*/ 	.byte	0x04, 0x1c
        /*00b2*/ 	.short	(.L_430 - .L_429)


	//   ....[0]....
.L_429:
        /*00b4*/ 	.word	0x000002b0


	//   ....[1]....
        /*00b8*/ 	.word	0x000010a0


	//----- nvinfo : EIATTR_CRS_STACK_SIZE
	.align		4
.L_430:
        /*00bc*/ 	.byte	0x04, 0x1e
        /*00be*/ 	.short	(.L_432 - .L_431)
.L_431:
        /*00c0*/ 	.word	0x00000000


	//----- nvinfo : EIATTR_CBANK_PARAM_SIZE
	.align		4
.L_432:
        /*00c4*/ 	.byte	0x03, 0x19
        /*00c6*/ 	.short	0x0024


	//----- nvinfo : EIATTR_PARAM_CBANK
	.align		4
        /*00c8*/ 	.byte	0x04, 0x0a
        /*00ca*/ 	.short	(.L_434 - .L_433)
	.align		4
.L_433:
        /*00cc*/ 	.word	index@(.nv.constant0._Z5evictIfLi4ELi8ELi8EEvPT_S1_PKiS3_i)
        /*00d0*/ 	.short	0x0380
        /*00d2*/ 	.short	0x0024


	//----- nvinfo : EIATTR_SW_WAR
	.align		4
.L_434:
        /*00d4*/ 	.byte	0x04, 0x36
        /*00d6*/ 	.short	(.L_436 - .L_435)
.L_435:
        /*00d8*/ 	.word	0x00000008
.L_436:


//--------------------- .nv.info._Z5evictIfLi2ELi8ELi8EEvPT_S1_PKiS3_i --------------------------
	.section	.nv.info._Z5evictIfLi2ELi8ELi8EEvPT_S1_PKiS3_i,"",@"SHT_CUDA_INFO"
	.sectionflags	@""
	.align	4


	//----- nvinfo : EIATTR_CUDA_API_VERSION
	.align		4
        /*0000*/ 	.byte	0x04, 0x37
        /*0002*/ 	.short	(.L_438 - .L_437)
.L_437:
        /*0004*/ 	.word	0x00000082


	//----- nvinfo : EIATTR_KPARAM_INFO
	.align		4
.L_438:
        /*0008*/ 	.byte	0x04, 0x17
        /*000a*/ 	.short	(.L_440 - .L_439)
.L_439:
        /*000c*/ 	.word	0x00000000
        /*0010*/ 	.short	0x0004
        /*0012*/ 	.short	0x0020
        /*0014*/ 	.byte	0x00, 0xf0, 0x11, 0x00


	//----- nvinfo : EIATTR_KPARAM_INFO
	.align		4
.L_440:
        /*0018*/ 	.byte	0x04, 0x17
        /*001a*/ 	.short	(.L_442 - .L_441)
.L_441:
        /*001c*/ 	.word	0x00000000
        /*0020*/ 	.short	0x0003
        /*0022*/ 	.short	0x0018
        /*0024*/ 	.byte	0x00, 0xf5, 0x21, 0x00


	//----- nvinfo : EIATTR_KPARAM_INFO
	.align		4
.L_442:
        /*0028*/ 	.byte	0x04, 0x17
        /*002a*/ 	.short	(.L_444 - .L_443)
.L_443:
        /*002c*/ 	.word	0x00000000
        /*0030*/ 	.short	0x0002
        /*0032*/ 	.short	0x0010
        /*0034*/ 	.byte	0x00, 0xf5, 0x21, 0x00


	//----- nvinfo : EIATTR_KPARAM_INFO
	.align		4
.L_444:
        /*0038*/ 	.byte	0x04, 0x17
        /*003a*/ 	.short	(.L_446 - .L_445)
.L_445:
        /*003c*/ 	.word	0x00000000
        /*0040*/ 	.short	0x0001
        /*0042*/ 	.short	0x0008
        /*0044*/ 	.byte	0x00, 0xf5, 0x21, 0x00


	//----- nvinfo : EIATTR_KPARAM_INFO
	.align		4
.L_446:
        /*0048*/ 	.byte	0x04, 0x17
        /*004a*/ 	.short	(.L_448 - .L_447)
.L_447:
        /*004c*/ 	.word	0x00000000
        /*0050*/ 	.short	0x0000
        /*0052*/ 	.short	0x0000
        /*0054*/ 	.byte	0x00, 0xf5, 0x21, 0x00


	//----- nvinfo : EIATTR_SPARSE_MMA_MASK
	.align		4
.L_448:
        /*0058*/ 	.byte	0x03, 0x50
        /*005a*/ 	.short	0x0000


	//----- nvinfo : EIATTR_MAXREG_COUNT
	.align		4
        /*005c*/ 	.byte	0x03, 0x1b
        /*005e*/ 	.short	0x00ff


	//----- nvinfo : EIATTR_EXTERNS
	.align		4
        /*0060*/ 	.byte	0x04, 0x0f
        /*0062*/ 	.short	(.L_450 - .L_449)


	//   ....[0]....
	.align		4
.L_449:
        /*0064*/ 	.word	index@(vprintf)


	//----- nvinfo : EIATTR_MERCURY_ISA_VERSION
	.align		4
.L_450:
        /*0068*/ 	.byte	0x03, 0x5f
        /*006a*/ 	.short	0x0101


	//----- nvinfo : EIATTR_VRC_CTA_INIT_COUNT
	.align		4
        /*006c*/ 	.byte	0x02, 0x4a
	.zero		1
	.zero		1


	//----- nvinfo : EIATTR_SYSCALL_OFFSETS
	.align		4
        /*0070*/ 	.byte	0x04, 0x46
        /*0072*/ 	.short	(.L_452 - .L_451)


	//   ....[0]....
.L_451:
        /*0074*/ 	.word	0x00000140


	//   ....[1]....
        /*0078*/ 	.word	0x00000280


	//   ....[2]....
        /*007c*/ 	.word	0x000004f0


	//   ....[3]....
        /*0080*/ 	.word	0x000005c0


	//   ....[4]....
        /*0084*/ 	.word	0x000006f0


	//   ....[5]....
        /*0088*/ 	.word	0x000007f0


	//   ....[6]....
        /*008c*/ 	.word	0x000008f0


	//   ....[7]....
        /*0090*/ 	.word	0x000009f0


	//   ....[8]....
        /*0094*/ 	.word	0x00000af0


	//   ....[9]....
        /*0098*/ 	.word	0x00000bf0


	//   ....[10]....
        /*009c*/ 	.word	0x00000cf0


	//   ....[11]....
        /*00a0*/ 	.word	0x00000db0


	//   ....[12]....
        /*00a4*/ 	.word	0x00000eb0


	//----- nvinfo : EIATTR_EXIT_INSTR_OFFSETS
	.align		4
.L_452:
        /*00a8*/ 	.byte	0x04, 0x1c
        /*00aa*/ 	.short	(.L_454 - .L_453)


	//   ....[0]....
.L_453:
        /*00ac*/ 	.word	0x000002b0


	//   ....[1]....
        /*00b0*/ 	.word	0x00000f00


	//----- nvinfo : EIATTR_CRS_STACK_SIZE
	.align		4
.L_454:
        /*00b4*/ 	.byte	0x04, 0x1e
        /*00b6*/ 	.short	(.L_456 - .L_455)
.L_455:
        /*00b8*/ 	.word	0x00000000


	//----- nvinfo : EIATTR_CBANK_PARAM_SIZE
	.align		4
.L_456:
        /*00bc*/ 	.byte	0x03, 0x19
        /*00be*/ 	.short	0x0024


	//----- nvinfo : EIATTR_PARAM_CBANK
	.align		4
        /*00c0*/ 	.byte	0x04, 0x0a
        /*00c2*/ 	.short	(.L_458 - .L_457)
	.align		4
.L_457:
        /*00c4*/ 	.word	index@(.nv.constant0._Z5evictIfLi2ELi8ELi8EEvPT_S1_PKiS3_i)
        /*00c8*/ 	.short	0x0380
        /*00ca*/ 	.short	0x0024


	//----- nvinfo : EIATTR_SW_WAR
	.align		4
.L_458:
        /*00cc*/ 	.byte	0x04, 0x36
        /*00ce*/ 	.short	(.L_460 - .L_459)
.L_459:
        /*00d0*/ 	.word	0x00000008
.L_460:


//--------------------- .nv.info._Z5evictIfLi1ELi8ELi8EEvPT_S1_PKiS3_i --------------------------
	.section	.nv.info._Z5evictIfLi1ELi8ELi8EEvPT_S1_PKiS3_i,"",@"SHT_CUDA_INFO"
	.sectionflags	@""
	.align	4


	//----- nvinfo : EIATTR_CUDA_API_VERSION
	.align		4
        /*0000*/ 	.byte	0x04, 0x37
        /*0002*/ 	.short	(.L_462 - .L_461)
.L_461:
        /*0004*/ 	.word	0x00000082


	//----- nvinfo : EIATTR_KPARAM_INFO
	.align		4
.L_462:
        /*0008*/ 	.byte	0x04, 0x17
        /*000a*/ 	.short	(.L_464 - .L_463)
.L_463:
        /*000c*/ 	.word	0x00000000
        /*0010*/ 	.short	0x0004
        /*0012*/ 	.short	0x0020
        /*0014*/ 	.byte	0x00, 0xf0, 0x11, 0x00


	//----- nvinfo : EIATTR_KPARAM_INFO
	.align		4
.L_464:
        /*0018*/ 	.byte	0x04, 0x17
        /*001a*/ 	.short	(.L_466 - .L_465)
.L_465:
        /*001c*/ 	.word	0x00000000
        /*0020*/ 	.short	0x0003
        /*0022*/ 	.short	0x0018
        /*0024*/ 	.byte	0x00, 0xf5, 0x21, 0x00


	//----- nvinfo : EIATTR_KPARAM_INFO
	.align		4
.L_466:
        /*0028*/ 	.byte	0x04, 0x17
        /*002a*/ 	.short	(.L_468 - .L_467)
.L_467:
        /*002c*/ 	.word	0x00000000
        /*0030*/ 	.short	0x0002
        /*0032*/ 	.short	0x0010
        /*0034*/ 	.byte	0x00, 0xf5, 0x21, 0x00


	//----- nvinfo : EIATTR_KPARAM_INFO
	.align		4
.L_468:
        /*0038*/ 	.byte	0x04, 0x17
        /*003a*/ 	.short	(.L_470 - .L_469)
.L_469:
        /*003c*/ 	.word	0x00000000
        /*0040*/ 	.short	0x0001
        /*0042*/ 	.short	0x0008
        /*0044*/ 	.byte	0x00, 0xf5, 0x21, 0x00


	//----- nvinfo : EIATTR_KPARAM_INFO
	.align		4
.L_470:
        /*0048*/ 	.byte	0x04, 0x17
        /*004a*/ 	.short	(.L_472 - .L_471)
.L_471:
        /*004c*/ 	.word	0x00000000
        /*0050*/ 	.short	0x0000
        /*0052*/ 	.short	0x0000
        /*0054*/ 	.byte	0x00, 0xf5, 0x21, 0x00


	//----- nvinfo : EIATTR_SPARSE_MMA_MASK
	.align		4
.L_472:
        /*0058*/ 	.byte	0x03, 0x50
        /*005a*/ 	.short	0x0000


	//----- nvinfo : EIATTR_MAXREG_COUNT
	.align		4
        /*005c*/ 	.byte	0x03, 0x1b
        /*005e*/ 	.short	0x00ff


	//----- nvinfo : EIATTR_EXTERNS
	.align		4
        /*0060*/ 	.byte	0x04, 0x0f
        /*0062*/ 	.short	(.L_474 - .L_473)


	//   ....[0]....
	.align		4
.L_473:
        /*0064*/ 	.word	index@(vprintf)


	//----- nvinfo : EIATTR_MERCURY_ISA_VERSION
	.align		4
.L_474:
        /*0068*/ 	.byte	0x03, 0x5f
        /*006a*/ 	.short	0x0101


	//----- nvinfo : EIATTR_VRC_CTA_INIT_COUNT
	.align		4
        /*006c*/ 	.byte	0x02, 0x4a
	.zero		1
	.zero		1


	//----- nvinfo : EIATTR_SYSCALL_OFFSETS
	.align		4
        /*0070*/ 	.byte	0x04, 0x46
        /*0072*/ 	.short	(.L_476 - .L_475)


	//   ....[0]....
.L_475:
        /*0074*/ 	.word	0x00000140


	//   ....[1]....
        /*0078*/ 	.word	0x00000280


	//   ....[2]....
        /*007c*/ 	.word	0x000004b0


	//   ....[3]....
        /*0080*/ 	.word	0x00000580


	//   ....[4]....
        /*0084*/ 	.word	0x000006b0


	//   ....[5]....
        /*0088*/ 	.word	0x000007b0


	//   ....[6]....
        /*008c*/ 	.word	0x000008b0


	//   ....[7]....
        /*0090*/ 	.word	0x000009b0


	//   ....[8]....
        /*0094*/ 	.word	0x00000ab0


	//   ....[9]....
        /*0098*/ 	.word	0x00000bb0


	//   ....[10]....
        /*009c*/ 	.word	0x00000cb0


	//   ....[11]....
        /*00a0*/ 	.word	0x00000d70


	//----- nvinfo : EIATTR_EXIT_INSTR_OFFSETS
	.align		4
.L_476:
        /*00a4*/ 	.byte	0x04, 0x1c
        /*00a6*/ 	.short	(.L_478 - .L_477)


	//   ....[0]....
.L_477:
        /*00a8*/ 	.word	0x000002b0


	//   ....[1]....
        /*00ac*/ 	.word	0x00000df0


	//----- nvinfo : EIATTR_CRS_STACK_SIZE
	.align		4
.L_478:
        /*00b0*/ 	.byte	0x04, 0x1e
        /*00b2*/ 	.short	(.L_480 - .L_479)
.L_479:
        /*00b4*/ 	.word	0x00000000


	//----- nvinfo : EIATTR_CBANK_PARAM_SIZE
	.align		4
.L_480:
        /*00b8*/ 	.byte	0x03, 0x19
        /*00ba*/ 	.short	0x0024


	//----- nvinfo : EIATTR_PARAM_CBANK
	.align		4
        /*00bc*/ 	.byte	0x04, 0x0a
        /*00be*/ 	.short	(.L_482 - .L_481)
	.align		4
.L_481:
        /*00c0*/ 	.word	index@(.nv.constant0._Z5evictIfLi1ELi8ELi8EEvPT_S1_PKiS3_i)
        /*00c4*/ 	.short	0x0380
        /*00c6*/ 	.short	0x0024


	//----- nvinfo : EIATTR_SW_WAR
	.align		4
.L_482:
        /*00c8*/ 	.byte	0x04, 0x36
        /*00ca*/ 	.short	(.L_484 - .L_483)
.L_483:
        /*00cc*/ 	.word	0x00000008
.L_484:


//--------------------- .nv.info._Z5evictIfLi8ELi4ELi8EEvPT_S1_PKiS3_i --------------------------
	.section	.nv.info._Z5evictIfLi8ELi4ELi8EEvPT_S1_PKiS3_i,"",@"SHT_CUDA_INFO"
	.sectionflags	@""
	.align	4


	//----- nvinfo : EIATTR_CUDA_API_VERSION
	.align		4
        /*0000*/ 	.byte	0x04, 0x37
        /*0002*/ 	.short	(.L_486 - .L_485)
.L_485:
        /*0004*/ 	.word	0x00000082


	//----- nvinfo : EIATTR_KPARAM_INFO
	.align		4
.L_486:
        /*0008*/ 	.byte	0x04, 0x17
        /*000a*/ 	.short	(.L_488 - .L_487)
.L_487:
        /*000c*/ 	.word	0x00000000
        /*0010*/ 	.short	0x0004
        /*0012*/ 	.short	0x0020
        /*0014*/ 	.byte	0x00, 0xf0, 0x11, 0x00


	//----- nvinfo : EIATTR_KPARAM_INFO
	.align		4
.L_488:
        /*0018*/ 	.byte	0x04, 0x17
        /*001a*/ 	.short	(.L_490 - .L_489)
.L_489:
        /*001c*/ 	.word	0x00000000
        /*0020*/ 	.short	0x0003
        /*0022*/ 	.short	0x0018
        /*0024*/ 	.byte	0x00, 0xf5, 0x21, 0x00


	//----- nvinfo : EIATTR_KPARAM_INFO
	.align		4
.L_490:
        /*0028*/ 	.byte	0x04, 0x17
        /*002a*/ 	.short	(.L_492 - .L_491)
.L_491:
        /*002c*/ 	.word	0x00000000
        /*0030*/ 	.short	0x0002
        /*0032*/ 	.short	0x0010
        /*0034*/ 	.byte	0x00, 0xf5, 0x21, 0x00


	//----- nvinfo : EIATTR_KPARAM_INFO
	.align		4
.L_492:
        /*0038*/ 	.byte	0x04, 0x17
        /*003a*/ 	.short	(.L_494 - .L_493)
.L_493:
        /*003c*/ 	.word	0x00000000
        /*0040*/ 	.short	0x0001
        /*0042*/ 	.short	0x0008
        /*0044*/ 	.byte	0x00, 0xf5, 0x21, 0x00


	//----- nvinfo : EIATTR_KPARAM_INFO
	.align		4
.L_494:
        /*0048*/ 	.byte	0x04, 0x17
        /*004a*/ 	.short	(.L_496 - .L_495)
.L_495:
        /*004c*/ 	.word	0x00000000
        /*0050*/ 	.short	0x0000
        /*0052*/ 	.short	0x0000
        /*0054*/ 	.byte	0x00, 0xf5, 0x21, 0x00


	//----- nvinfo : EIATTR_SPARSE_MMA_MASK
	.align		4
.L_496:
        /*0058*/ 	.byte	0x03, 0x50
        /*005a*/ 	.short	0x0000


	//----- nvinfo : EIATTR_MAXREG_COUNT
	.align		4
        /*005c*/ 	.byte	0x03, 0x1b
        /*005e*/ 	.short	0x00ff


	//----- nvinfo : EIATTR_EXTERNS
	.align		4
        /*0060*/ 	.byte	0x04, 0x0f
        /*0062*/ 	.short	(.L_498 - .L_497)


	//   ....[0]....
	.align		4
.L_497:
        /*0064*/ 	.word	index@(vprintf)


	//----- nvinfo : EIATTR_MERCURY_ISA_VERSION
	.align		4
.L_498:
        /*0068*/ 	.byte	0x03, 0x5f
        /*006a*/ 	.short	0x0101


	//----- nvinfo : EIATTR_VRC_CTA_INIT_COUNT
	.align		4
        /*006c*/ 	.byte	0x02, 0x4a
	.zero		1
	.zero		1


	//----- nvinfo : EIATTR_SYSCALL_OFFSETS
	.align		4
        /*0070*/ 	.byte	0x04, 0x46
        /*0072*/ 	.short	(.L_500 - .L_499)


	//   ....[0]....
.L_499:
        /*0074*/ 	.word	0x00000140


	//   ....[1]....
        /*0078*/ 	.word	0x00000280


	//   ....[2]....
        /*007c*/ 	.word	0x00000510


	//   ....[3]....
        /*0080*/ 	.word	0x000005e0


	//   ....[4]....
        /*0084*/ 	.word	0x00000710


	//   ....[5]....
        /*0088*/ 	.word	0x00000810


	//   ....[6]....
        /*008c*/ 	.word	0x00000910


	//   ....[7]....
        /*0090*/ 	.word	0x00000a00


	//   ....[8]....
        /*0094*/ 	.word	0x00000ae0


	//   ....[9]....
        /*0098*/ 	.word	0x00000bc0


	//   ....[10]....
        /*009c*/ 	.word	0x00000ca0


	//   ....[11]....
        /*00a0*/ 	.word	0x00000d60


	//   ....[12]....
        /*00a4*/ 	.word	0x00000e60


	//   ....[13]....
        /*00a8*/ 	.word	0x00000f30


	//   ....[14]....
        /*00ac*/ 	.word	0x00001000


	//   ....[15]....
        /*00b0*/ 	.word	0x000010d0


	//   ....[16]....
        /*00b4*/ 	.word	0x000011a0


	//   ....[17]....
        /*00b8*/ 	.word	0x00001270


	//   ....[18]....
        /*00bc*/ 	.word	0x00001340


	//----- nvinfo : EIATTR_EXIT_INSTR_OFFSETS
	.align		4
.L_500:
        /*00c0*/ 	.byte	0x04, 0x1c
        /*00c2*/ 	.short	(.L_502 - .L_501)


	//   ....[0]....
.L_501:
        /*00c4*/ 	.word	0x000002b0


	//   ....[1]....
        /*00c8*/ 	.word	0x00001390


	//----- nvinfo : EIATTR_CRS_STACK_SIZE
	.align		4
.L_502:
        /*00cc*/ 	.byte	0x04, 0x1e
        /*00ce*/ 	.short	(.L_504 - .L_503)
.L_503:
        /*00d0*/ 	.word	0x00000000


	//----- nvinfo : EIATTR_CBANK_PARAM_SIZE
	.align		4
.L_504:
        /*00d4*/ 	.byte	0x03, 0x19
        /*00d6*/ 	.short	0x0024


	//----- nvinfo : EIATTR_PARAM_CBANK
	.align		4
        /*00d8*/ 	.byte	0x04, 0x0a
        /*00da*/ 	.short	(.L_506 - .L_505)
	.align		4
.L_505:
        /*00dc*/ 	.word	index@(.nv.constant0._Z5evictIfLi8ELi4ELi8EEvPT_S1_PKiS3_i)
        /*00e0*/ 	.short	0x0380
        /*00e2*/ 	.short	0x0024


	//----- nvinfo : EIATTR_SW_WAR
	.align		4
.L_506:
        /*00e4*/ 	.byte	0x04, 0x36
        /*00e6*/ 	.short	(.L_508 - .L_507)
.L_507:
        /*00e8*/ 	.word	0x00000008
.L_508:


//--------------------- .nv.info._Z5evictIfLi4ELi4ELi8EEvPT_S1_PKiS3_i --------------------------
	.section	.nv.info._Z5evictIfLi4ELi4ELi8EEvPT_S1_PKiS3_i,"",@"SHT_CUDA_INFO"
	.sectionflags	@""
	.align	4


	//----- nvinfo : EIATTR_CUDA_API_VERSION
	.align		4
        /*0000*/ 	.byte	0x04, 0x37
        /*0002*/ 	.short	(.L_510 - .L_509)
.L_509:
        /*0004*/ 	.word	0x00000082


	//----- nvinfo : EIATTR_KPARAM_INFO
	.align		4
.L_510:
        /*0008*/ 	.byte	0x04, 0x17
        /*000a*/ 	.short	(.L_512 - .L_511)
.L_511:
        /*000c*/ 	.word	0x00000000
        /*0010*/ 	.short	0x0004
        /*0012*/ 	.short	0x0020
        /*0014*/ 	.byte	0x00, 0xf0, 0x11, 0x00


	//----- nvinfo : EIATTR_KPARAM_INFO
	.align		4
.L_512:
        /*0018*/ 	.byte	0x04, 0x17
        /*001a*/ 	.short	(.L_514 - .L_513)
.L_513:
        /*001c*/ 	.word	0x00000000
        /*0020*/ 	.short	0x0003
        /*0022*/ 	.short	0x0018
        /*0024*/ 	.byte	0x00, 0xf5, 0x21, 0x00


	//----- nvinfo : EIATTR_KPARAM_INFO
	.align		4
.L_514:
        /*0028*/ 	.byte	0x04, 0x17
        /*002a*/ 	.short	(.L_516 - .L_515)
.L_515:
        /*002c*/ 	.word	0x00000000
        /*0030*/ 	.short	0x0002
        /*0032*/ 	.short	0x0010
        /*0034*/ 	.byte	0x00, 0xf5, 0x21, 0x00


	//----- nvinfo : EIATTR_KPARAM_INFO
	.align		4
.L_516:
        /*0038*/ 	.byte	0x04, 0x17
        /*003a*/ 	.short	(.L_518 - .L_517)
.L_517:
        /*003c*/ 	.word	0x00000000
        /*0040*/ 	.short	0x0001
        /*0042*/ 	.short	0x0008
        /*0044*/ 	.byte	0x00, 0xf5, 0x21, 0x00


	//----- nvinfo : EIATTR_KPARAM_INFO
	.align		4
.L_518:
        /*0048*/ 	.byte	0x04, 0x17
        /*004a*/ 	.short	(.L_520 - .L_519)
.L_519:
        /*004c*/ 	.word	0x00000000
        /*0050*/ 	.short	0x0000
        /*0052*/ 	.short	0x0000
        /*0054*/ 	.byte	0x00, 0xf5, 0x21, 0x00


	//----- nvinfo : EIATTR_SPARSE_MMA_MASK
	.align		4
.L_520:
        /*0058*/ 	.byte	0x03, 0x50
        /*005a*/ 	.short	0x0000


	//----- nvinfo : EIATTR_MAXREG_COUNT
	.align		4
        /*005c*/ 	.byte	0x03, 0x1b
        /*005e*/ 	.short	0x00ff


	//----- nvinfo : EIATTR_EXTERNS
	.align		4
        /*0060*/ 	.byte	0x04, 0x0f
        /*0062*/ 	.short	(.L_522 - .L_521)


	//   ....[0]....
	.align		4
.L_521:
        /*0064*/ 	.word	index@(vprintf)


	//----- nvinfo : EIATTR_MERCURY_ISA_VERSION
	.align		4
.L_522:
        /*0068*/ 	.byte	0x03, 0x5f
        /*006a*/ 	.short	0x0101


	//----- nvinfo : EIATTR_VRC_CTA_INIT_COUNT
	.align		4
        /*006c*/ 	.byte	0x02, 0x4a
	.zero		1
	.zero		1


	//----- nvinfo : EIATTR_SYSCALL_OFFSETS
	.align		4
        /*0070*/ 	.byte	0x04, 0x46
        /*0072*/ 	.short	(.L_524 - .L_523)


	//   ....[0]....
.L_523:
        /*0074*/ 	.word	0x00000140


	//   ....[1]....
        /*0078*/ 	.word	0x00000280


	//   ....[2]....
        /*007c*/ 	.word	0x000004f0


	//   ....[3]....
        /*0080*/ 	.word	0x000005c0


	//   ....[4]....
        /*0084*/ 	.word	0x000006f0


	//   ....[5]....
        /*0088*/ 	.word	0x000007f0


	//   ....[6]....
        /*008c*/ 	.word	0x000008f0


	//   ....[7]....
        /*0090*/ 	.word	0x000009b0


	//   ....[8]....
        /*0094*/ 	.word	0x00000ab0


	//   ....[9]....
        /*0098*/ 	.word	0x00000b80


	//   ....[10]....
        /*009c*/ 	.word	0x00000c50


	//----- nvinfo : EIATTR_EXIT_INSTR_OFFSETS
	.align		4
.L_524:
        /*00a0*/ 	.byte	0x04, 0x1c
        /*00a2*/ 	.short	(.L_526 - .L_525)


	//   ....[0]....
.L_525:
        /*00a4*/ 	.word	0x000002b0


	//   ....[1]....
        /*00a8*/ 	.word	0x00000ca0


	//----- nvinfo : EIATTR_CRS_STACK_SIZE
	.align		4
.L_526:
        /*00ac*/ 	.byte	0x04, 0x1e
        /*00ae*/ 	.short	(.L_528 - .L_527)
.L_527:
        /*00b0*/ 	.word	0x00000000


	//----- nvinfo : EIATTR_CBANK_PARAM_SIZE
	.align		4
.L_528:
        /*00b4*/ 	.byte	0x03, 0x19
        /*00b6*/ 	.short	0x0024


	//----- nvinfo : EIATTR_PARAM_CBANK
	.align		4
        /*00b8*/ 	.byte	0x04, 0x0a
        /*00ba*/ 	.short	(.L_530 - .L_529)
	.align		4
.L_529:
        /*00bc*/ 	.word	index@(.nv.constant0._Z5evictIfLi4ELi4ELi8EEvPT_S1_PKiS3_i)
        /*00c0*/ 	.short	0x0380
        /*00c2*/ 	.short	0x0024


	//----- nvinfo : EIATTR_SW_WAR
	.align		4
.L_530:
        /*00c4*/ 	.byte	0x04, 0x36
        /*00c6*/ 	.short	(.L_532 - .L_531)
.L_531:
        /*00c8*/ 	.word	0x00000008
.L_532:


//--------------------- .nv.info._Z5evictIfLi2ELi4ELi8EEvPT_S1_PKiS3_i --------------------------
	.section	.nv.info._Z5evictIfLi2ELi4ELi8EEvPT_S1_PKiS3_i,"",@"SHT_CUDA_INFO"
	.sectionflags	@""
	.align	4


	//----- nvinfo : EIATTR_CUDA_API_VERSION
	.align		4
        /*0000*/ 	.byte	0x04, 0x37
        /*0002*/ 	.short	(.L_534 - .L_533)
.L_533:
        /*0004*/ 	.word	0x00000082


	//----- nvinfo : EIATTR_KPARAM_INFO
	.align		4
.L_534:
        /*0008*/ 	.byte	0x04, 0x17
        /*000a*/ 	.short	(.L_536 - .L_535)
.L_535:
        /*000c*/ 	.word	0x00000000
        /*0010*/ 	.short	0x0004
        /*0012*/ 	.short	0x0020
        /*0014*/ 	.byte	0x00, 0xf0, 0x11, 0x00


	//----- nvinfo : EIATTR_KPARAM_INFO
	.align		4
.L_536:
        /*0018*/ 	.byte	0x04, 0x17
        /*001a*/ 	.short	(.L_538 - .L_537)
.L_537:
        /*001c*/ 	.word	0x00000000
        /*0020*/ 	.short	0x0003
        /*0022*/ 	.short	0x0018
        /*0024*/ 	.byte	0x00, 0xf5, 0x21, 0x00


	//----- nvinfo : EIATTR_KPARAM_INFO
	.align		4
.L_538:
        /*0028*/ 	.byte	0x04, 0x17
        /*002a*/ 	.short	(.L_540 - .L_539)
.L_539:
        /*002c*/ 	.word	0x00000000
        /*0030*/ 	.short	0x0002
        /*0032*/ 	.short	0x0010
        /*0034*/ 	.byte	0x00, 0xf5, 0x21, 0x00


	//----- nvinfo : EIATTR_KPARAM_INFO
	.align		4
.L_540:
        /*0038*/ 	.byte	0x04, 0x17
        /*003a*/ 	.short	(.L_542 - .L_541)
.L_541:
        /*003c*/ 	.word	0x00000000
        /*0040*/ 	.short	0x0001
        /*0042*/ 	.short	0x0008
        /*0044*/ 	.byte	0x00, 0xf5, 0x21, 0x00


	//----- nvinfo : EIATTR_KPARAM_INFO
	.align		4
.L_542:
        /*0048*/ 	.byte	0x04, 0x17
        /*004a*/ 	.short	(.L_544 - .L_543)
.L_543:
        /*004c*/ 	.word	0x00000000
        /*0050*/ 	.short	0x0000
        /*0052*/ 	.short	0x0000
        /*0054*/ 	.byte	0x00, 0xf5, 0x21, 0x00


	//----- nvinfo : EIATTR_SPARSE_MMA_MASK
	.align		4
.L_544:
        /*0058*/ 	.byte	0x03, 0x50
        /*005a*/ 	.short	0x0000


	//----- nvinfo : EIATTR_MAXREG_COUNT
	.align		4
        /*005c*/ 	.byte	0x03, 0x1b
        /*005e*/ 	.short	0x00ff


	//----- nvinfo : EIATTR_EXTERNS
	.align		4
        /*0060*/ 	.byte	0x04, 0x0f
        /*0062*/ 	.short	(.L_546 - .L_545)


	//   ....[0]....
	.align		4
.L_545:
        /*0064*/ 	.word	index@(vprintf)


	//----- nvinfo : EIATTR_MERCURY_ISA_VERSION
	.align		4
.L_546:
        /*0068*/ 	.byte	0x03, 0x5f
        /*006a*/ 	.short	0x0101


	//----- nvinfo : EIATTR_VRC_CTA_INIT_COUNT
	.align		4
        /*006c*/ 	.byte	0x02, 0x4a
	.zero		1
	.zero		1


	//----- nvinfo : EIATTR_SYSCALL_OFFSETS
	.align		4
        /*0070*/ 	.byte	0x04, 0x46
        /*0072*/ 	.short	(.L_548 - .L_547)


	//   ....[0]....
.L_547:
        /*0074*/ 	.word	0x00000140


	//   ....[1]....
        /*0078*/ 	.word	0x00000280


	//   ....[2]....
        /*007c*/ 	.word	0x000004f0


	//   ....[3]....
        /*0080*/ 	.word	0x000005c0


	//   ....[4]....
        /*0084*/ 	.word	0x000006f0


	//   ....[5]....
        /*0088*/ 	.word	0x000007f0


	//   ....[6]....
        /*008c*/ 	.word	0x000008f0


	//   ....[7]....
        /*0090*/ 	.word	0x000009b0


	//   ....[8]....
        /*0094*/ 	.word	0x00000ab0


	//----- nvinfo : EIATTR_EXIT_INSTR_OFFSETS
	.align		4
.L_548:
        /*0098*/ 	.byte	0x04, 0x1c
        /*009a*/ 	.short	(.L_550 - .L_549)


	//   ....[0]....
.L_549:
        /*009c*/ 	.word	0x000002b0


	//   ....[1]....
        /*00a0*/ 	.word	0x00000b00


	//----- nvinfo : EIATTR_CRS_STACK_SIZE
	.align		4
.L_550:
        /*00a4*/ 	.byte	0x04, 0x1e
        /*00a6*/ 	.short	(.L_552 - .L_551)
.L_551:
        /*00a8*/ 	.word	0x00000000


	//----- nvinfo : EIATTR_CBANK_PARAM_SIZE
	.align		4
.L_552:
        /*00ac*/ 	.byte	0x03, 0x19
        /*00ae*/ 	.short	0x0024


	//----- nvinfo : EIATTR_PARAM_CBANK
	.align		4
        /*00b0*/ 	.byte	0x04, 0x0a
        /*00b2*/ 	.short	(.L_554 - .L_553)
	.align		4
.L_553:
        /*00b4*/ 	.word	index@(.nv.constant0._Z5evictIfLi2ELi4ELi8EEvPT_S1_PKiS3_i)
        /*00b8*/ 	.short	0x0380
        /*00ba*/ 	.short	0x0024


	//----- nvinfo : EIATTR_SW_WAR
	.align		4
.L_554:
        /*00bc*/ 	.byte	0x04, 0x36
        /*00be*/ 	.short	(.L_556 - .L_555)
.L_555:
        /*00c0*/ 	.word	0x00000008
.L_556:


//--------------------- .nv.info._Z5evictIfLi1ELi4ELi8EEvPT_S1_PKiS3_i --------------------------
	.section	.nv.info._Z5evictIfLi1ELi4ELi8EEvPT_S1_PKiS3_i,"",@"SHT_CUDA_INFO"
	.sectionflags	@""
	.align	4


	//----- nvinfo : EIATTR_CUDA_API_VERSION
	.align		4
        /*0000*/ 	.byte	0x04, 0x37
        /*0002*/ 	.short	(.L_558 - .L_557)
.L_557:
        /*0004*/ 	.word	0x00000082


	//----- nvinfo : EIATTR_KPARAM_INFO
	.align		4
.L_558:
        /*0008*/ 	.byte	0x04, 0x17
        /*000a*/ 	.short	(.L_560 - .L_559)
.L_559:
        /*000c*/ 	.word	0x00000000
        /*0010*/ 	.short	0x0004
        /*0012*/ 	.short	0x0020
        /*0014*/ 	.byte	0x00, 0xf0, 0x11, 0x00


	//----- nvinfo : EIATTR_KPARAM_INFO
	.align		4
.L_560:
        /*0018*/ 	.byte	0x04, 0x17
        /*001a*/ 	.short	(.L_562 - .L_561)
.L_561:
        /*001c*/ 	.word	0x00000000
        /*0020*/ 	.short	0x0003
        /*0022*/ 	.short	0x0018
        /*0024*/ 	.byte	0x00, 0xf5, 0x21, 0x00


	//----- nvinfo : EIATTR_KPARAM_INFO
	.align		4
.L_562:
        /*0028*/ 	.byte	0x04, 0x17
        /*002a*/ 	.short	(.L_564 - .L_563)
.L_563:
        /*002c*/ 	.word	0x00000000
        /*0030*/ 	.short	0x0002
        /*0032*/ 	.short	0x0010
        /*0034*/ 	.byte	0x00, 0xf5, 0x21, 0x00


	//----- nvinfo : EIATTR_KPARAM_INFO
	.align		4
.L_564:
        /*0038*/ 	.byte	0x04, 0x17
        /*003a*/ 	.short	(.L_566 - .L_565)
.L_565:
        /*003c*/ 	.word	0x00000000
        /*0040*/ 	.short	0x0001
        /*0042*/ 	.short	0x0008
        /*0044*/ 	.byte	0x00, 0xf5, 0x21, 0x00


	//----- nvinfo : EIATTR_KPARAM_INFO
	.align		4
.L_566:
        /*0048*/ 	.byte	0x04, 0x17
        /*004a*/ 	.short	(.L_568 - .L_567)
.L_567:
        /*004c*/ 	.word	0x00000000
        /*0050*/ 	.short	0x0000
        /*0052*/ 	.short	0x0000
        /*0054*/ 	.byte	0x00, 0xf5, 0x21, 0x00


	//----- nvinfo : EIATTR_SPARSE_MMA_MASK
	.align		4
.L_568:
        /*0058*/ 	.byte	0x03, 0x50
        /*005a*/ 	.short	0x0000


	//----- nvinfo : EIATTR_MAXREG_COUNT
	.align		4
        /*005c*/ 	.byte	0x03, 0x1b
        /*005e*/ 	.short	0x00ff


	//----- nvinfo : EIATTR_EXTERNS
	.align		4
        /*0060*/ 	.byte	0x04, 0x0f
        /*0062*/ 	.short	(.L_570 - .L_569)


	//   ....[0]....
	.align		4
.L_569:
        /*0064*/ 	.word	index@(vprintf)


	//----- nvinfo : EIATTR_MERCURY_ISA_VERSION
	.align		4
.L_570:
        /*0068*/ 	.byte	0x03, 0x5f
        /*006a*/ 	.short	0x0101


	//----- nvinfo : EIATTR_VRC_CTA_INIT_COUNT
	.align		4
        /*006c*/ 	.byte	0x02, 0x4a
	.zero		1
	.zero		1


	//----- nvinfo : EIATTR_SYSCALL_OFFSETS
	.align		4
        /*0070*/ 	.byte	0x04, 0x46
        /*0072*/ 	.short	(.L_572 - .L_571)


	//   ....[0]....
.L_571:
        /*0074*/ 	.word	0x00000140


	//   ....[1]....
        /*0078*/ 	.word	0x00000280


	//   ....[2]....
        /*007c*/ 	.word	0x00000650


	//   ....[3]....
        /*0080*/ 	.word	0x00000730


	//   ....[4]....
        /*0084*/ 	.word	0x00000860


	//   ....[5]....
        /*0088*/ 	.word	0x00000960


	//   ....[6]....
        /*008c*/ 	.word	0x00000a60


	//   ....[7]....
        /*0090*/ 	.word	0x00000b20


	//   ....[8]....
        /*0094*/ 	.word	0x00000d70


	//   ....[9]....
        /*0098*/ 	.word	0x00000e40


	//   ....[10]....
        /*009c*/ 	.word	0x00000f70


	//   ....[11]....
        /*00a0*/ 	.word	0x00001070


	//   ....[12]....
        /*00a4*/ 	.word	0x00001170


	//   ....[13]....
        /*00a8*/ 	.word	0x00001230


	//   ....[14]....
        /*00ac*/ 	.word	0x00001420


	//   ....[15]....
        /*00b0*/ 	.word	0x000014f0


	//   ....[16]....
        /*00b4*/ 	.word	0x00001620


	//   ....[17]....
        /*00b8*/ 	.word	0x00001720


	//   ....[18]....
        /*00bc*/ 	.word	0x00001820


	//   ....[19]....
        /*00c0*/ 	.word	0x000018e0


	//----- nvinfo : EIATTR_EXIT_INSTR_OFFSETS
	.align		4
.L_572:
        /*00c4*/ 	.byte	0x04, 0x1c
        /*00c6*/ 	.short	(.L_574 - .L_573)


	//   ....[0]....
.L_573:
        /*00c8*/ 	.word	0x000002a0


	//   ....[1]....
        /*00cc*/ 	.word	0x00000bb0


	//   ....[2]....
        /*00d0*/ 	.word	0x00001970


	//----- nvinfo : EIATTR_CRS_STACK_SIZE
	.align		4
.L_574:
        /*00d4*/ 	.byte	0x04, 0x1e
        /*00d6*/ 	.short	(.L_576 - .L_575)
.L_575:
        /*00d8*/ 	.word	0x00000000


	//----- nvinfo : EIATTR_CBANK_PARAM_SIZE
	.align		4
.L_576:
        /*00dc*/ 	.byte	0x03, 0x19
        /*00de*/ 	.short	0x0024


	//----- nvinfo : EIATTR_PARAM_CBANK
	.align		4
        /*00e0*/ 	.byte	0x04, 0x0a
        /*00e2*/ 	.short	(.L_578 - .L_577)
	.align		4
.L_577:
        /*00e4*/ 	.word	index@(.nv.constant0._Z5evictIfLi1ELi4ELi8EEvPT_S1_PKiS3_i)
        /*00e8*/ 	.short	0x0380
        /*00ea*/ 	.short	0x0024


	//----- nvinfo : EIATTR_SW_WAR
	.align		4
.L_578:
        /*00ec*/ 	.byte	0x04, 0x36
        /*00ee*/ 	.short	(.L_580 - .L_579)
.L_579:
        /*00f0*/ 	.word	0x00000008
.L_580:


//--------------------- .nv.info._Z5evictIfLi8ELi2ELi8EEvPT_S1_PKiS3_i --------------------------
	.section	.nv.info._Z5evictIfLi8ELi2ELi8EEvPT_S1_PKiS3_i,"",@"SHT_CUDA_INFO"
	.sectionflags	@""
	.align	4


	//----- nvinfo : EIATTR_CUDA_API_VERSION
	.align		4
        /*0000*/ 	.byte	0x04, 0x37
        /*0002*/ 	.short	(.L_582 - .L_581)
.L_581:
        /*0004*/ 	.word	0x00000082


	//----- nvinfo : EIATTR_KPARAM_INFO
	.align		4
.L_582:
        /*0008*/ 	.byte	0x04, 0x17
        /*000a*/ 	.short	(.L_584 - .L_583)
.L_583:
        /*000c*/ 	.word	0x00000000
        /*0010*/ 	.short	0x0004
        /*0012*/ 	.short	0x0020
        /*0014*/ 	.byte	0x00, 0xf0, 0x11, 0x00


	//----- nvinfo : EIATTR_KPARAM_INFO
	.align		4
.L_584:
        /*0018*/ 	.byte	0x04, 0x17
        /*001a*/ 	.short	(.L_586 - .L_585)
.L_585:
        /*001c*/ 	.word	0x00000000
        /*0020*/ 	.short	0x0003
        /*0022*/ 	.short	0x0018
        /*0024*/ 	.byte	0x00, 0xf5, 0x21, 0x00


	//----- nvinfo : EIATTR_KPARAM_INFO
	.align		4
.L_586:
        /*0028*/ 	.byte	0x04, 0x17
        /*002a*/ 	.short	(.L_588 - .L_587)
.L_587:
        /*002c*/ 	.word	0x00000000
        /*0030*/ 	.short	0x0002
        /*0032*/ 	.short	0x0010
        /*0034*/ 	.byte	0x00, 0xf5, 0x21, 0x00


	//----- nvinfo : EIATTR_KPARAM_INFO
	.align		4
.L_588:
        /*0038*/ 	.byte	0x04, 0x17
        /*003a*/ 	.short	(.L_590 - .L_589)
.L_589:
        /*003c*/ 	.word	0x00000000
        /*0040*/ 	.short	0x0001
        /*0042*/ 	.short	0x0008
        /*0044*/ 	.byte	0x00, 0xf5, 0x21, 0x00


	//----- nvinfo : EIATTR_KPARAM_INFO
	.align		4
.L_590:
        /*0048*/ 	.byte	0x04, 0x17
        /*004a*/ 	.short	(.L_592 - .L_591)
.L_591:
        /*004c*/ 	.word	0x00000000
        /*0050*/ 	.short	0x0000
        /*0052*/ 	.short	0x0000
        /*0054*/ 	.byte	0x00, 0xf5, 0x21, 0x00


	//----- nvinfo : EIATTR_SPARSE_MMA_MASK
	.align		4
.L_592:
        /*0058*/ 	.byte	0x03, 0x50
        /*005a*/ 	.short	0x0000


	//----- nvinfo : EIATTR_MAXREG_COUNT
	.align		4
        /*005c*/ 	.byte	0x03, 0x1b
        /*005e*/ 	.short	0x00ff


	//----- nvinfo : EIATTR_EXTERNS
	.align		4
        /*0060*/ 	.byte	0x04, 0x0f
        /*0062*/ 	.short	(.L_594 - .L_593)


	//   ....[0]....
	.align		4
.L_593:
        /*0064*/ 	.word	index@(vprintf)


	//----- nvinfo : EIATTR_MERCURY_ISA_VERSION
	.align		4
.L_594:
        /*0068*/ 	.byte	0x03, 0x5f
        /*006a*/ 	.short	0x0101


	//----- nvinfo : EIATTR_VRC_CTA_INIT_COUNT
	.align		4
        /*006c*/ 	.byte	0x02, 0x4a
	.zero		1
	.zero		1


	//----- nvinfo : EIATTR_SYSCALL_OFFSETS
	.align		4
        /*0070*/ 	.byte	0x04, 0x46
        /*0072*/ 	.short	(.L_596 - .L_595)


	//   ....[0]....
.L_595:
        /*0074*/ 	.word	0x00000140


	//   ....[1]....
        /*0078*/ 	.word	0x00000280


	//   ....[2]....
        /*007c*/ 	.word	0x00000510


	//   ....[3]....
        /*0080*/ 	.word	0x000005e0


	//   ....[4]....
        /*0084*/ 	.word	0x00000710


	//   ....[5]....
        /*0088*/ 	.word	0x00000800


	//   ....[6]....
        /*008c*/ 	.word	0x000008e0


	//   ....[7]....
        /*0090*/ 	.word	0x000009d0


	//   ....[8]....
        /*0094*/ 	.word	0x00000ab0


	//   ....[9]....
        /*0098*/ 	.word	0x00000ba0


	//   ....[10]....
        /*009c*/ 	.word	0x00000c80


	//   ....[11]....
        /*00a0*/ 	.word	0x00000d40


	//   ....[12]....
        /*00a4*/ 	.word	0x00000e40


	//   ....[13]....
        /*00a8*/ 	.word	0x00000f10


	//   ....[14]....
        /*00ac*/ 	.word	0x00000fe0


	//   ....[15]....
        /*00b0*/ 	.word	0x000010b0


	//   ....[16]....
        /*00b4*/ 	.word	0x00001180


	//   ....[17]....
        /*00b8*/ 	.word	0x00001250


	//   ....[18]....
        /*00bc*/ 	.word	0x00001320


	//----- nvinfo : EIATTR_EXIT_INSTR_OFFSETS
	.align		4
.L_596:
        /*00c0*/ 	.byte	0x04, 0x1c
        /*00c2*/ 	.short	(.L_598 - .L_597)


	//   ....[0]....
.L_597:
        /*00c4*/ 	.word	0x000002b0


	//   ....[1]....
        /*00c8*/ 	.word	0x00001370


	//----- nvinfo : EIATTR_CRS_STACK_SIZE
	.align		4
.L_598:
        /*00cc*/ 	.byte	0x04, 0x1e
        /*00ce*/ 	.short	(.L_600 - .L_599)
.L_599:
        /*00d0*/ 	.word	0x00000000


	//----- nvinfo : EIATTR_CBANK_PARAM_SIZE
	.align		4
.L_600:
        /*00d4*/ 	.byte	0x03, 0x19
        /*00d6*/ 	.short	0x0024


	//----- nvinfo : EIATTR_PARAM_CBANK
	.align		4
        /*00d8*/ 	.byte	0x04, 0x0a
        /*00da*/ 	.short	(.L_602 - .L_601)
	.align		4
.L_601:
        /*00dc*/ 	.word	index@(.nv.constant0._Z5evictIfLi8ELi2ELi8EEvPT_S1_PKiS3_i)
        /*00e0*/ 	.short	0x0380
        /*00e2*/ 	.short	0x0024


	//----- nvinfo : EIATTR_SW_WAR
	.align		4
.L_602:
        /*00e4*/ 	.byte	0x04, 0x36
        /*00e6*/ 	.short	(.L_604 - .L_603)
.L_603:
        /*00e8*/ 	.word	0x00000008
.L_604:


//--------------------- .nv.info._Z5evictIfLi4ELi2ELi8EEvPT_S1_PKiS3_i --------------------------
	.section	.nv.info._Z5evictIfLi4ELi2ELi8EEvPT_S1_PKiS3_i,"",@"SHT_CUDA_INFO"
	.sectionflags	@""
	.align	4


	//----- nvinfo : EIATTR_CUDA_API_VERSION
	.align		4
        /*0000*/ 	.byte	0x04, 0x37
        /*0002*/ 	.short	(.L_606 - .L_605)
.L_605:
        /*0004*/ 	.word	0x00000082


	//----- nvinfo : EIATTR_KPARAM_INFO
	.align		4
.L_606:
        /*0008*/ 	.byte	0x04, 0x17
        /*000a*/ 	.short	(.L_608 - .L_607)
.L_607:
        /*000c*/ 	.word	0x00000000
        /*0010*/ 	.short	0x0004
        /*0012*/ 	.short	0x0020
        /*0014*/ 	.byte	0x00, 0xf0, 0x11, 0x00


	//----- nvinfo : EIATTR_KPARAM_INFO
	.align		4
.L_608:
        /*0018*/ 	.byte	0x04, 0x17
        /*001a*/ 	.short	(.L_610 - .L_609)
.L_609:
        /*001c*/ 	.word	0x00000000
        /*0020*/ 	.short	0x0003
        /*0022*/ 	.short	0x0018
        /*0024*/ 	.byte	0x00, 0xf5, 0x21, 0x00


	//----- nvinfo : EIATTR_KPARAM_INFO
	.align		4
.L_610:
        /*0028*/ 	.byte	0x04, 0x17
        /*002a*/ 	.short	(.L_612 - .L_611)
.L_611:
        /*002c*/ 	.word	0x00000000
        /*0030*/ 	.short	0x0002
        /*0032*/ 	.short	0x0010
        /*0034*/ 	.byte	0x00, 0xf5, 0x21, 0x00


	//----- nvinfo : EIATTR_KPARAM_INFO
	.align		4
.L_612:
        /*0038*/ 	.byte	0x04, 0x17
        /*003a*/ 	.short	(.L_614 - .L_613)
.L_613:
        /*003c*/ 	.word	0x00000000
        /*0040*/ 	.short	0x0001
        /*0042*/ 	.short	0x0008
        /*0044*/ 	.byte	0x00, 0xf5, 0x21, 0x00


	//----- nvinfo : EIATTR_KPARAM_INFO
	.align		4
.L_614:
        /*0048*/ 	.byte	0x04, 0x17
        /*004a*/ 	.short	(.L_616 - .L_615)
.L_615:
        /*004c*/ 	.word	0x00000000
        /*0050*/ 	.short	0x0000
        /*0052*/ 	.short	0x0000
        /*0054*/ 	.byte	0x00, 0xf5, 0x21, 0x00


	//----- nvinfo : EIATTR_SPARSE_MMA_MASK
	.align		4
.L_616:
        /*0058*/ 	.byte	0x03, 0x50
        /*005a*/ 	.short	0x0000


	//----- nvinfo : EIATTR_MAXREG_COUNT
	.align		4
        /*005c*/ 	.byte	0x03, 0x1b
        /*005e*/ 	.short	0x00ff


	//----- nvinfo : EIATTR_EXTERNS
	.align		4
        /*0060*/ 	.byte	0x04, 0x0f
        /*0062*/ 	.short	(.L_618 - .L_617)


	//   ....[0]....
	.align		4
.L_617:
        /*0064*/ 	.word	index@(vprintf)


	//----- nvinfo : EIATTR_MERCURY_ISA_VERSION
	.align		4
.L_618:
        /*0068*/ 	.byte	0x03, 0x5f
        /*006a*/ 	.short	0x0101


	//----- nvinfo : EIATTR_VRC_CTA_INIT_COUNT
	.align		4
        /*006c*/ 	.byte	0x02, 0x4a
	.zero		1
	.zero		1


	//----- nvinfo : EIATTR_SYSCALL_OFFSETS
	.align		4
        /*0070*/ 	.byte	0x04, 0x46
        /*0072*/ 	.short	(.L_620 - .L_619)


	//   ....[0]....
.L_619:
        /*0074*/ 	.word	0x00000140


	//   ....[1]....
        /*0078*/ 	.word	0x00000280


	//   ....[2]....
        /*007c*/ 	.word	0x000004f0


	//   ....[3]....
        /*0080*/ 	.word	0x000005c0


	//   ....[4]....
        /*0084*/ 	.word	0x000006f0


	//   ....[5]....
        /*0088*/ 	.word	0x000007e0


	//   ....[6]....
        /*008c*/ 	.word	0x000008c0


	//   ....[7]....
        /*0090*/ 	.word	0x00000980


	//   ....[8]....
        /*0094*/ 	.word	0x00000a80


	//   ....[9]....
        /*0098*/ 	.word	0x00000b50


	//   ....[10]....
        /*009c*/ 	.word	0x00000c20


	//----- nvinfo : EIATTR_EXIT_INSTR_OFFSETS
	.align		4
.L_620:
        /*00a0*/ 	.byte	0x04, 0x1c
        /*00a2*/ 	.short	(.L_622 - .L_621)


	//   ....[0]....
.L_621:
        /*00a4*/ 	.word	0x000002b0


	//   ....[1]....
        /*00a8*/ 	.word	0x00000c70


	//----- nvinfo : EIATTR_CRS_STACK_SIZE
	.align		4
.L_622:
        /*00ac*/ 	.byte	0x04, 0x1e
        /*00ae*/ 	.short	(.L_624 - .L_623)
.L_623:
        /*00b0*/ 	.word	0x00000000


	//----- nvinfo : EIATTR_CBANK_PARAM_SIZE
	.align		4
.L_624:
        /*00b4*/ 	.byte	0x03, 0x19
        /*00b6*/ 	.short	0x0024


	//----- nvinfo : EIATTR_PARAM_CBANK
	.align		4
        /*00b8*/ 	.byte	0x04, 0x0a
        /*00ba*/ 	.short	(.L_626 - .L_625)
	.align		4
.L_625:
        /*00bc*/ 	.word	index@(.nv.constant0._Z5evictIfLi4ELi2ELi8EEvPT_S1_PKiS3_i)
        /*00c0*/ 	.short	0x0380
        /*00c2*/ 	.short	0x0024


	//----- nvinfo : EIATTR_SW_WAR
	.align		4
.L_626:
        /*00c4*/ 	.byte	0x04, 0x36
        /*00c6*/ 	.short	(.L_628 - .L_627)
.L_627:
        /*00c8*/ 	.word	0x00000008
.L_628:


//--------------------- .nv.info._Z5evictIfLi2ELi2ELi8EEvPT_S1_PKiS3_i --------------------------
	.section	.nv.info._Z5evictIfLi2ELi2ELi8EEvPT_S1_PKiS3_i,"",@"SHT_CUDA_INFO"
	.sectionflags	@""
	.align	4


	//----- nvinfo : EIATTR_CUDA_API_VERSION
	.align		4
        /*0000*/ 	.byte	0x04, 0x37
        /*0002*/ 	.short	(.L_630 - .L_629)
.L_629:
        /*0004*/ 	.word	0x00000082


	//----- nvinfo : EIATTR_KPARAM_INFO
	.align		4
.L_630:
        /*0008*/ 	.byte	0x04, 0x17
        /*000a*/ 	.short	(.L_632 - .L_631)
.L_631:
        /*000c*/ 	.word	0x00000000
        /*0010*/ 	.short	0x0004
        /*0012*/ 	.short	0x0020
        /*0014*/ 	.byte	0x00, 0xf0, 0x11, 0x00


	//----- nvinfo : EIATTR_KPARAM_INFO
	.align		4
.L_632:
        /*0018*/ 	.byte	0x04, 0x17
        /*001a*/ 	.short	(.L_634 - .L_633)
.L_633:
        /*001c*/ 	.word	0x00000000
        /*0020*/ 	.short	0x0003
        /*0022*/ 	.short	0x0018
        /*0024*/ 	.byte	0x00, 0xf5, 0x21, 0x00


	//----- nvinfo : EIATTR_KPARAM_INFO
	.align		4
.L_634:
        /*0028*/ 	.byte	0x04, 0x17
        /*002a*/ 	.short	(.L_636 - .L_635)
.L_635:
        /*002c*/ 	.word	0x00000000
        /*0030*/ 	.short	0x0002
        /*0032*/ 	.short	0x0010
        /*0034*/ 	.byte	0x00, 0xf5, 0x21, 0x00


	//----- nvinfo : EIATTR_KPARAM_INFO
	.align		4
.L_636:
        /*0038*/ 	.byte	0x04, 0x17
        /*003a*/ 	.short	(.L_638 - .L_637)
.L_637:
        /*003c*/ 	.word	0x00000000
        /*0040*/ 	.short	0x0001
        /*0042*/ 	.short	0x0008
        /*0044*/ 	.byte	0x00, 0xf5, 0x21, 0x00


	//----- nvinfo : EIATTR_KPARAM_INFO
	.align		4
.L_638:
        /*0048*/ 	.byte	0x04, 0x17
        /*004a*/ 	.short	(.L_640 - .L_639)
.L_639:
        /*004c*/ 	.word	0x00000000
        /*0050*/ 	.short	0x0000
        /*0052*/ 	.short	0x0000
        /*0054*/ 	.byte	0x00, 0xf5, 0x21, 0x00


	//----- nvinfo : EIATTR_SPARSE_MMA_MASK
	.align		4
.L_640:
        /*0058*/ 	.byte	0x03, 0x50
        /*005a*/ 	.short	0x0000


	//----- nvinfo : EIATTR_MAXREG_COUNT
	.align		4
        /*005c*/ 	.byte	0x03, 0x1b
        /*005e*/ 	.short	0x00ff


	//----- nvinfo : EIATTR_EXTERNS
	.align		4
        /*0060*/ 	.byte	0x04, 0x0f
        /*0062*/ 	.short	(.L_642 - .L_641)


	//   ....[0]....
	.align		4
.L_641:
        /*0064*/ 	.word	index@(vprintf)


	//----- nvinfo : EIATTR_MERCURY_ISA_VERSION
	.align		4
.L_642:
        /*0068*/ 	.byte	0x03, 0x5f
        /*006a*/ 	.short	0x0101


	//----- nvinfo : EIATTR_VRC_CTA_INIT_COUNT
	.align		4
        /*006c*/ 	.byte	0x02, 0x4a
	.zero		1
	.zero		1


	//----- nvinfo : EIATTR_SYSCALL_OFFSETS
	.align		4
        /*0070*/ 	.byte	0x04, 0x46
        /*0072*/ 	.short	(.L_644 - .L_643)


	//   ....[0]....
.L_643:
        /*0074*/ 	.word	0x00000140


	//   ....[1]....
        /*0078*/ 	.word	0x00000280


	//   ....[2]....
        /*007c*/ 	.word	0x00000680


	//   ....[3]....
        /*0080*/ 	.word	0x00000760


	//   ....[4]....
        /*0084*/ 	.word	0x000008a0


	//   ....[5]....
        /*0088*/ 	.word	0x00000960


	//   ....[6]....
        /*008c*/ 	.word	0x00000a60


	//   ....[7]....
        /*0090*/ 	.word	0x00000cc0


	//   ....[8]....
        /*0094*/ 	.word	0x00000da0


	//   ....[9]....
        /*0098*/ 	.word	0x00000ee0


	//   ....[10]....
        /*009c*/ 	.word	0x00000fa0


	//   ....[11]....
        /*00a0*/ 	.word	0x000010a0


	//   ....[12]....
        /*00a4*/ 	.word	0x000012a0


	//   ....[13]....
        /*00a8*/ 	.word	0x00001370


	//   ....[14]....
        /*00ac*/ 	.word	0x000014b0


	//   ....[15]....
        /*00b0*/ 	.word	0x00001570


	//   ....[16]....
        /*00b4*/ 	.word	0x00001670


	//----- nvinfo : EIATTR_EXIT_INSTR_OFFSETS
	.align		4
.L_644:
        /*00b8*/ 	.byte	0x04, 0x1c
        /*00ba*/ 	.short	(.L_646 - .L_645)


	//   ....[0]....
.L_645:
        /*00bc*/ 	.word	0x000002a0


	//   ....[1]....
        /*00c0*/ 	.word	0x00000ac0


	//   ....[2]....
        /*00c4*/ 	.word	0x000016d0


	//----- nvinfo : EIATTR_CRS_STACK_SIZE
	.align		4
.L_646:
        /*00c8*/ 	.byte	0x04, 0x1e
        /*00ca*/ 	.short	(.L_648 - .L_647)
.L_647:
        /*00cc*/ 	.word	0x00000000


	//----- nvinfo : EIATTR_CBANK_PARAM_SIZE
	.align		4
.L_648:
        /*00d0*/ 	.byte	0x03, 0x19
        /*00d2*/ 	.short	0x0024


	//----- nvinfo : EIATTR_PARAM_CBANK
	.align		4
        /*00d4*/ 	.byte	0x04, 0x0a
        /*00d6*/ 	.short	(.L_650 - .L_649)
	.align		4
.L_649:
        /*00d8*/ 	.word	index@(.nv.constant0._Z5evictIfLi2ELi2ELi8EEvPT_S1_PKiS3_i)
        /*00dc*/ 	.short	0x0380
        /*00de*/ 	.short	0x0024


	//----- nvinfo : EIATTR_SW_WAR
	.align		4
.L_650:
        /*00e0*/ 	.byte	0x04, 0x36
        /*00e2*/ 	.short	(.L_652 - .L_651)
.L_651:
        /*00e4*/ 	.word	0x00000008
.L_652:


//--------------------- .nv.info._Z5evictIfLi1ELi2ELi8EEvPT_S1_PKiS3_i --------------------------
	.section	.nv.info._Z5evictIfLi1ELi2ELi8EEvPT_S1_PKiS3_i,"",@"SHT_CUDA_INFO"
	.sectionflags	@""
	.align	4


	//----- nvinfo : EIATTR_CUDA_API_VERSION
	.align		4
        /*0000*/ 	.byte	0x04, 0x37
        /*0002*/ 	.short	(.L_654 - .L_653)
.L_653:
        /*0004*/ 	.word	0x00000082


	//----- nvinfo : EIATTR_KPARAM_INFO
	.align		4
.L_654:
        /*0008*/ 	.byte	0x04, 0x17
        /*000a*/ 	.short	(.L_656 - .L_655)
.L_655:
        /*000c*/ 	.word	0x00000000
        /*0010*/ 	.short	0x0004
        /*0012*/ 	.short	0x0020
        /*0014*/ 	.byte	0x00, 0xf0, 0x11, 0x00


	//----- nvinfo : EIATTR_KPARAM_INFO
	.align		4
.L_656:
        /*0018*/ 	.byte	0x04, 0x17
        /*001a*/ 	.short	(.L_658 - .L_657)
.L_657:
        /*001c*/ 	.word	0x00000000
        /*0020*/ 	.short	0x0003
        /*0022*/ 	.short	0x0018
        /*0024*/ 	.byte	0x00, 0xf5, 0x21, 0x00


	//----- nvinfo : EIATTR_KPARAM_INFO
	.align		4
.L_658:
        /*0028*/ 	.byte	0x04, 0x17
        /*002a*/ 	.short	(.L_660 - .L_659)
.L_659:
        /*002c*/ 	.word	0x00000000
        /*0030*/ 	.short	0x0002
        /*0032*/ 	.short	0x0010
        /*0034*/ 	.byte	0x00, 0xf5, 0x21, 0x00


	//----- nvinfo : EIATTR_KPARAM_INFO
	.align		4
.L_660:
        /*0038*/ 	.byte	0x04, 0x17
        /*003a*/ 	.short	(.L_662 - .L_661)
.L_661:
        /*003c*/ 	.word	0x00000000
        /*0040*/ 	.short	0x0001
        /*0042*/ 	.short	0x0008
        /*0044*/ 	.byte	0x00, 0xf5, 0x21, 0x00


	//----- nvinfo : EIATTR_KPARAM_INFO
	.align		4
.L_662:
        /*0048*/ 	.byte	0x04, 0x17
        /*004a*/ 	.short	(.L_664 - .L_663)
.L_663:
        /*004c*/ 	.word	0x00000000
        /*0050*/ 	.short	0x0000
        /*0052*/ 	.short	0x0000
        /*0054*/ 	.byte	0x00, 0xf5, 0x21, 0x00


	//----- nvinfo : EIATTR_SPARSE_MMA_MASK
	.align		4
.L_664:
        /*0058*/ 	.byte	0x03, 0x50
        /*005a*/ 	.short	0x0000


	//----- nvinfo : EIATTR_MAXREG_COUNT
	.align		4
        /*005c*/ 	.byte	0x03, 0x1b
        /*005e*/ 	.short	0x00ff


	//----- nvinfo : EIATTR_EXTERNS
	.align		4
        /*0060*/ 	.byte	0x04, 0x0f
        /*0062*/ 	.short	(.L_666 - .L_665)


	//   ....[0]....
	.align		4
.L_665:
        /*0064*/ 	.word	index@(vprintf)


	//----- nvinfo : EIATTR_MERCURY_ISA_VERSION
	.align		4
.L_666:
        /*0068*/ 	.byte	0x03, 0x5f
        /*006a*/ 	.short	0x0101


	//----- nvinfo : EIATTR_VRC_CTA_INIT_COUNT
	.align		4
        /*006c*/ 	.byte	0x02, 0x4a
	.zero		1
	.zero		1


	//----- nvinfo : EIATTR_SYSCALL_OFFSETS
	.align		4
        /*0070*/ 	.byte	0x04, 0x46
        /*0072*/ 	.short	(.L_668 - .L_667)


	//   ....[0]....
.L_667:
        /*0074*/ 	.word	0x00000140


	//   ....[1]....
        /*0078*/ 	.word	0x00000280


	//   ....[2]....
        /*007c*/ 	.word	0x00000650


	//   ....[3]....
        /*0080*/ 	.word	0x00000730


	//   ....[4]....
        /*0084*/ 	.word	0x00000870


	//   ....[5]....
        /*0088*/ 	.word	0x00000930


	//   ....[6]....
        /*008c*/ 	.word	0x00000b80


	//   ....[7]....
        /*0090*/ 	.word	0x00000c60


	//   ....[8]....
        /*0094*/ 	.word	0x00000da0


	//   ....[9]....
        /*0098*/ 	.word	0x00000e60


	//   ....[10]....
        /*009c*/ 	.word	0x00001050


	//   ....[11]....
        /*00a0*/ 	.word	0x00001120


	//   ....[12]....
        /*00a4*/ 	.word	0x00001260


	//   ....[13]....
        /*00a8*/ 	.word	0x00001320


	//----- nvinfo : EIATTR_EXIT_INSTR_OFFSETS
	.align		4
.L_668:
        /*00ac*/ 	.byte	0x04, 0x1c
        /*00ae*/ 	.short	(.L_670 - .L_669)


	//   ....[0]....
.L_669:
        /*00b0*/ 	.word	0x000002a0


	//   ....[1]....
        /*00b4*/ 	.word	0x000009c0


	//   ....[2]....
        /*00b8*/ 	.word	0x000013b0


	//----- nvinfo : EIATTR_CRS_STACK_SIZE
	.align		4
.L_670:
        /*00bc*/ 	.byte	0x04, 0x1e
        /*00be*/ 	.short	(.L_672 - .L_671)
.L_671:
        /*00c0*/ 	.word	0x00000000


	//----- nvinfo : EIATTR_CBANK_PARAM_SIZE
	.align		4
.L_672:
        /*00c4*/ 	.byte	0x03, 0x19
        /*00c6*/ 	.short	0x0024


	//----- nvinfo : EIATTR_PARAM_CBANK
	.align		4
        /*00c8*/ 	.byte	0x04, 0x0a
        /*00ca*/ 	.short	(.L_674 - .L_673)
	.align		4
.L_673:
        /*00cc*/ 	.word	index@(.nv.constant0._Z5evictIfLi1ELi2ELi8EEvPT_S1_PKiS3_i)
        /*00d0*/ 	.short	0x0380
        /*00d2*/ 	.short	0x0024


	//----- nvinfo : EIATTR_SW_WAR
	.align		4
.L_674:
        /*00d4*/ 	.byte	0x04, 0x36
        /*00d6*/ 	.short	(.L_676 - .L_675)
.L_675:
        /*00d8*/ 	.word	0x00000008
.L_676:


//--------------------- .nv.info._Z5evictIfLi8ELi1ELi8EEvPT_S1_PKiS3_i --------------------------
	.section	.nv.info._Z5evictIfLi8ELi1ELi8EEvPT_S1_PKiS3_i,"",@"SHT_CUDA_INFO"
	.sectionflags	@""
	.align	4


	//----- nvinfo : EIATTR_CUDA_API_VERSION
	.align		4
        /*0000*/ 	.byte	0x04, 0x37
        /*0002*/ 	.short	(.L_678 - .L_677)
.L_677:
        /*0004*/ 	.word	0x00000082


	//----- nvinfo : EIATTR_KPARAM_INFO
	.align		4
.L_678:
        /*0008*/ 	.byte	0x04, 0x17
        /*000a*/ 	.short	(.L_680 - .L_679)
.L_679:
        /*000c*/ 	.word	0x00000000
        /*0010*/ 	.short	0x0004
        /*0012*/ 	.short	0x0020
        /*0014*/ 	.byte	0x00, 0xf0, 0x11, 0x00


	//----- nvinfo : EIATTR_KPARAM_INFO
	.align		4
.L_680:
        /*0018*/ 	.byte	0x04, 0x17
        /*001a*/ 	.short	(.L_682 - .L_681)
.L_681:
        /*001c*/ 	.word	0x00000000
        /*0020*/ 	.short	0x0003
        /*0022*/ 	.short	0x0018
        /*0024*/ 	.byte	0x00, 0xf5, 0x21, 0x00


	//----- nvinfo : EIATTR_KPARAM_INFO
	.align		4
.L_682:
        /*0028*/ 	.byte	0x04, 0x17
        /*002a*/ 	.short	(.L_684 - .L_683)
.L_683:
        /*002c*/ 	.word	0x00000000
        /*0030*/ 	.short	0x0002
        /*0032*/ 	.short	0x0010
        /*0034*/ 	.byte	0x00, 0xf5, 0x21, 0x00


	//----- nvinfo : EIATTR_KPARAM_INFO
	.align		4
.L_684:
        /*0038*/ 	.byte	0x04, 0x17
        /*003a*/ 	.short	(.L_686 - .L_685)
.L_685:
        /*003c*/ 	.word	0x00000000
        /*0040*/ 	.short	0x0001
        /*0042*/ 	.short	0x0008
        /*0044*/ 	.byte	0x00, 0xf5, 0x21, 0x00


	//----- nvinfo : EIATTR_KPARAM_INFO
	.align		4
.L_686:
        /*0048*/ 	.byte	0x04, 0x17
        /*004a*/ 	.short	(.L_688 - .L_687)
.L_687:
        /*004c*/ 	.word	0x00000000
        /*0050*/ 	.short	0x0000
        /*0052*/ 	.short	0x0000
        /*0054*/ 	.byte	0x00, 0xf5, 0x21, 0x00


	//----- nvinfo : EIATTR_SPARSE_MMA_MASK
	.align		4
.L_688:
        /*0058*/ 	.byte	0x03, 0x50
        /*005a*/ 	.short	0x0000


	//----- nvinfo : EIATTR_MAXREG_COUNT
	.align		4
        /*005c*/ 	.byte	0x03, 0x1b
        /*005e*/ 	.short	0x00ff


	//----- nvinfo : EIATTR_EXTERNS
	.align		4
        /*0060*/ 	.byte	0x04, 0x0f
        /*0062*/ 	.short	(.L_690 - .L_689)


	//   ....[0]....
	.align		4
.L_689:
        /*0064*/ 	.word	index@(vprintf)


	//----- nvinfo : EIATTR_MERCURY_ISA_VERSION
	.align		4
.L_690:
        /*0068*/ 	.byte	0x03, 0x5f
        /*006a*/ 	.short	0x0101


	//----- nvinfo : EIATTR_VRC_CTA_INIT_COUNT
	.align		4
        /*006c*/ 	.byte	0x02, 0x4a
	.zero		1
	.zero		1


	//----- nvinfo : EIATTR_SYSCALL_OFFSETS
	.align		4
        /*0070*/ 	.byte	0x04, 0x46
        /*0072*/ 	.short	(.L_692 - .L_691)


	//   ....[0]....
.L_691:
        /*0074*/ 	.word	0x00000140


	//   ....[1]....
        /*0078*/ 	.word	0x00000280


	//   ....[2]....
        /*007c*/ 	.word	0x000004e0


	//   ....[3]....
        /*0080*/ 	.word	0x000005e0


	//   ....[4]....
        /*0084*/ 	.word	0x00000700


	//   ....[5]....
        /*0088*/ 	.word	0x000007f0


	//   ....[6]....
        /*008c*/ 	.word	0x000008e0


	//   ....[7]....
        /*0090*/ 	.word	0x000009d0


	//   ....[8]....
        /*0094*/ 	.word	0x00000ac0


	//   ....[9]....
        /*0098*/ 	.word	0x00000bb0


	//   ....[10]....
        /*009c*/ 	.word	0x00000ca0


	//   ....[11]....
        /*00a0*/ 	.word	0x00000d70


	//   ....[12]....
        /*00a4*/ 	.word	0x00000e80


	//   ....[13]....
        /*00a8*/ 	.word	0x00000f60


	//   ....[14]....
        /*00ac*/ 	.word	0x00001040


	//   ....[15]....
        /*00b0*/ 	.word	0x00001120


	//   ....[16]....
        /*00b4*/ 	.word	0x00001200


	//   ....[17]....
        /*00b8*/ 	.word	0x000012e0


	//   ....[18]....
        /*00bc*/ 	.word	0x000013c0


	//----- nvinfo : EIATTR_EXIT_INSTR_OFFSETS
	.align		4
.L_692:
        /*00c0*/ 	.byte	0x04, 0x1c
        /*00c2*/ 	.short	(.L_694 - .L_693)


	//   ....[0]....
.L_693:
        /*00c4*/ 	.word	0x000002b0


	//   ....[1]....
        /*00c8*/ 	.word	0x00001410


	//----- nvinfo : EIATTR_CRS_STACK_SIZE
	.align		4
.L_694:
        /*00cc*/ 	.byte	0x04, 0x1e
        /*00ce*/ 	.short	(.L_696 - .L_695)
.L_695:
        /*00d0*/ 	.word	0x00000000


	//----- nvinfo : EIATTR_CBANK_PARAM_SIZE
	.align		4
.L_696:
        /*00d4*/ 	.byte	0x03, 0x19
        /*00d6*/ 	.short	0x0024


	//----- nvinfo : EIATTR_PARAM_CBANK
	.align		4
        /*00d8*/ 	.byte	0x04, 0x0a
        /*00da*/ 	.short	(.L_698 - .L_697)
	.align		4
.L_697:
        /*00dc*/ 	.word	index@(.nv.constant0._Z5evictIfLi8ELi1ELi8EEvPT_S1_PKiS3_i)
        /*00e0*/ 	.short	0x0380
        /*00e2*/ 	.short	0x0024


	//----- nvinfo : EIATTR_SW_WAR
	.align		4
.L_698:
        /*00e4*/ 	.byte	0x04, 0x36
        /*00e6*/ 	.short	(.L_700 - .L_699)
.L_699:
        /*00e8*/ 	.word	0x00000008
.L_700:


//--------------------- .nv.info._Z5evictIfLi4ELi1ELi8EEvPT_S1_PKiS3_i --------------------------
	.section	.nv.info._Z5evictIfLi4ELi1ELi8EEvPT_S1_PKiS3_i,"",@"SHT_CUDA_INFO"
	.sectionflags	@""
	.align	4


	//----- nvinfo : EIATTR_CUDA_API_VERSION
	.align		4
        /*0000*/ 	.byte	0x04, 0x37
        /*0002*/ 	.short	(.L_702 - .L_701)
.L_701:
        /*0004*/ 	.word	0x00000082


	//----- nvinfo : EIATTR_KPARAM_INFO
	.align		4
.L_702:
        /*0008*/ 	.byte	0x04, 0x17
        /*000a*/ 	.short	(.L_704 - .L_703)
.L_703:
        /*000c*/ 	.word	0x00000000
        /*0010*/ 	.short	0x0004
        /*0012*/ 	.short	0x0020
        /*0014*/ 	.byte	0x00, 0xf0, 0x11, 0x00


	//----- nvinfo : EIATTR_KPARAM_INFO
	.align		4
.L_704:
        /*0018*/ 	.byte	0x04, 0x17
        /*001a*/ 	.short	(.L_706 - .L_705)
.L_705:
        /*001c*/ 	.word	0x00000000
        /*0020*/ 	.short	0x0003
        /*0022*/ 	.short	0x0018
        /*0024*/ 	.byte	0x00, 0xf5, 0x21, 0x00


	//----- nvinfo : EIATTR_KPARAM_INFO
	.align		4
.L_706:
        /*0028*/ 	.byte	0x04, 0x17
        /*002a*/ 	.short	(.L_708 - .L_707)
.L_707:
        /*002c*/ 	.word	0x00000000
        /*0030*/ 	.short	0x0002
        /*0032*/ 	.short	0x0010
        /*0034*/ 	.byte	0x00, 0xf5, 0x21, 0x00


	//----- nvinfo : EIATTR_KPARAM_INFO
	.align		4
.L_708:
        /*0038*/ 	.byte	0x04, 0x17
        /*003a*/ 	.short	(.L_710 - .L_709)
.L_709:
        /*003c*/ 	.word	0x00000000
        /*0040*/ 	.short	0x0001
        /*0042*/ 	.short	0x0008
        /*0044*/ 	.byte	0x00, 0xf5, 0x21, 0x00


	//----- nvinfo : EIATTR_KPARAM_INFO
	.align		4
.L_710:
        /*0048*/ 	.byte	0x04, 0x17
        /*004a*/ 	.short	(.L_712 - .L_711)
.L_711:
        /*004c*/ 	.word	0x00000000
        /*0050*/ 	.short	0x0000
        /*0052*/ 	.short	0x0000
        /*0054*/ 	.byte	0x00, 0xf5, 0x21, 0x00


	//----- nvinfo : EIATTR_SPARSE_MMA_MASK
	.align		4
.L_712:
        /*0058*/ 	.byte	0x03, 0x50
        /*005a*/ 	.short	0x0000


	//----- nvinfo : EIATTR_MAXREG_COUNT
	.align		4
        /*005c*/ 	.byte	0x03, 0x1b
        /*005e*/ 	.short	0x00ff


	//----- nvinfo : EIATTR_EXTERNS
	.align		4
        /*0060*/ 	.byte	0x04, 0x0f
        /*0062*/ 	.short	(.L_714 - .L_713)


	//   ....[0]....
	.align		4
.L_713:
        /*0064*/ 	.word	index@(vprintf)


	//----- nvinfo : EIATTR_MERCURY_ISA_VERSION
	.align		4
.L_714:
        /*0068*/ 	.byte	0x03, 0x5f
        /*006a*/ 	.short	0x0101


	//----- nvinfo : EIATTR_VRC_CTA_INIT_COUNT
	.align		4
        /*006c*/ 	.byte	0x02, 0x4a
	.zero		1
	.zero		1


	//----- nvinfo : EIATTR_SYSCALL_OFFSETS
	.align		4
        /*0070*/ 	.byte	0x04, 0x46
        /*0072*/ 	.short	(.L_716 - .L_715)


	//   ....[0]....
.L_715:
        /*0074*/ 	.word	0x00000140


	//   ....[1]....
        /*0078*/ 	.word	0x00000280


	//   ....[2]....
        /*007c*/ 	.word	0x000004c0


	//   ....[3]....
        /*0080*/ 	.word	0x00000590


	//   ....[4]....
        /*0084*/ 	.word	0x000006b0


	//   ....[5]....
        /*0088*/ 	.word	0x000007c0


	//   ....[6]....
        /*008c*/ 	.word	0x000008c0


	//   ....[7]....
        /*0090*/ 	.word	0x000009a0


	//   ....[8]....
        /*0094*/ 	.word	0x00000ac0


	//   ....[9]....
        /*0098*/ 	.word	0x00000bb0


	//   ....[10]....
        /*009c*/ 	.word	0x00000ca0


	//----- nvinfo : EIATTR_EXIT_INSTR_OFFSETS
	.align		4
.L_716:
        /*00a0*/ 	.byte	0x04, 0x1c
        /*00a2*/ 	.short	(.L_718 - .L_717)


	//   ....[0]....
.L_717:
        /*00a4*/ 	.word	0x000002b0


	//   ....[1]....
        /*00a8*/ 	.word	0x00000cf0


	//----- nvinfo : EIATTR_CRS_STACK_SIZE
	.align		4
.L_718:
        /*00ac*/ 	.byte	0x04, 0x1e
        /*00ae*/ 	.short	(.L_720 - .L_719)
.L_719:
        /*00b0*/ 	.word	0x00000000


	//----- nvinfo : EIATTR_CBANK_PARAM_SIZE
	.align		4
.L_720:
        /*00b4*/ 	.byte	0x03, 0x19
        /*00b6*/ 	.short	0x0024


	//----- nvinfo : EIATTR_PARAM_CBANK
	.align		4
        /*00b8*/ 	.byte	0x04, 0x0a
        /*00ba*/ 	.short	(.L_722 - .L_721)
	.align		4
.L_721:
        /*00bc*/ 	.word	index@(.nv.constant0._Z5evictIfLi4ELi1ELi8EEvPT_S1_PKiS3_i)
        /*00c0*/ 	.short	0x0380
        /*00c2*/ 	.short	0x0024


	//----- nvinfo : EIATTR_SW_WAR
	.align		4
.L_722:
        /*00c4*/ 	.byte	0x04, 0x36
        /*00c6*/ 	.short	(.L_724 - .L_723)
.L_723:
        /*00c8*/ 	.word	0x00000008
.L_724:


//--------------------- .nv.info._Z5evictIfLi2ELi1ELi8EEvPT_S1_PKiS3_i --------------------------
	.section	.nv.info._Z5evictIfLi2ELi1ELi8EEvPT_S1_PKiS3_i,"",@"SHT_CUDA_INFO"
	.sectionflags	@""
	.align	4


	//----- nvinfo : EIATTR_CUDA_API_VERSION
	.align		4
        /*0000*/ 	.byte	0x04, 0x37
        /*0002*/ 	.short	(.L_726 - .L_725)
.L_725:
        /*0004*/ 	.word	0x00000082


	//----- nvinfo : EIATTR_KPARAM_INFO
	.align		4
.L_726:
        /*0008*/ 	.byte	0x04, 0x17
        /*000a*/ 	.short	(.L_728 - .L_727)
.L_727:
        /*000c*/ 	.word	0x00000000
        /*0010*/ 	.short	0x0004
        /*0012*/ 	.short	0x0020
        /*0014*/ 	.byte	0x00, 0xf0, 0x11, 0x00


	//----- nvinfo : EIATTR_KPARAM_INFO
	.align		4
.L_728:
        /*0018*/ 	.byte	0x04, 0x17
        /*001a*/ 	.short	(.L_730 - .L_729)
.L_729:
        /*001c*/ 	.word	0x00000000
        /*0020*/ 	.short	0x0003
        /*0022*/ 	.short	0x0018
        /*0024*/ 	.byte	0x00, 0xf5, 0x21, 0x00


	//----- nvinfo : EIATTR_KPARAM_INFO
	.align		4
.L_730:
        /*0028*/ 	.byte	0x04, 0x17
        /*002a*/ 	.short	(.L_732 - .L_731)
.L_731:
        /*002c*/ 	.word	0x00000000
        /*0030*/ 	.short	0x0002
        /*0032*/ 	.short	0x0010
        /*0034*/ 	.byte	0x00, 0xf5, 0x21, 0x00


	//----- nvinfo : EIATTR_KPARAM_INFO
	.align		4
.L_732:
        /*0038*/ 	.byte	0x04, 0x17
        /*003a*/ 	.short	(.L_734 - .L_733)
.L_733:
        /*003c*/ 	.word	0x00000000
        /*0040*/ 	.short	0x0001
        /*0042*/ 	.short	0x0008
        /*0044*/ 	.byte	0x00, 0xf5, 0x21, 0x00


	//----- nvinfo : EIATTR_KPARAM_INFO
	.align		4
.L_734:
        /*0048*/ 	.byte	0x04, 0x17
        /*004a*/ 	.short	(.L_736 - .L_735)
.L_735:
        /*004c*/ 	.word	0x00000000
        /*0050*/ 	.short	0x0000
        /*0052*/ 	.short	0x0000
        /*0054*/ 	.byte	0x00, 0xf5, 0x21, 0x00


	//----- nvinfo : EIATTR_SPARSE_MMA_MASK
	.align		4
.L_736:
        /*0058*/ 	.byte	0x03, 0x50
        /*005a*/ 	.short	0x0000


	//----- nvinfo : EIATTR_MAXREG_COUNT
	.align		4
        /*005c*/ 	.byte	0x03, 0x1b
        /*005e*/ 	.short	0x00ff


	//----- nvinfo : EIATTR_EXTERNS
	.align		4
        /*0060*/ 	.byte	0x04, 0x0f
        /*0062*/ 	.short	(.L_738 - .L_737)


	//   ....[0]....
	.align		4
.L_737:
        /*0064*/ 	.word	index@(vprintf)


	//----- nvinfo : EIATTR_MERCURY_ISA_VERSION
	.align		4
.L_738:
        /*0068*/ 	.byte	0x03, 0x5f
        /*006a*/ 	.short	0x0101


	//----- nvinfo : EIATTR_VRC_CTA_INIT_COUNT
	.align		4
        /*006c*/ 	.byte	0x02, 0x4a
	.zero		1
	.zero		1


	//----- nvinfo : EIATTR_SYSCALL_OFFSETS
	.align		4
        /*0070*/ 	.byte	0x04, 0x46
        /*0072*/ 	.short	(.L_740 - .L_739)


	//   ....[0]....
.L_739:
        /*0074*/ 	.word	0x00000140


	//   ....[1]....
        /*0078*/ 	.word	0x00000280


	//   ....[2]....
        /*007c*/ 	.word	0x00000650


	//   ....[3]....
        /*0080*/ 	.word	0x00000720


	//   ....[4]....
        /*0084*/ 	.word	0x00000840


	//   ....[5]....
        /*0088*/ 	.word	0x00000930


	//   ....[6]....
        /*008c*/ 	.word	0x00000a50


	//   ....[7]....
        /*0090*/ 	.word	0x00000c80


	//   ....[8]....
        /*0094*/ 	.word	0x00000d50


	//   ....[9]....
        /*0098*/ 	.word	0x00000e70


	//   ....[10]....
        /*009c*/ 	.word	0x00000f50


	//   ....[11]....
        /*00a0*/ 	.word	0x00001070


	//   ....[12]....
        /*00a4*/ 	.word	0x00001240


	//   ....[13]....
        /*00a8*/ 	.word	0x00001310


	//   ....[14]....
        /*00ac*/ 	.word	0x00001430


	//   ....[15]....
        /*00b0*/ 	.word	0x00001500


	//   ....[16]....
        /*00b4*/ 	.word	0x00001620


	//----- nvinfo : EIATTR_EXIT_INSTR_OFFSETS
	.align		4
.L_740:
        /*00b8*/ 	.byte	0x04, 0x1c
        /*00ba*/ 	.short	(.L_742 - .L_741)


	//   ....[0]....
.L_741:
        /*00bc*/ 	.word	0x000002a0


	//   ....[1]....
        /*00c0*/ 	.word	0x00000ab0


	//   ....[2]....
        /*00c4*/ 	.word	0x00001680


	//----- nvinfo : EIATTR_CRS_STACK_SIZE
	.align		4
.L_742:
        /*00c8*/ 	.byte	0x04, 0x1e
        /*00ca*/ 	.short	(.L_744 - .L_743)
.L_743:
        /*00cc*/ 	.word	0x00000000


	//----- nvinfo : EIATTR_CBANK_PARAM_SIZE
	.align		4
.L_744:
        /*00d0*/ 	.byte	0x03, 0x19
        /*00d2*/ 	.short	0x0024


	//----- nvinfo : EIATTR_PARAM_CBANK
	.align		4
        /*00d4*/ 	.byte	0x04, 0x0a
        /*00d6*/ 	.short	(.L_746 - .L_745)
	.align		4
.L_745:
        /*00d8*/ 	.word	index@(.nv.constant0._Z5evictIfLi2ELi1ELi8EEvPT_S1_PKiS3_i)
        /*00dc*/ 	.short	0x0380
        /*00de*/ 	.short	0x0024


	//----- nvinfo : EIATTR_SW_WAR
	.align		4
.L_746:
        /*00e0*/ 	.byte	0x04, 0x36
        /*00e2*/ 	.short	(.L_748 - .L_747)
.L_747:
        /*00e4*/ 	.word	0x00000008
.L_748:


//--------------------- .nv.info._Z5evictIfLi1ELi1ELi8EEvPT_S1_PKiS3_i --------------------------
	.section	.nv.info._Z5evictIfLi1ELi1ELi8EEvPT_S1_PKiS3_i,"",@"SHT_CUDA_INFO"
	.sectionflags	@""
	.align	4


	//----- nvinfo : EIATTR_CUDA_API_VERSION
	.align		4
        /*0000*/ 	.byte	0x04, 0x37
        /*0002*/ 	.short	(.L_750 - .L_749)
.L_749:
        /*0004*/ 	.word	0x00000082


	//----- nvinfo : EIATTR_KPARAM_INFO
	.align		4
.L_750:
        /*0008*/ 	.byte	0x04, 0x17
        /*000a*/ 	.short	(.L_752 - .L_751)
.L_751:
        /*000c*/ 	.word	0x00000000
        /*0010*/ 	.short	0x0004
        /*0012*/ 	.short	0x0020
        /*0014*/ 	.byte	0x00, 0xf0, 0x11, 0x00


	//----- nvinfo : EIATTR_KPARAM_INFO
	.align		4
.L_752:
        /*0018*/ 	.byte	0x04, 0x17
        /*001a*/ 	.short	(.L_754 - .L_753)
.L_753:
        /*001c*/ 	.word	0x00000000
        /*0020*/ 	.short	0x0003
        /*0022*/ 	.short	0x0018
        /*0024*/ 	.byte	0x00, 0xf5, 0x21, 0x00


	//----- nvinfo : EIATTR_KPARAM_INFO
	.align		4
.L_754:
        /*0028*/ 	.byte	0x04, 0x17
        /*002a*/ 	.short	(.L_756 - .L_755)
.L_755:
        /*002c*/ 	.word	0x00000000
        /*0030*/ 	.short	0x0002
        /*0032*/ 	.short	0x0010
        /*0034*/ 	.byte	0x00, 0xf5, 0x21, 0x00


	//----- nvinfo : EIATTR_KPARAM_INFO
	.align		4
.L_756:
        /*0038*/ 	.byte	0x04, 0x17
        /*003a*/ 	.short	(.L_758 - .L_757)
.L_757:
        /*003c*/ 	.word	0x00000000
        /*0040*/ 	.short	0x0001
        /*0042*/ 	.short	0x0008
        /*0044*/ 	.byte	0x00, 0xf5, 0x21, 0x00


	//----- nvinfo : EIATTR_KPARAM_INFO
	.align		4
.L_758:
        /*0048*/ 	.byte	0x04, 0x17
        /*004a*/ 	.short	(.L_760 - .L_759)
.L_759:
        /*004c*/ 	.word	0x00000000
        /*0050*/ 	.short	0x0000
        /*0052*/ 	.short	0x0000
        /*0054*/ 	.byte	0x00, 0xf5, 0x21, 0x00


	//----- nvinfo : EIATTR_SPARSE_MMA_MASK
	.align		4
.L_760:
        /*0058*/ 	.byte	0x03, 0x50
        /*005a*/ 	.short	0x0000


	//----- nvinfo : EIATTR_MAXREG_COUNT
	.align		4
        /*005c*/ 	.byte	0x03, 0x1b
        /*005e*/ 	.short	0x00ff


	//----- nvinfo : EIATTR_EXTERNS
	.align		4
        /*0060*/ 	.byte	0x04, 0x0f
        /*0062*/ 	.short	(.L_762 - .L_761)


	//   ....[0]....
	.align		4
.L_761:
        /*0064*/ 	.word	index@(vprintf)


	//----- nvinfo : EIATTR_MERCURY_ISA_VERSION
	.align		4
.L_762:
        /*0068*/ 	.byte	0x03, 0x5f
        /*006a*/ 	.short	0x0101


	//----- nvinfo : EIATTR_VRC_CTA_INIT_COUNT
	.align		4
        /*006c*/ 	.byte	0x02, 0x4a
	.zero		1
	.zero		1


	//----- nvinfo : EIATTR_SYSCALL_OFFSETS
	.align		4
        /*0070*/ 	.byte	0x04, 0x46
        /*0072*/ 	.short	(.L_764 - .L_763)


	//   ....[0]....
.L_763:
        /*0074*/ 	.word	0x00000140


	//   ....[1]....
        /*0078*/ 	.word	0x00000280


	//   ....[2]....
        /*007c*/ 	.word	0x00000430


	//   ....[3]....
        /*0080*/ 	.word	0x00000510


	//   ....[4]....
        /*0084*/ 	.word	0x00000610


	//----- nvinfo : EIATTR_EXIT_INSTR_OFFSETS
	.align		4
.L_764:
        /*0088*/ 	.byte	0x04, 0x1c
        /*008a*/ 	.short	(.L_766 - .L_765)


	//   ....[0]....
.L_765:
        /*008c*/ 	.word	0x000002b0


	//   ....[1]....
        /*0090*/ 	.word	0x00000690


	//----- nvinfo : EIATTR_CRS_STACK_SIZE
	.align		4
.L_766:
        /*0094*/ 	.byte	0x04, 0x1e
        /*0096*/ 	.short	(.L_768 - .L_767)
.L_767:
        /*0098*/ 	.word	0x00000000


	//----- nvinfo : EIATTR_CBANK_PARAM_SIZE
	.align		4
.L_768:
        /*009c*/ 	.byte	0x03, 0x19
        /*009e*/ 	.short	0x0024


	//----- nvinfo : EIATTR_PARAM_CBANK
	.align		4
        /*00a0*/ 	.byte	0x04, 0x0a
        /*00a2*/ 	.short	(.L_770 - .L_769)
	.align		4
.L_769:
        /*00a4*/ 	.word	index@(.nv.constant0._Z5evictIfLi1ELi1ELi8EEvPT_S1_PKiS3_i)
        /*00a8*/ 	.short	0x0380
        /*00aa*/ 	.short	0x0024


	//----- nvinfo : EIATTR_SW_WAR
	.align		4
.L_770:
        /*00ac*/ 	.byte	0x04, 0x36
        /*00ae*/ 	.short	(.L_772 - .L_771)
.L_771:
        /*00b0*/ 	.word	0x00000008
.L_772:


//--------------------- .nv.info._Z5evictIfLi8ELi8ELi4EEvPT_S1_PKiS3_i --------------------------
	.section	.nv.info._Z5evictIfLi8ELi8ELi4EEvPT_S1_PKiS3_i,"",@"SHT_CUDA_INFO"
	.sectionflags	@""
	.align	4


	//----- nvinfo : EIATTR_CUDA_API_VERSION
	.align		4
        /*0000*/ 	.byte	0x04, 0x37
        /*0002*/ 	.short	(.L_774 - .L_773)
.L_773:
        /*0004*/ 	.word	0x00000082


	//----- nvinfo : EIATTR_KPARAM_INFO
	.align		4
.L_774:
        /*0008*/ 	.byte	0x04, 0x17
        /*000a*/ 	.short	(.L_776 - .L_775)
.L_775:
        /*000c*/ 	.word	0x00000000
        /*0010*/ 	.short	0x0004
        /*0012*/ 	.short	0x0020
        /*0014*/ 	.byte	0x00, 0xf0, 0x11, 0x00


	//----- nvinfo : EIATTR_KPARAM_INFO
	.align		4
.L_776:
        /*0018*/ 	.byte	0x04, 0x17
        /*001a*/ 	.short	(.L_778 - .L_777)
.L_777:
        /*001c*/ 	.word	0x00000000
        /*0020*/ 	.short	0x0003
        /*0022*/ 	.short	0x0018
        /*0024*/ 	.byte	0x00, 0xf5, 0x21, 0x00


	//----- nvinfo : EIATTR_KPARAM_INFO
	.align		4
.L_778:
        /*0028*/ 	.byte	0x04, 0x17
        /*002a*/ 	.short	(.L_780 - .L_779)
.L_779:
        /*002c*/ 	.word	0x00000000
        /*0030*/ 	.short	0x0002
        /*0032*/ 	.short	0x0010
        /*0034*/ 	.byte	0x00, 0xf5, 0x21, 0x00


	//----- nvinfo : EIATTR_KPARAM_INFO
	.align		4
.L_780:
        /*0038*/ 	.byte	0x04, 0x17
        /*003a*/ 	.short	(.L_782 - .L_781)
.L_781:
        /*003c*/ 	.word	0x00000000
        /*0040*/ 	.short	0x0001
        /*0042*/ 	.short	0x0008
        /*0044*/ 	.byte	0x00, 0xf5, 0x21, 0x00


	//----- nvinfo : EIATTR_KPARAM_INFO
	.align		4
.L_782:
        /*0048*/ 	.byte	0x04, 0x17
        /*004a*/ 	.short	(.L_784 - .L_783)
.L_783:
        /*004c*/ 	.word	0x00000000
        /*0050*/ 	.short	0x0000
        /*0052*/ 	.short	0x0000
        /*0054*/ 	.byte	0x00, 0xf5, 0x21, 0x00


	//----- nvinfo : EIATTR_SPARSE_MMA_MASK
	.align		4
.L_784:
        /*0058*/ 	.byte	0x03, 0x50
        /*005a*/ 	.short	0x0000


	//----- nvinfo : EIATTR_MAXREG_COUNT
	.align		4
        /*005c*/ 	.byte	0x03, 0x1b
        /*005e*/ 	.short	0x00ff


	//----- nvinfo : EIATTR_EXTERNS
	.align		4
        /*0060*/ 	.byte	0x04, 0x0f
        /*0062*/ 	.short	(.L_786 - .L_785)


	//   ....[0]....
	.align		4
.L_785:
        /*0064*/ 	.word	index@(vprintf)


	//----- nvinfo : EIATTR_MERCURY_ISA_VERSION
	.align		4
.L_786:
        /*0068*/ 	.byte	0x03, 0x5f
        /*006a*/ 	.short	0x0101


	//----- nvinfo : EIATTR_VRC_CTA_INIT_COUNT
	.align		4
        /*006c*/ 	.byte	0x02, 0x4a
	.zero		1
	.zero		1


	//----- nvinfo : EIATTR_SYSCALL_OFFSETS
	.align		4
        /*0070*/ 	.byte	0x04, 0x46
        /*0072*/ 	.short	(.L_788 - .L_787)


	//   ....[0]....
.L_787:
        /*0074*/ 	.word	0x00000140


	//   ....[1]....
        /*0078*/ 	.word	0x00000280


	//   ....[2]....
        /*007c*/ 	.word	0x00000510


	//   ....[3]....
        /*0080*/ 	.word	0x000005e0


	//   ....[4]....
        /*0084*/ 	.word	0x00000710


	//   ....[5]....
        /*0088*/ 	.word	0x00000810


	//   ....[6]....
        /*008c*/ 	.word	0x00000910


	//   ....[7]....
        /*0090*/ 	.word	0x00000a10


	//   ....[8]....
        /*0094*/ 	.word	0x00000b10


	//   ....[9]....
        /*0098*/ 	.word	0x00000c10


	//   ....[10]....
        /*009c*/ 	.word	0x00000d10


	//   ....[11]....
        /*00a0*/ 	.word	0x00000dd0


	//   ....[12]....
        /*00a4*/ 	.word	0x00000ed0


	//   ....[13]....
        /*00a8*/ 	.word	0x00000fa0


	//   ....[14]....
        /*00ac*/ 	.word	0x00001070


	//   ....[15]....
        /*00b0*/ 	.word	0x00001140


	//   ....[16]....
        /*00b4*/ 	.word	0x00001210


	//   ....[17]....
        /*00b8*/ 	.word	0x000012e0


	//   ....[18]....
        /*00bc*/ 	.word	0x000013b0


	//----- nvinfo : EIATTR_EXIT_INSTR_OFFSETS
	.align		4
.L_788:
        /*00c0*/ 	.byte	0x04, 0x1c
        /*00c2*/ 	.short	(.L_790 - .L_789)


	//   ....[0]....
.L_789:
        /*00c4*/ 	.word	0x000002b0


	//   ....[1]....
        /*00c8*/ 	.word	0x00001400


	//----- nvinfo : EIATTR_CRS_STACK_SIZE
	.align		4
.L_790:
        /*00cc*/ 	.byte	0x04, 0x1e
        /*00ce*/ 	.short	(.L_792 - .L_791)
.L_791:
        /*00d0*/ 	.word	0x00000000


	//----- nvinfo : EIATTR_CBANK_PARAM_SIZE
	.align		4
.L_792:
        /*00d4*/ 	.byte	0x03, 0x19
        /*00d6*/ 	.short	0x0024


	//----- nvinfo : EIATTR_PARAM_CBANK
	.align		4
        /*00d8*/ 	.byte	0x04, 0x0a
        /*00da*/ 	.short	(.L_794 - .L_793)
	.align		4
.L_793:
        /*00dc*/ 	.word	index@(.nv.constant0._Z5evictIfLi8ELi8ELi4EEvPT_S1_PKiS3_i)
        /*00e0*/ 	.short	0x0380
        /*00e2*/ 	.short	0x0024


	//----- nvinfo : EIATTR_SW_WAR
	.align		4
.L_794:
        /*00e4*/ 	.byte	0x04, 0x36
        /*00e6*/ 	.short	(.L_796 - .L_795)
.L_795:
        /*00e8*/ 	.word	0x00000008
.L_796:


//--------------------- .nv.info._Z5evictIfLi4ELi8ELi4EEvPT_S1_PKiS3_i --------------------------
	.section	.nv.info._Z5evictIfLi4ELi8ELi4EEvPT_S1_PKiS3_i,"",@"SHT_CUDA_INFO"
	.sectionflags	@""
	.align	4


	//----- nvinfo : EIATTR_CUDA_API_VERSION
	.align		4
        /*0000*/ 	.byte	0x04, 0x37
        /*0002*/ 	.short	(.L_798 - .L_797)
.L_797:
        /*0004*/ 	.word	0x00000082


	//----- nvinfo : EIATTR_KPARAM_INFO
	.align		4
.L_798:
        /*0008*/ 	.byte	0x04, 0x17
        /*000a*/ 	.short	(.L_800 - .L_799)
.L_799:
        /*000c*/ 	.word	0x00000000
        /*0010*/ 	.short	0x0004
        /*0012*/ 	.short	0x0020
        /*0014*/ 	.byte	0x00, 0xf0, 0x11, 0x00


	//----- nvinfo : EIATTR_KPARAM_INFO
	.align		4
.L_800:
        /*0018*/ 	.byte	0x04, 0x17
        /*001a*/ 	.short	(.L_802 - .L_801)
.L_801:
        /*001c*/ 	.word	0x00000000
        /*0020*/ 	.short	0x0003
        /*0022*/ 	.short	0x0018
        /*0024*/ 	.byte	0x00, 0xf5, 0x21, 0x00


	//----- nvinfo : EIATTR_KPARAM_INFO
	.align		4
.L_802:
        /*0028*/ 	.byte	0x04, 0x17
        /*002a*/ 	.short	(.L_804 - .L_803)
.L_803:
        /*002c*/ 	.word	0x00000000
        /*0030*/ 	.short	0x0002
        /*0032*/ 	.short	0x0010
        /*0034*/ 	.byte	0x00, 0xf5, 0x21, 0x00


	//----- nvinfo : EIATTR_KPARAM_INFO
	.align		4
.L_804:
        /*0038*/ 	.byte	0x04, 0x17
        /*003a*/ 	.short	(.L_806 - .L_805)
.L_805:
        /*003c*/ 	.word	0x00000000
        /*0040*/ 	.short	0x0001
        /*0042*/ 	.short	0x0008
        /*0044*/ 	.byte	0x00, 0xf5, 0x21, 0x00


	//----- nvinfo : EIATTR_KPARAM_INFO
	.align		4
.L_806:
        /*0048*/ 	.byte	0x04, 0x17
        /*004a*/ 	.short	(.L_808 - .L_807)
.L_807:
        /*004c*/ 	.word	0x00000000
        /*0050*/ 	.short	0x0000
        /*0052*/ 	.short	0x0000
        /*0054*/ 	.byte	0x00, 0xf5, 0x21, 0x00


	//----- nvinfo : EIATTR_SPARSE_MMA_MASK
	.align		4
.L_808:
        /*0058*/ 	.byte	0x03, 0x50
        /*005a*/ 	.short	0x0000


	//----- nvinfo : EIATTR_MAXREG_COUNT
	.align		4
        /*005c*/ 	.byte	0x03, 0x1b
        /*005e*/ 	.short	0x00ff


	//----- nvinfo : EIATTR_EXTERNS
	.align		4
        /*0060*/ 	.byte	0x04, 0x0f
        /*0062*/ 	.short	(.L_810 - .L_809)


	//   ....[0]....
	.align		4
.L_809:
        /*0064*/ 	.word	index@(vprintf)


	//----- nvinfo : EIATTR_MERCURY_ISA_VERSION
	.align		4
.L_810:
        /*0068*/ 	.byte	0x03, 0x5f
        /*006a*/ 	.short	0x0101


	//----- nvinfo : EIATTR_VRC_CTA_INIT_COUNT
	.align		4
        /*006c*/ 	.byte	0x02, 0x4a
	.zero		1
	.zero		1


	//----- nvinfo : EIATTR_SYSCALL_OFFSETS
	.align		4
        /*0070*/ 	.byte	0x04, 0x46
        /*0072*/ 	.short	(.L_812 - .L_811)


	//   ....[0]....
.L_811:
        /*0074*/ 	.word	0x00000140


	//   ....[1]....
        /*0078*/ 	.word	0x00000280


	//   ....[2]....
        /*007c*/ 	.word	0x000004f0


	//   ....[3]....
        /*0080*/ 	.word	0x000005c0


	//   ....[4]....
        /*0084*/ 	.word	0x000006f0


	//   ....[5]....
        /*0088*/ 	.word	0x000007f0


	//   ....[6]....
        /*008c*/ 	.word	0x000008f0


	//   ....[7]....
        /*0090*/ 	.word	0x000009f0


	//   ....[8]....
        /*0094*/ 	.word	0x00000af0


	//   ....[9]....
        /*0098*/ 	.word	0x00000bf0


	//   ....[10]....
        /*009c*/ 	.word	0x00000cf0


	//   ....[11]....
        /*00a0*/ 	.word	0x00000db0


	//   ....[12]....
        /*00a4*/ 	.word	0x00000eb0


	//   ....[13]....
        /*00a8*/ 	.word	0x00000f80


	//   ....[14]....
        /*00ac*/ 	.word	0x00001050


	//----- nvinfo : EIATTR_EXIT_INSTR_OFFSETS
	.align		4
.L_812:
        /*00b0*/ 	.byte	0x04, 0x1c
        /*00b2*/ 	.short	(.L_814 - .L_813)


	//   ....[0]....
.L_813:
        /*00b4*/ 	.word	0x000002b0


	//   ....[1]....
        /*00b8*/ 	.word	0x000010a0


	//----- nvinfo : EIATTR_CRS_STACK_SIZE
	.align		4
.L_814:
        /*00bc*/ 	.byte	0x04, 0x1e
        /*00be*/ 	.short	(.L_816 - .L_815)
.L_815:
        /*00c0*/ 	.word	0x00000000


	//----- nvinfo : EIATTR_CBANK_PARAM_SIZE
	.align		4
.L_816:
        /*00c4*/ 	.byte	0x03, 0x19
        /*00c6*/ 	.short	0x0024


	//----- nvinfo : EIATTR_PARAM_CBANK
	.align		4
        /*00c8*/ 	.byte	0x04, 0x0a
        /*00ca*/ 	.short	(.L_818 - .L_817)
	.align		4
.L_817:
        /*00cc*/ 	.word	index@(.nv.constant0._Z5evictIfLi4ELi8ELi4EEvPT_S1_PKiS3_i)
        /*00d0*/ 	.short	0x0380
        /*00d2*/ 	.short	0x0024


	//----- nvinfo : EIATTR_SW_WAR
	.align		4
.L_818:
        /*00d4*/ 	.byte	0x04, 0x36
        /*00d6*/ 	.short	(.L_820 - .L_819)
.L_819:
        /*00d8*/ 	.word	0x00000008
.L_820:


//--------------------- .nv.info._Z5evictIfLi2ELi8ELi4EEvPT_S1_PKiS3_i --------------------------
	.section	.nv.info._Z5evictIfLi2ELi8ELi4EEvPT_S1_PKiS3_i,"",@"SHT_CUDA_INFO"
	.sectionflags	@""
	.align	4


	//----- nvinfo : EIATTR_CUDA_API_VERSION
	.align		4
        /*0000*/ 	.byte	0x04, 0x37
        /*0002*/ 	.short	(.L_822 - .L_821)
.L_821:
        /*0004*/ 	.word	0x00000082


	//----- nvinfo : EIATTR_KPARAM_INFO
	.align		4
.L_822:
        /*0008*/ 	.byte	0x04, 0x17
        /*000a*/ 	.short	(.L_824 - .L_823)
.L_823:
        /*000c*/ 	.word	0x00000000
        /*0010*/ 	.short	0x0004
        /*0012*/ 	.short	0x0020
        /*0014*/ 	.byte	0x00, 0xf0, 0x11, 0x00


	//----- nvinfo : EIATTR_KPARAM_INFO
	.align		4
.L_824:
        /*0018*/ 	.byte	0x04, 0x17
        /*001a*/ 	.short	(.L_826 - .L_825)
.L_825:
        /*001c*/ 	.word	0x00000000
        /*0020*/ 	.short	0x0003
        /*0022*/ 	.short	0x0018
        /*0024*/ 	.byte	0x00, 0xf5, 0x21, 0x00


	//----- nvinfo : EIATTR_KPARAM_INFO
	.align		4
.L_826:
        /*0028*/ 	.byte	0x04, 0x17
        /*002a*/ 	.short	(.L_828 - .L_827)
.L_827:
        /*002c*/ 	.word	0x00000000
        /*0030*/ 	.short	0x0002
        /*0032*/ 	.short	0x0010
        /*0034*/ 	.byte	0x00, 0xf5, 0x21, 0x00


	//----- nvinfo : EIATTR_KPARAM_INFO
	.align		4
.L_828:
        /*0038*/ 	.byte	0x04, 0x17
        /*003a*/ 	.short	(.L_830 - .L_829)
.L_829:
        /*003c*/ 	.word	0x00000000
        /*0040*/ 	.short	0x0001
        /*0042*/ 	.short	0x0008
        /*0044*/ 	.byte	0x00, 0xf5, 0x21, 0x00


	//----- nvinfo : EIATTR_KPARAM_INFO
	.align		4
.L_830:
        /*0048*/ 	.byte	0x04, 0x17
        /*004a*/ 	.short	(.L_832 - .L_831)
.L_831:
        /*004c*/ 	.word	0x00000000
        /*0050*/ 	.short	0x0000
        /*0052*/ 	.short	0x0000
        /*0054*/ 	.byte	0x00, 0xf5, 0x21, 0x00


	//----- nvinfo : EIATTR_SPARSE_MMA_MASK
	.align		4
.L_832:
        /*0058*/ 	.byte	0x03, 0x50
        /*005a*/ 	.short	0x0000


	//----- nvinfo : EIATTR_MAXREG_COUNT
	.align		4
        /*005c*/ 	.byte	0x03, 0x1b
        /*005e*/ 	.short	0x00ff


	//----- nvinfo : EIATTR_EXTERNS
	.align		4
        /*0060*/ 	.byte	0x04, 0x0f
        /*0062*/ 	.short	(.L_834 - .L_833)


	//   ....[0]....
	.align		4
.L_833:
        /*0064*/ 	.word	index@(vprintf)


	//----- nvinfo : EIATTR_MERCURY_ISA_VERSION
	.align		4
.L_834:
        /*0068*/ 	.byte	0x03, 0x5f
        /*006a*/ 	.short	0x0101


	//----- nvinfo : EIATTR_VRC_CTA_INIT_COUNT
	.align		4
        /*006c*/ 	.byte	0x02, 0x4a
	.zero		1
	.zero		1


	//----- nvinfo : EIATTR_SYSCALL_OFFSETS
	.align		4
        /*0070*/ 	.byte	0x04, 0x46
        /*0072*/ 	.short	(.L_836 - .L_835)


	//   ....[0]....
.L_835:
        /*0074*/ 	.word	0x00000140


	//   ....[1]....
        /*0078*/ 	.word	0x00000280


	//   ....[2]....
        /*007c*/ 	.word	0x000004f0


	//   ....[3]....
        /*0080*/ 	.word	0x000005c0


	//   ....[4]....
        /*0084*/ 	.word	0x000006f0


	//   ....[5]....
        /*0088*/ 	.word	0x000007f0


	//   ....[6]....
        /*008c*/ 	.word	0x000008f0


	//   ....[7]....
        /*0090*/ 	.word	0x000009f0


	//   ....[8]....
        /*0094*/ 	.word	0x00000af0


	//   ....[9]....
        /*0098*/ 	.word	0x00000bf0


	//   ....[10]....
        /*009c*/ 	.word	0x00000cf0


	//   ....[11]....
        /*00a0*/ 	.word	0x00000db0


	//   ....[12]....
        /*00a4*/ 	.word	0x00000eb0


	//----- nvinfo : EIATTR_EXIT_INSTR_OFFSETS
	.align		4
.L_836:
        /*00a8*/ 	.byte	0x04, 0x1c
        /*00aa*/ 	.short	(.L_838 - .L_837)


	//   ....[0]....
.L_837:
        /*00ac*/ 	.word	0x000002b0


	//   ....[1]....
        /*00b0*/ 	.word	0x00000f00


	//----- nvinfo : EIATTR_CRS_STACK_SIZE
	.align		4
.L_838:
        /*00b4*/ 	.byte	0x04, 0x1e
        /*00b6*/ 	.short	(.L_840 - .L_839)
.L_839:
        /*00b8*/ 	.word	0x00000000


	//----- nvinfo : EIATTR_CBANK_PARAM_SIZE
	.align		4
.L_840:
        /*00bc*/ 	.byte	0x03, 0x19
        /*00be*/ 	.short	0x0024


	//----- nvinfo : EIATTR_PARAM_CBANK
	.align		4
        /*00c0*/ 	.byte	0x04, 0x0a
        /*00c2*/ 	.short	(.L_842 - .L_841)
	.align		4
.L_841:
        /*00c4*/ 	.word	index@(.nv.constant0._Z5evictIfLi2ELi8ELi4EEvPT_S1_PKiS3_i)
        /*00c8*/ 	.short	0x0380
        /*00ca*/ 	.short	0x0024


	//----- nvinfo : EIATTR_SW_WAR
	.align		4
.L_842:
        /*00cc*/ 	.byte	0x04, 0x36
        /*00ce*/ 	.short	(.L_844 - .L_843)
.L_843:
        /*00d0*/ 	.word	0x00000008
.L_844:


//--------------------- .nv.info._Z5evictIfLi1ELi8ELi4EEvPT_S1_PKiS3_i --------------------------
	.section	.nv.info._Z5evictIfLi1ELi8ELi4EEvPT_S1_PKiS3_i,"",@"SHT_CUDA_INFO"
	.sectionflags	@""
	.align	4


	//----- nvinfo : EIATTR_CUDA_API_VERSION
	.align		4
        /*0000*/ 	.byte	0x04, 0x37
        /*0002*/ 	.short	(.L_846 - .L_845)
.L_845:
        /*0004*/ 	.word	0x00000082


	//----- nvinfo : EIATTR_KPARAM_INFO
	.align		4
.L_846:
        /*0008*/ 	.byte	0x04, 0x17
        /*000a*/ 	.short	(.L_848 - .L_847)
.L_847:
        /*000c*/ 	.word	0x00000000
        /*0010*/ 	.short	0x0004
        /*0012*/ 	.short	0x0020
        /*0014*/ 	.byte	0x00, 0xf0, 0x11, 0x00


	//----- nvinfo : EIATTR_KPARAM_INFO
	.align		4
.L_848:
        /*0018*/ 	.byte	0x04, 0x17
        /*001a*/ 	.short	(.L_850 - .L_849)
.L_849:
        /*001c*/ 	.word	0x00000000
        /*0020*/ 	.short	0x0003
        /*0022*/ 	.short	0x0018
        /*0024*/ 	.byte	0x00, 0xf5, 0x21, 0x00


	//----- nvinfo : EIATTR_KPARAM_INFO
	.align		4
.L_850:
        /*0028*/ 	.byte	0x04, 0x17
        /*002a*/ 	.short	(.L_852 - .L_851)
.L_851:
        /*002c*/ 	.word	0x00000000
        /*0030*/ 	.short	0x0002
        /*0032*/ 	.short	0x0010
        /*0034*/ 	.byte	0x00, 0xf5, 0x21, 0x00


	//----- nvinfo : EIATTR_KPARAM_INFO
	.align		4
.L_852:
        /*0038*/ 	.byte	0x04, 0x17
        /*003a*/ 	.short	(.L_854 - .L_853)
.L_853:
        /*003c*/ 	.word	0x00000000
        /*0040*/ 	.short	0x0001
        /*0042*/ 	.short	0x0008
        /*0044*/ 	.byte	0x00, 0xf5, 0x21, 0x00


	//----- nvinfo : EIATTR_KPARAM_INFO
	.align		4
.L_854:
        /*0048*/ 	.byte	0x04, 0x17
        /*004a*/ 	.short	(.L_856 - .L_855)
.L_855:
        /*004c*/ 	.word	0x00000000
        /*0050*/ 	.short	0x0000
        /*0052*/ 	.short	0x0000
        /*0054*/ 	.byte	0x00, 0xf5, 0x21, 0x00


	//----- nvinfo : EIATTR_SPARSE_MMA_MASK
	.align		4
.L_856:
        /*0058*/ 	.byte	0x03, 0x50
        /*005a*/ 	.short	0x0000


	//----- nvinfo : EIATTR_MAXREG_COUNT
	.align		4
        /*005c*/ 	.byte	0x03, 0x1b
        /*005e*/ 	.short	0x00ff


	//----- nvinfo : EIATTR_EXTERNS
	.align		4
        /*0060*/ 	.byte	0x04, 0x0f
        /*0062*/ 	.short	(.L_858 - .L_857)


	//   ....[0]....
	.align		4
.L_857:
        /*0064*/ 	.word	index@(vprintf)


	//----- nvinfo : EIATTR_MERCURY_ISA_VERSION
	.align		4
.L_858:
        /*0068*/ 	.byte	0x03, 0x5f
        /*006a*/ 	.short	0x0101


	//----- nvinfo : EIATTR_VRC_CTA_INIT_COUNT
	.align		4
        /*006c*/ 	.byte	0x02, 0x4a
	.zero		1
	.zero		1


	//----- nvinfo : EIATTR_SYSCALL_OFFSETS
	.align		4
        /*0070*/ 	.byte	0x04, 0x46
        /*0072*/ 	.short	(.L_860 - .L_859)


	//   ....[0]....
.L_859:
        /*0074*/ 	.word	0x00000140


	//   ....[1]....
        /*0078*/ 	.word	0x00000280


	//   ....[2]....
        /*007c*/ 	.word	0x000004b0


	//   ....[3]....
        /*0080*/ 	.word	0x00000580


	//   ....[4]....
        /*0084*/ 	.word	0x000006b0


	//   ....[5]....
        /*0088*/ 	.word	0x000007b0


	//   ....[6]....
        /*008c*/ 	.word	0x000008b0


	//   ....[7]....
        /*0090*/ 	.word	0x000009b0


	//   ....[8]....
        /*0094*/ 	.word	0x00000ab0


	//   ....[9]....
        /*0098*/ 	.word	0x00000bb0


	//   ....[10]....
        /*009c*/ 	.word	0x00000cb0


	//   ....[11]....
        /*00a0*/ 	.word	0x00000d70


	//----- nvinfo : EIATTR_EXIT_INSTR_OFFSETS
	.align		4
.L_860:
        /*00a4*/ 	.byte	0x04, 0x1c
        /*00a6*/ 	.short	(.L_862 - .L_861)


	//   ....[0]....
.L_861:
        /*00a8*/ 	.word	0x000002b0


	//   ....[1]....
        /*00ac*/ 	.word	0x00000df0


	//----- nvinfo : EIATTR_CRS_STACK_SIZE
	.align		4
.L_862:
        /*00b0*/ 	.byte	0x04, 0x1e
        /*00b2*/ 	.short	(.L_864 - .L_863)
.L_863:
        /*00b4*/ 	.word	0x00000000


	//----- nvinfo : EIATTR_CBANK_PARAM_SIZE
	.align		4
.L_864:
        /*00b8*/ 	.byte	0x03, 0x19
        /*00ba*/ 	.short	0x0024


	//----- nvinfo : EIATTR_PARAM_CBANK
	.align		4
        /*00bc*/ 	.byte	0x04, 0x0a
        /*00be*/ 	.short	(.L_866 - .L_865)
	.align		4
.L_865:
        /*00c0*/ 	.word	index@(.nv.constant0._Z5evictIfLi1ELi8ELi4EEvPT_S1_PKiS3_i)
        /*00c4*/ 	.short	0x0380
        /*00c6*/ 	.short	0x0024


	//----- nvinfo : EIATTR_SW_WAR
	.align		4
.L_866:
        /*00c8*/ 	.byte	0x04, 0x36
        /*00ca*/ 	.short	(.L_868 - .L_867)
.L_867:
        /*00cc*/ 	.word	0x00000008
.L_868:


//--------------------- .nv.info._Z5evictIfLi8ELi4ELi4EEvPT_S1_PKiS3_i --------------------------
	.section	.nv.info._Z5evictIfLi8ELi4ELi4EEvPT_S1_PKiS3_i,"",@"SHT_CUDA_INFO"
	.sectionflags	@""
	.align	4


	//----- nvinfo : EIATTR_CUDA_API_VERSION
	.align		4
        /*0000*/ 	.byte	0x04, 0x37
        /*0002*/ 	.short	(.L_870 - .L_869)
.L_869:
        /*0004*/ 	.word	0x00000082


	//----- nvinfo : EIATTR_KPARAM_INFO
	.align		4
.L_870:
        /*0008*/ 	.byte	0x04, 0x17
        /*000a*/ 	.short	(.L_872 - .L_871)
.L_871:
        /*000c*/ 	.word	0x00000000
        /*0010*/ 	.short	0x0004
        /*0012*/ 	.short	0x0020
        /*0014*/ 	.byte	0x00, 0xf0, 0x11, 0x00


	//----- nvinfo : EIATTR_KPARAM_INFO
	.align		4
.L_872:
        /*0018*/ 	.byte	0x04, 0x17
        /*001a*/ 	.short	(.L_874 - .L_873)
.L_873:
        /*001c*/ 	.word	0x00000000
        /*0020*/ 	.short	0x0003
        /*0022*/ 	.short	0x0018
        /*0024*/ 	.byte	0x00, 0xf5, 0x21, 0x00


	//----- nvinfo : EIATTR_KPARAM_INFO
	.align		4
.L_874:
        /*0028*/ 	.byte	0x04, 0x17
        /*002a*/ 	.short	(.L_876 - .L_875)
.L_875:
        /*002c*/ 	.word	0x00000000
        /*0030*/ 	.short	0x0002
        /*0032*/ 	.short	0x0010
        /*0034*/ 	.byte	0x00, 0xf5, 0x21, 0x00


	//----- nvinfo : EIATTR_KPARAM_INFO
	.align		4
.L_876:
        /*0038*/ 	.byte	0x04, 0x17
        /*003a*/ 	.short	(.L_878 - .L_877)
.L_877:
        /*003c*/ 	.word	0x00000000
        /*0040*/ 	.short	0x0001
        /*0042*/ 	.short	0x0008
        /*0044*/ 	.byte	0x00, 0xf5, 0x21, 0x00


	//----- nvinfo : EIATTR_KPARAM_INFO
	.align		4
.L_878:
        /*0048*/ 	.byte	0x04, 0x17
        /*004a*/ 	.short	(.L_880 - .L_879)
.L_879:
        /*004c*/ 	.word	0x00000000
        /*0050*/ 	.short	0x0000
        /*0052*/ 	.short	0x0000
        /*0054*/ 	.byte	0x00, 0xf5, 0x21, 0x00


	//----- nvinfo : EIATTR_SPARSE_MMA_MASK
	.align		4
.L_880:
        /*0058*/ 	.byte	0x03, 0x50
        /*005a*/ 	.short	0x0000


	//----- nvinfo : EIATTR_MAXREG_COUNT
	.align		4
        /*005c*/ 	.byte	0x03, 0x1b
        /*005e*/ 	.short	0x00ff


	//----- nvinfo : EIATTR_EXTERNS
	.align		4
        /*0060*/ 	.byte	0x04, 0x0f
        /*0062*/ 	.short	(.L_882 - .L_881)


	//   ....[0]....
	.align		4
.L_881:
        /*0064*/ 	.word	index@(vprintf)


	//----- nvinfo : EIATTR_MERCURY_ISA_VERSION
	.align		4
.L_882:
        /*0068*/ 	.byte	0x03, 0x5f
        /*006a*/ 	.short	0x0101


	//----- nvinfo : EIATTR_VRC_CTA_INIT_COUNT
	.align		4
        /*006c*/ 	.byte	0x02, 0x4a
	.zero		1
	.zero		1


	//----- nvinfo : EIATTR_SYSCALL_OFFSETS
	.align		4
        /*0070*/ 	.byte	0x04, 0x46
        /*0072*/ 	.short	(.L_884 - .L_883)


	//   ....[0]....
.L_883:
        /*0074*/ 	.word	0x00000140


	//   ....[1]....
        /*0078*/ 	.word	0x00000280


	//   ....[2]....
        /*007c*/ 	.word	0x00000510


	//   ....[3]....
        /*0080*/ 	.word	0x000005e0


	//   ....[4]....
        /*0084*/ 	.word	0x00000710


	//   ....[5]....
        /*0088*/ 	.word	0x00000810


	//   ....[6]....
        /*008c*/ 	.word	0x00000910


	//   ....[7]....
        /*0090*/ 	.word	0x00000a00


	//   ....[8]....
        /*0094*/ 	.word	0x00000ae0


	//   ....[9]....
        /*0098*/ 	.word	0x00000bc0


	//   ....[10]....
        /*009c*/ 	.word	0x00000ca0


	//   ....[11]....
        /*00a0*/ 	.word	0x00000d60


	//   ....[12]....
        /*00a4*/ 	.word	0x00000e60


	//   ....[13]....
        /*00a8*/ 	.word	0x00000f30


	//   ....[14]....
        /*00ac*/ 	.word	0x00001000


	//   ....[15]....
        /*00b0*/ 	.word	0x000010d0


	//   ....[16]....
        /*00b4*/ 	.word	0x000011a0


	//   ....[17]....
        /*00b8*/ 	.word	0x00001270


	//   ....[18]....
        /*00bc*/ 	.word	0x00001340


	//----- nvinfo : EIATTR_EXIT_INSTR_OFFSETS
	.align		4
.L_884:
        /*00c0*/ 	.byte	0x04, 0x1c
        /*00c2*/ 	.short	(.L_886 - .L_885)


	//   ....[0]....
.L_885:
        /*00c4*/ 	.word	0x000002b0


	//   ....[1]....
        /*00c8*/ 	.word	0x00001390


	//----- nvinfo : EIATTR_CRS_STACK_SIZE
	.align		4
.L_886:
        /*00cc*/ 	.byte	0x04, 0x1e
        /*00ce*/ 	.short	(.L_888 - .L_887)
.L_887:
        /*00d0*/ 	.word	0x00000000


	//----- nvinfo : EIATTR_CBANK_PARAM_SIZE
	.align		4
.L_888:
        /*00d4*/ 	.byte	0x03, 0x19
        /*00d6*/ 	.short	0x0024


	//----- nvinfo : EIATTR_PARAM_CBANK
	.align		4
        /*00d8*/ 	.byte	0x04, 0x0a
        /*00da*/ 	.short	(.L_890 - .L_889)
	.align		4
.L_889:
        /*00dc*/ 	.word	index@(.nv.constant0._Z5evictIfLi8ELi4ELi4EEvPT_S1_PKiS3_i)
        /*00e0*/ 	.short	0x0380
        /*00e2*/ 	.short	0x0024


	//----- nvinfo : EIATTR_SW_WAR
	.align		4
.L_890:
        /*00e4*/ 	.byte	0x04, 0x36
        /*00e6*/ 	.short	(.L_892 - .L_891)
.L_891:
        /*00e8*/ 	.word	0x00000008
.L_892:


//--------------------- .nv.info._Z5evictIfLi4ELi4ELi4EEvPT_S1_PKiS3_i --------------------------
	.section	.nv.info._Z5evictIfLi4ELi4ELi4EEvPT_S1_PKiS3_i,"",@"SHT_CUDA_INFO"
	.sectionflags	@""
	.align	4


	//----- nvinfo : EIATTR_CUDA_API_VERSION
	.align		4
        /*0000*/ 	.byte	0x04, 0x37
        /*0002*/ 	.short	(.L_894 - .L_893)
.L_893:
        /*0004*/ 	.word	0x00000082


	//----- nvinfo : EIATTR_KPARAM_INFO
	.align		4
.L_894:
        /*0008*/ 	.byte	0x04, 0x17
        /*000a*/ 	.short	(.L_896 - .L_895)
.L_895:
        /*000c*/ 	.word	0x00000000
        /*0010*/ 	.short	0x0004
        /*0012*/ 	.short	0x0020
        /*0014*/ 	.byte	0x00, 0xf0, 0x11, 0x00


	//----- nvinfo : EIATTR_KPARAM_INFO
	.align		4
.L_896:
        /*0018*/ 	.byte	0x04, 0x17
        /*001a*/ 	.short	(.L_898 - .L_897)
.L_897:
        /*001c*/ 	.word	0x00000000
        /*0020*/ 	.short	0x0003
        /*0022*/ 	.short	0x0018
        /*0024*/ 	.byte	0x00, 0xf5, 0x21, 0x00


	//----- nvinfo : EIATTR_KPARAM_INFO
	.align		4
.L_898:
        /*0028*/ 	.byte	0x04, 0x17
        /*002a*/ 	.short	(.L_900 - .L_899)
.L_899:
        /*002c*/ 	.word	0x00000000
        /*0030*/ 	.short	0x0002
        /*0032*/ 	.short	0x0010
        /*0034*/ 	.byte	0x00, 0xf5, 0x21, 0x00


	//----- nvinfo : EIATTR_KPARAM_INFO
	.align		4
.L_900:
        /*0038*/ 	.byte	0x04, 0x17
        /*003a*/ 	.short	(.L_902 - .L_901)
.L_901:
        /*003c*/ 	.word	0x00000000
        /*0040*/ 	.short	0x0001
        /*0042*/ 	.short	0x0008
        /*0044*/ 	.byte	0x00, 0xf5, 0x21, 0x00


	//----- nvinfo : EIATTR_KPARAM_INFO
	.align		4
.L_902:
        /*0048*/ 	.byte	0x04, 0x17
        /*004a*/ 	.short	(.L_904 - .L_903)
.L_903:
        /*004c*/ 	.word	0x00000000
        /*0050*/ 	.short	0x0000
        /*0052*/ 	.short	0x0000
        /*0054*/ 	.byte	0x00, 0xf5, 0x21, 0x00


	//----- nvinfo : EIATTR_SPARSE_MMA_MASK
	.align		4
.L_904:
        /*0058*/ 	.byte	0x03, 0x50
        /*005a*/ 	.short	0x0000


	//----- nvinfo : EIATTR_MAXREG_COUNT
	.align		4
        /*005c*/ 	.byte	0x03, 0x1b
        /*005e*/ 	.short	0x00ff


	//----- nvinfo : EIATTR_EXTERNS
	.align		4
        /*0060*/ 	.byte	0x04, 0x0f
        /*0062*/ 	.short	(.L_906 - .L_905)


	//   ....[0]....
	.align		4
.L_905:
        /*0064*/ 	.word	index@(vprintf)


	//----- nvinfo : EIATTR_MERCURY_ISA_VERSION
	.align		4
.L_906:
        /*0068*/ 	.byte	0x03, 0x5f
        /*006a*/ 	.short	0x0101


	//----- nvinfo : EIATTR_VRC_CTA_INIT_COUNT
	.align		4
        /*006c*/ 	.byte	0x02, 0x4a
	.zero		1
	.zero		1


	//----- nvinfo : EIATTR_SYSCALL_OFFSETS
	.align		4
        /*0070*/ 	.byte	0x04, 0x46
        /*0072*/ 	.short	(.L_908 - .L_907)


	//   ....[0]....
.L_907:
        /*0074*/ 	.word	0x00000140


	//   ....[1]....
        /*0078*/ 	.word	0x00000280


	//   ....[2]....
        /*007c*/ 	.word	0x000004f0


	//   ....[3]....
        /*0080*/ 	.word	0x000005c0


	//   ....[4]....
        /*0084*/ 	.word	0x000006f0


	//   ....[5]....
        /*0088*/ 	.word	0x000007f0


	//   ....[6]....
        /*008c*/ 	.word	0x000008f0


	//   ....[7]....
        /*0090*/ 	.word	0x000009b0


	//   ....[8]....
        /*0094*/ 	.word	0x00000ab0


	//   ....[9]....
        /*0098*/ 	.word	0x00000b80


	//   ....[10]....
        /*009c*/ 	.word	0x00000c50


	//----- nvinfo : EIATTR_EXIT_INSTR_OFFSETS
	.align		4
.L_908:
        /*00a0*/ 	.byte	0x04, 0x1c
        /*00a2*/ 	.short	(.L_910 - .L_909)


	//   ....[0]....
.L_909:
        /*00a4*/ 	.word	0x000002b0


	//   ....[1]....
        /*00a8*/ 	.word	0x00000ca0


	//----- nvinfo : EIATTR_CRS_STACK_SIZE
	.align		4
.L_910:
        /*00ac*/ 	.byte	0x04, 0x1e
        /*00ae*/ 	.short	(.L_912 - .L_911)
.L_911:
        /*00b0*/ 	.word	0x00000000


	//----- nvinfo : EIATTR_CBANK_PARAM_SIZE
	.align		4
.L_912:
        /*00b4*/ 	.byte	0x03, 0x19
        /*00b6*/ 	.short	0x0024


	//----- nvinfo : EIATTR_PARAM_CBANK
	.align		4
        /*00b8*/ 	.byte	0x04, 0x0a
        /*00ba*/ 	.short	(.L_914 - .L_913)
	.align		4
.L_913:
        /*00bc*/ 	.word	index@(.nv.constant0._Z5evictIfLi4ELi4ELi4EEvPT_S1_PKiS3_i)
        /*00c0*/ 	.short	0x0380
        /*00c2*/ 	.short	0x0024


	//----- nvinfo : EIATTR_SW_WAR
	.align		4
.L_914:
        /*00c4*/ 	.byte	0x04, 0x36
        /*00c6*/ 	.short	(.L_916 - .L_915)
.L_915:
        /*00c8*/ 	.word	0x00000008
.L_916:


//--------------------- .nv.info._Z5evictIfLi2ELi4ELi4EEvPT_S1_PKiS3_i --------------------------
	.section	.nv.info._Z5evictIfLi2ELi4ELi4EEvPT_S1_PKiS3_i,"",@"SHT_CUDA_INFO"
	.sectionflags	@""
	.align	4


	//----- nvinfo : EIATTR_CUDA_API_VERSION
	.align		4
        /*0000*/ 	.byte	0x04, 0x37
        /*0002*/ 	.short	(.L_918 - .L_917)
.L_917:
        /*0004*/ 	.word	0x00000082


	//----- nvinfo : EIATTR_KPARAM_INFO
	.align		4
.L_918:
        /*0008*/ 	.byte	0x04, 0x17
        /*000a*/ 	.short	(.L_920 - .L_919)
.L_919:
        /*000c*/ 	.word	0x00000000
        /*0010*/ 	.short	0x0004
        /*0012*/ 	.short	0x0020
        /*0014*/ 	.byte	0x00, 0xf0, 0x11, 0x00


	//----- nvinfo : EIATTR_KPARAM_INFO
	.align		4
.L_920:
        /*0018*/ 	.byte	0x04, 0x17
        /*001a*/ 	.short	(.L_922 - .L_921)
.L_921:
        /*001c*/ 	.word	0x00000000
        /*0020*/ 	.short	0x0003
        /*0022*/ 	.short	0x0018
        /*0024*/ 	.byte	0x00, 0xf5, 0x21, 0x00


	//----- nvinfo : EIATTR_KPARAM_INFO
	.align		4
.L_922:
        /*0028*/ 	.byte	0x04, 0x17
        /*002a*/ 	.short	(.L_924 - .L_923)
.L_923:
        /*002c*/ 	.word	0x00000000
        /*0030*/ 	.short	0x0002
        /*0032*/ 	.short	0x0010
        /*0034*/ 	.byte	0x00, 0xf5, 0x21, 0x00


	//----- nvinfo : EIATTR_KPARAM_INFO
	.align		4
.L_924:
        /*0038*/ 	.byte	0x04, 0x17
        /*003a*/ 	.short	(.L_926 - .L_925)
.L_925:
        /*003c*/ 	.word	0x00000000
        /*0040*/ 	.short	0x0001
        /*0042*/ 	.short	0x0008
        /*0044*/ 	.byte	0x00, 0xf5, 0x21, 0x00


	//----- nvinfo : EIATTR_KPARAM_INFO
	.align		4
.L_926:
        /*0048*/ 	.byte	0x04, 0x17
        /*004a*/ 	.short	(.L_928 - .L_927)
.L_927:
        /*004c*/ 	.word	0x00000000
        /*0050*/ 	.short	0x0000
        /*0052*/ 	.short	0x0000
        /*0054*/ 	.byte	0x00, 0xf5, 0x21, 0x00


	//----- nvinfo : EIATTR_SPARSE_MMA_MASK
	.align		4
.L_928:
        /*0058*/ 	.byte	0x03, 0x50
        /*005a*/ 	.short	0x0000


	//----- nvinfo : EIATTR_MAXREG_COUNT
	.align		4
        /*005c*/ 	.byte	0x03, 0x1b
        /*005e*/ 	.short	0x00ff


	//----- nvinfo : EIATTR_EXTERNS
	.align		4
        /*0060*/ 	.byte	0x04, 0x0f
        /*0062*/ 	.short	(.L_930 - .L_929)


	//   ....[0]....
	.align		4
.L_929:
        /*0064*/ 	.word	index@(vprintf)


	//----- nvinfo : EIATTR_MERCURY_ISA_VERSION
	.align		4
.L_930:
        /*0068*/ 	.byte	0x03, 0x5f
        /*006a*/ 	.short	0x0101


	//----- nvinfo : EIATTR_VRC_CTA_INIT_COUNT
	.align		4
        /*006c*/ 	.byte	0x02, 0x4a
	.zero		1
	.zero		1


	//----- nvinfo : EIATTR_SYSCALL_OFFSETS
	.align		4
        /*0070*/ 	.byte	0x04, 0x46
        /*0072*/ 	.short	(.L_932 - .L_931)


	//   ....[0]....
.L_931:
        /*0074*/ 	.word	0x00000140


	//   ....[1]....
        /*0078*/ 	.word	0x00000280


	//   ....[2]....
        /*007c*/ 	.word	0x000004f0


	//   ....[3]....
        /*0080*/ 	.word	0x000005c0


	//   ....[4]....
        /*0084*/ 	.word	0x000006f0


	//   ....[5]....
        /*0088*/ 	.word	0x000007f0


	//   ....[6]....
        /*008c*/ 	.word	0x000008f0


	//   ....[7]....
        /*0090*/ 	.word	0x000009b0


	//   ....[8]....
        /*0094*/ 	.word	0x00000ab0


	//----- nvinfo : EIATTR_EXIT_INSTR_OFFSETS
	.align		4
.L_932:
        /*0098*/ 	.byte	0x04, 0x1c
        /*009a*/ 	.short	(.L_934 - .L_933)


	//   ....[0]....
.L_933:
        /*009c*/ 	.word	0x000002b0


	//   ....[1]....
        /*00a0*/ 	.word	0x00000b00


	//----- nvinfo : EIATTR_CRS_STACK_SIZE
	.align		4
.L_934:
        /*00a4*/ 	.byte	0x04, 0x1e
        /*00a6*/ 	.short	(.L_936 - .L_935)
.L_935:
        /*00a8*/ 	.word	0x00000000


	//----- nvinfo : EIATTR_CBANK_PARAM_SIZE
	.align		4
.L_936:
        /*00ac*/ 	.byte	0x03, 0x19
        /*00ae*/ 	.short	0x0024


	//----- nvinfo : EIATTR_PARAM_CBANK
	.align		4
        /*00b0*/ 	.byte	0x04, 0x0a
        /*00b2*/ 	.short	(.L_938 - .L_937)
	.align		4
.L_937:
        /*00b4*/ 	.word	index@(.nv.constant0._Z5evictIfLi2ELi4ELi4EEvPT_S1_PKiS3_i)
        /*00b8*/ 	.short	0x0380
        /*00ba*/ 	.short	0x0024


	//----- nvinfo : EIATTR_SW_WAR
	.align		4
.L_938:
        /*00bc*/ 	.byte	0x04, 0x36
        /*00be*/ 	.short	(.L_940 - .L_939)
.L_939:
        /*00c0*/ 	.word	0x00000008
.L_940:


//--------------------- .nv.info._Z5evictIfLi1ELi4ELi4EEvPT_S1_PKiS3_i --------------------------
	.section	.nv.info._Z5evictIfLi1ELi4ELi4EEvPT_S1_PKiS3_i,"",@"SHT_CUDA_INFO"
	.sectionflags	@""
	.align	4


	//----- nvinfo : EIATTR_CUDA_API_VERSION
	.align		4
        /*0000*/ 	.byte	0x04, 0x37
        /*0002*/ 	.short	(.L_942 - .L_941)
.L_941:
        /*0004*/ 	.word	0x00000082


	//----- nvinfo : EIATTR_KPARAM_INFO
	.align		4
.L_942:
        /*0008*/ 	.byte	0x04, 0x17
        /*000a*/ 	.short	(.L_944 - .L_943)
.L_943:
        /*000c*/ 	.word	0x00000000
        /*0010*/ 	.short	0x0004
        /*0012*/ 	.short	0x0020
        /*0014*/ 	.byte	0x00, 0xf0, 0x11, 0x00


	//----- nvinfo : EIATTR_KPARAM_INFO
	.align		4
.L_944:
        /*0018*/ 	.byte	0x04, 0x17
        /*001a*/ 	.short	(.L_946 - .L_945)
.L_945:
        /*001c*/ 	.word	0x00000000
        /*0020*/ 	.short	0x0003
        /*0022*/ 	.short	0x0018
        /*0024*/ 	.byte	0x00, 0xf5, 0x21, 0x00


	//----- nvinfo : EIATTR_KPARAM_INFO
	.align		4
.L_946:
        /*0028*/ 	.byte	0x04, 0x17
        /*002a*/ 	.short	(.L_948 - .L_947)
.L_947:
        /*002c*/ 	.word	0x00000000
        /*0030*/ 	.short	0x0002
        /*0032*/ 	.short	0x0010
        /*0034*/ 	.byte	0x00, 0xf5, 0x21, 0x00


	//----- nvinfo : EIATTR_KPARAM_INFO
	.align		4
.L_948:
        /*0038*/ 	.byte	0x04, 0x17
        /*003a*/ 	.short	(.L_950 - .L_949)
.L_949:
        /*003c*/ 	.word	0x00000000
        /*0040*/ 	.short	0x0001
        /*0042*/ 	.short	0x0008
        /*0044*/ 	.byte	0x00, 0xf5, 0x21, 0x00


	//----- nvinfo : EIATTR_KPARAM_INFO
	.align		4
.L_950:
        /*0048*/ 	.byte	0x04, 0x17
        /*004a*/ 	.short	(.L_952 - .L_951)
.L_951:
        /*004c*/ 	.word	0x00000000
        /*0050*/ 	.short	0x0000
        /*0052*/ 	.short	0x0000
        /*0054*/ 	.byte	0x00, 0xf5, 0x21, 0x00


	//----- nvinfo : EIATTR_SPARSE_MMA_MASK
	.align		4
.L_952:
        /*0058*/ 	.byte	0x03, 0x50
        /*005a*/ 	.short	0x0000


	//----- nvinfo : EIATTR_MAXREG_COUNT
	.align		4
        /*005c*/ 	.byte	0x03, 0x1b
        /*005e*/ 	.short	0x00ff


	//----- nvinfo : EIATTR_EXTERNS
	.align		4
        /*0060*/ 	.byte	0x04, 0x0f
        /*0062*/ 	.short	(.L_954 - .L_953)


	//   ....[0]....
	.align		4
.L_953:
        /*0064*/ 	.word	index@(vprintf)


	//----- nvinfo : EIATTR_MERCURY_ISA_VERSION
	.align		4
.L_954:
        /*0068*/ 	.byte	0x03, 0x5f
        /*006a*/ 	.short	0x0101


	//----- nvinfo : EIATTR_VRC_CTA_INIT_COUNT
	.align		4
        /*006c*/ 	.byte	0x02, 0x4a
	.zero		1
	.zero		1


	//----- nvinfo : EIATTR_SYSCALL_OFFSETS
	.align		4
        /*0070*/ 	.byte	0x04, 0x46
        /*0072*/ 	.short	(.L_956 - .L_955)


	//   ....[0]....
.L_955:
        /*0074*/ 	.word	0x00000140


	//   ....[1]....
        /*0078*/ 	.word	0x00000280


	//   ....[2]....
        /*007c*/ 	.word	0x00000650


	//   ....[3]....
        /*0080*/ 	.word	0x00000730


	//   ....[4]....
        /*0084*/ 	.word	0x00000860


	//   ....[5]....
        /*0088*/ 	.word	0x00000960


	//   ....[6]....
        /*008c*/ 	.word	0x00000a60


	//   ....[7]....
        /*0090*/ 	.word	0x00000b20


	//   ....[8]....
        /*0094*/ 	.word	0x00000d70


	//   ....[9]....
        /*0098*/ 	.word	0x00000e40


	//   ....[10]....
        /*009c*/ 	.word	0x00000f70


	//   ....[11]....
        /*00a0*/ 	.word	0x00001070


	//   ....[12]....
        /*00a4*/ 	.word	0x00001170


	//   ....[13]....
        /*00a8*/ 	.word	0x00001230


	//   ....[14]....
        /*00ac*/ 	.word	0x00001420


	//   ....[15]....
        /*00b0*/ 	.word	0x000014f0


	//   ....[16]....
        /*00b4*/ 	.word	0x00001620


	//   ....[17]....
        /*00b8*/ 	.word	0x00001720


	//   ....[18]....
        /*00bc*/ 	.word	0x00001820


	//   ....[19]....
        /*00c0*/ 	.word	0x000018e0


	//----- nvinfo : EIATTR_EXIT_INSTR_OFFSETS
	.align		4
.L_956:
        /*00c4*/ 	.byte	0x04, 0x1c
        /*00c6*/ 	.short	(.L_958 - .L_957)


	//   ....[0]....
.L_957:
        /*00c8*/ 	.word	0x000002a0


	//   ....[1]....
        /*00cc*/ 	.word	0x00000bb0


	//   ....[2]....
        /*00d0*/ 	.word	0x00001970


	//----- nvinfo : EIATTR_CRS_STACK_SIZE
	.align		4
.L_958:
        /*00d4*/ 	.byte	0x04, 0x1e
        /*00d6*/ 	.short	(.L_960 - .L_959)
.L_959:
        /*00d8*/ 	.word	0x00000000


	//----- nvinfo : EIATTR_CBANK_PARAM_SIZE
	.align		4
.L_960:
        /*00dc*/ 	.byte	0x03, 0x19
        /*00de*/ 	.short	0x0024


	//----- nvinfo : EIATTR_PARAM_CBANK
	.align		4
        /*00e0*/ 	.byte	0x04, 0x0a
        /*00e2*/ 	.short	(.L_962 - .L_961)
	.align		4
.L_961:
        /*00e4*/ 	.word	index@(.nv.constant0._Z5evictIfLi1ELi4ELi4EEvPT_S1_PKiS3_i)
        /*00e8*/ 	.short	0x0380
        /*00ea*/ 	.short	0x0024


	//----- nvinfo : EIATTR_SW_WAR
	.align		4
.L_962:
        /*00ec*/ 	.byte	0x04, 0x36
        /*00ee*/ 	.short	(.L_964 - .L_963)
.L_963:
        /*00f0*/ 	.word	0x00000008
.L_964:


//--------------------- .nv.info._Z5evictIfLi8ELi2ELi4EEvPT_S1_PKiS3_i --------------------------
	.section	.nv.info._Z5evictIfLi8ELi2ELi4EEvPT_S1_PKiS3_i,"",@"SHT_CUDA_INFO"
	.sectionflags	@""
	.align	4


	//----- nvinfo : EIATTR_CUDA_API_VERSION
	.align		4
        /*0000*/ 	.byte	0x04, 0x37
        /*0002*/ 	.short	(.L_966 - .L_965)
.L_965:
        /*0004*/ 	.word	0x00000082


	//----- nvinfo : EIATTR_KPARAM_INFO
	.align		4
.L_966:
        /*0008*/ 	.byte	0x04, 0x17
        /*000a*/ 	.short	(.L_968 - .L_967)
.L_967:
        /*000c*/ 	.word	0x00000000
        /*0010*/ 	.short	0x0004
        /*0012*/ 	.short	0x0020
        /*0014*/ 	.byte	0x00, 0xf0, 0x11, 0x00


	//----- nvinfo : EIATTR_KPARAM_INFO
	.align		4
.L_968:
        /*0018*/ 	.byte	0x04, 0x17
        /*001a*/ 	.short	(.L_970 - .L_969)
.L_969:
        /*001c*/ 	.word	0x00000000
        /*0020*/ 	.short	0x0003
        /*0022*/ 	.short	0x0018
        /*0024*/ 	.byte	0x00, 0xf5, 0x21, 0x00


	//----- nvinfo : EIATTR_KPARAM_INFO
	.align		4
.L_970:
        /*0028*/ 	.byte	0x04, 0x17
        /*002a*/ 	.short	(.L_972 - .L_971)
.L_971:
        /*002c*/ 	.word	0x00000000
        /*0030*/ 	.short	0x0002
        /*0032*/ 	.short	0x0010
        /*0034*/ 	.byte	0x00, 0xf5, 0x21, 0x00


	//----- nvinfo : EIATTR_KPARAM_INFO
	.align		4
.L_972:
        /*0038*/ 	.byte	0x04, 0x17
        /*003a*/ 	.short	(.L_974 - .L_973)
.L_973:
        /*003c*/ 	.word	0x00000000
        /*0040*/ 	.short	0x0001
        /*0042*/ 	.short	0x0008
        /*0044*/ 	.byte	0x00, 0xf5, 0x21, 0x00


	//----- nvinfo : EIATTR_KPARAM_INFO
	.align		4
.L_974:
        /*0048*/ 	.byte	0x04, 0x17
        /*004a*/ 	.short	(.L_976 - .L_975)
.L_975:
        /*004c*/ 	.word	0x00000000
        /*0050*/ 	.short	0x0000
        /*0052*/ 	.short	0x0000
        /*0054*/ 	.byte	0x00, 0xf5, 0x21, 0x00


	//----- nvinfo : EIATTR_SPARSE_MMA_MASK
	.align		4
.L_976:
        /*0058*/ 	.byte	0x03, 0x50
        /*005a*/ 	.short	0x0000


	//----- nvinfo : EIATTR_MAXREG_COUNT
	.align		4
        /*005c*/ 	.byte	0x03, 0x1b
        /*005e*/ 	.short	0x00ff


	//----- nvinfo : EIATTR_EXTERNS
	.align		4
        /*0060*/ 	.byte	0x04, 0x0f
        /*0062*/ 	.short	(.L_978 - .L_977)


	//   ....[0]....
	.align		4
.L_977:
        /*0064*/ 	.word	index@(vprintf)


	//----- nvinfo : EIATTR_MERCURY_ISA_VERSION
	.align		4
.L_978:
        /*0068*/ 	.byte	0x03, 0x5f
        /*006a*/ 	.short	0x0101


	//----- nvinfo : EIATTR_VRC_CTA_INIT_COUNT
	.align		4
        /*006c*/ 	.byte	0x02, 0x4a
	.zero		1
	.zero		1


	//----- nvinfo : EIATTR_SYSCALL_OFFSETS
	.align		4
        /*0070*/ 	.byte	0x04, 0x46
        /*0072*/ 	.short	(.L_980 - .L_979)


	//   ....[0]....
.L_979:
        /*0074*/ 	.word	0x00000140


	//   ....[1]....
        /*0078*/ 	.word	0x00000280


	//   ....[2]....
        /*007c*/ 	.word	0x00000510


	//   ....[3]....
        /*0080*/ 	.word	0x000005e0


	//   ....[4]....
        /*0084*/ 	.word	0x00000710


	//   ....[5]....
        /*0088*/ 	.word	0x00000800


	//   ....[6]....
        /*008c*/ 	.word	0x000008e0


	//   ....[7]....
        /*0090*/ 	.word	0x000009d0


	//   ....[8]....
        /*0094*/ 	.word	0x00000ab0


	//   ....[9]....
        /*0098*/ 	.word	0x00000ba0


	//   ....[10]....
        /*009c*/ 	.word	0x00000c80


	//   ....[11]....
        /*00a0*/ 	.word	0x00000d40


	//   ....[12]....
        /*00a4*/ 	.word	0x00000e40


	//   ....[13]....
        /*00a8*/ 	.word	0x00000f10


	//   ....[14]....
        /*00ac*/ 	.word	0x00000fe0


	//   ....[15]....
        /*00b0*/ 	.word	0x000010b0


	//   ....[16]....
        /*00b4*/ 	.word	0x00001180


	//   ....[17]....
        /*00b8*/ 	.word	0x00001250


	//   ....[18]....
        /*00bc*/ 	.word	0x00001320


	//----- nvinfo : EIATTR_EXIT_INSTR_OFFSETS
	.align		4
.L_980:
        /*00c0*/ 	.byte	0x04, 0x1c
        /*00c2*/ 	.short	(.L_982 - .L_981)


	//   ....[0]....
.L_981:
        /*00c4*/ 	.word	0x000002b0


	//   ....[1]....
        /*00c8*/ 	.word	0x00001370


	//----- nvinfo : EIATTR_CRS_STACK_SIZE
	.align		4
.L_982:
        /*00cc*/ 	.byte	0x04, 0x1e
        /*00ce*/ 	.short	(.L_984 - .L_983)
.L_983:
        /*00d0*/ 	.word	0x00000000


	//----- nvinfo : EIATTR_CBANK_PARAM_SIZE
	.align		4
.L_984:
        /*00d4*/ 	.byte	0x03, 0x19
        /*00d6*/ 	.short	0x0024


	//----- nvinfo : EIATTR_PARAM_CBANK
	.align		4
        /*00d8*/ 	.byte	0x04, 0x0a
        /*00da*/ 	.short	(.L_986 - .L_985)
	.align		4
.L_985:
        /*00dc*/ 	.word	index@(.nv.constant0._Z5evictIfLi8ELi2ELi4EEvPT_S1_PKiS3_i)
        /*00e0*/ 	.short	0x0380
        /*00e2*/ 	.short	0x0024


	//----- nvinfo : EIATTR_SW_WAR
	.align		4
.L_986:
        /*00e4*/ 	.byte	0x04, 0x36
        /*00e6*/ 	.short	(.L_988 - .L_987)
.L_987:
        /*00e8*/ 	.word	0x00000008
.L_988:


//--------------------- .nv.info._Z5evictIfLi4ELi2ELi4EEvPT_S1_PKiS3_i --------------------------
	.section	.nv.info._Z5evictIfLi4ELi2ELi4EEvPT_S1_PKiS3_i,"",@"SHT_CUDA_INFO"
	.sectionflags	@""
	.align	4


	//----- nvinfo : EIATTR_CUDA_API_VERSION
	.align		4
        /*0000*/ 	.byte	0x04, 0x37
        /*0002*/ 	.short	(.L_990 - .L_989)
.L_989:
        /*0004*/ 	.word	0x00000082


	//----- nvinfo : EIATTR_KPARAM_INFO
	.align		4
.L_990:
        /*0008*/ 	.byte	0x04, 0x17
        /*000a*/ 	.short	(.L_992 - .L_991)
.L_991:
        /*000c*/ 	.word	0x00000000
        /*0010*/ 	.short	0x0004
        /*0012*/ 	.short	0x0020
        /*0014*/ 	.byte	0x00, 0xf0, 0x11, 0x00


	//----- nvinfo : EIATTR_KPARAM_INFO
	.align		4
.L_992:
        /*0018*/ 	.byte	0x04, 0x17
        /*001a*/ 	.short	(.L_994 - .L_993)
.L_993:
        /*001c*/ 	.word	0x00000000
        /*0020*/ 	.short	0x0003
        /*0022*/ 	.short	0x0018
        /*0024*/ 	.byte	0x00, 0xf5, 0x21, 0x00


	//----- nvinfo : EIATTR_KPARAM_INFO
	.align		4
.L_994:
        /*0028*/ 	.byte	0x04, 0x17
        /*002a*/ 	.short	(.L_996 - .L_995)
.L_995:
        /*002c*/ 	.word	0x00000000
        /*0030*/ 	.short	0x0002
        /*0032*/ 	.short	0x0010
        /*0034*/ 	.byte	0x00, 0xf5, 0x21, 0x00


	//----- nvinfo : EIATTR_KPARAM_INFO
	.align		4
.L_996:
        /*0038*/ 	.byte	0x04, 0x17
        /*003a*/ 	.short	(.L_998 - .L_997)
.L_997:
        /*003c*/ 	.word	0x00000000
        /*0040*/ 	.short	0x0001
        /*0042*/ 	.short	0x0008
        /*0044*/ 	.byte	0x00, 0xf5, 0x21, 0x00


	//----- nvinfo : EIATTR_KPARAM_INFO
	.align		4
.L_998:
        /*0048*/ 	.byte	0x04, 0x17
        /*004a*/ 	.short	(.L_1000 - .L_999)
.L_999:
        /*004c*/ 	.word	0x00000000
        /*0050*/ 	.short	0x0000
        /*0052*/ 	.short	0x0000
        /*0054*/ 	.byte	0x00, 0xf5, 0x21, 0x00


	//----- nvinfo : EIATTR_SPARSE_MMA_MASK
	.align		4
.L_1000:
        /*0058*/ 	.byte	0x03, 0x50
        /*005a*/ 	.short	0x0000


	//----- nvinfo : EIATTR_MAXREG_COUNT
	.align		4
        /*005c*/ 	.byte	0x03, 0x1b
        /*005e*/ 	.short	0x00ff


	//----- nvinfo : EIATTR_EXTERNS
	.align		4
        /*0060*/ 	.byte	0x04, 0x0f
        /*0062*/ 	.short	(.L_1002 - .L_1001)


	//   ....[0]....
	.align		4
.L_1001:
        /*0064*/ 	.word	index@(vprintf)


	//----- nvinfo : EIATTR_MERCURY_ISA_VERSION
	.align		4
.L_1002:
        /*0068*/ 	.byte	0x03, 0x5f
        /*006a*/ 	.short	0x0101


	//----- nvinfo : EIATTR_VRC_CTA_INIT_COUNT
	.align		4
        /*006c*/ 	.byte	0x02, 0x4a
	.zero		1
	.zero		1


	//----- nvinfo : EIATTR_SYSCALL_OFFSETS
	.align		4
        /*0070*/ 	.byte	0x04, 0x46
        /*0072*/ 	.short	(.L_1004 - .L_1003)


	//   ....[0]....
.L_1003:
        /*0074*/ 	.word	0x00000140


	//   ....[1]....
        /*0078*/ 	.word	0x00000280


	//   ....[2]....
        /*007c*/ 	.word	0x000004f0


	//   ....[3]....
        /*0080*/ 	.word	0x000005c0


	//   ....[4]....
        /*0084*/ 	.word	0x000006f0


	//   ....[5]....
        /*0088*/ 	.word	0x000007e0


	//   ....[6]....
        /*008c*/ 	.word	0x000008c0


	//   ....[7]....
        /*0090*/ 	.word	0x00000980


	//   ....[8]....
        /*0094*/ 	.word	0x00000a80


	//   ....[9]....
        /*0098*/ 	.word	0x00000b50


	//   ....[10]....
        /*009c*/ 	.word	0x00000c20


	//----- nvinfo : EIATTR_EXIT_INSTR_OFFSETS
	.align		4
.L_1004:
        /*00a0*/ 	.byte	0x04, 0x1c
        /*00a2*/ 	.short	(.L_1006 - .L_1005)


	//   ....[0]....
.L_1005:
        /*00a4*/ 	.word	0x000002b0


	//   ....[1]....
        /*00a8*/ 	.word	0x00000c70


	//----- nvinfo : EIATTR_CRS_STACK_SIZE
	.align		4
.L_1006:
        /*00ac*/ 	.byte	0x04, 0x1e
        /*00ae*/ 	.short	(.L_1008 - .L_1007)
.L_1007:
        /*00b0*/ 	.word	0x00000000


	//----- nvinfo : EIATTR_CBANK_PARAM_SIZE
	.align		4
.L_1008:
        /*00b4*/ 	.byte	0x03, 0x19
        /*00b6*/ 	.short	0x0024


	//----- nvinfo : EIATTR_PARAM_CBANK
	.align		4
        /*00b8*/ 	.byte	0x04, 0x0a
        /*00ba*/ 	.short	(.L_1010 - .L_1009)
	.align		4
.L_1009:
        /*00bc*/ 	.word	index@(.nv.constant0._Z5evictIfLi4ELi2ELi4EEvPT_S1_PKiS3_i)
        /*00c0*/ 	.short	0x0380
        /*00c2*/ 	.short	0x0024


	//----- nvinfo : EIATTR_SW_WAR
	.align		4
.L_1010:
        /*00c4*/ 	.byte	0x04, 0x36
        /*00c6*/ 	.short	(.L_1012 - .L_1011)
.L_1011:
        /*00c8*/ 	.word	0x00000008
.L_1012:


//--------------------- .nv.info._Z5evictIfLi2ELi2ELi4EEvPT_S1_PKiS3_i --------------------------
	.section	.nv.info._Z5evictIfLi2ELi2ELi4EEvPT_S1_PKiS3_i,"",@"SHT_CUDA_INFO"
	.sectionflags	@""
	.align	4


	//----- nvinfo : EIATTR_CUDA_API_VERSION
	.align		4
        /*0000*/ 	.byte	0x04, 0x37
        /*0002*/ 	.short	(.L_1014 - .L_1013)
.L_1013:
        /*0004*/ 	.word	0x00000082


	//----- nvinfo : EIATTR_KPARAM_INFO
	.align		4
.L_1014:
        /*0008*/ 	.byte	0x04, 0x17
        /*000a*/ 	.short	(.L_1016 - .L_1015)
.L_1015:
        /*000c*/ 	.word	0x00000000
        /*0010*/ 	.short	0x0004
        /*0012*/ 	.short	0x0020
        /*0014*/ 	.byte	0x00, 0xf0, 0x11, 0x00


	//----- nvinfo : EIATTR_KPARAM_INFO
	.align		4
.L_1016:
        /*0018*/ 	.byte	0x04, 0x17
        /*001a*/ 	.short	(.L_1018 - .L_1017)
.L_1017:
        /*001c*/ 	.word	0x00000000
        /*0020*/ 	.short	0x0003
        /*0022*/ 	.short	0x0018
        /*0024*/ 	.byte	0x00, 0xf5, 0x21, 0x00


	//----- nvinfo : EIATTR_KPARAM_INFO
	.align		4
.L_1018:
        /*0028*/ 	.byte	0x04, 0x17
        /*002a*/ 	.short	(.L_1020 - .L_1019)
.L_1019:
        /*002c*/ 	.word	0x00000000
        /*0030*/ 	.short	0x0002
        /*0032*/ 	.short	0x0010
        /*0034*/ 	.byte	0x00, 0xf5, 0x21, 0x00


	//----- nvinfo : EIATTR_KPARAM_INFO
	.align		4
.L_1020:
        /*0038*/ 	.byte	0x04, 0x17
        /*003a*/ 	.short	(.L_1022 - .L_1021)
.L_1021:
        /*003c*/ 	.word	0x00000000
        /*0040*/ 	.short	0x0001
        /*0042*/ 	.short	0x0008
        /*0044*/ 	.byte	0x00, 0xf5, 0x21, 0x00


	//----- nvinfo : EIATTR_KPARAM_INFO
	.align		4
.L_1022:
        /*0048*/ 	.byte	0x04, 0x17
        /*004a*/ 	.short	(.L_1024 - .L_1023)
.L_1023:
        /*004c*/ 	.word	0x00000000
        /*0050*/ 	.short	0x0000
        /*0052*/ 	.short	0x0000
        /*0054*/ 	.byte	0x00, 0xf5, 0x21, 0x00


	//----- nvinfo : EIATTR_SPARSE_MMA_MASK
	.align		4
.L_1024:
        /*0058*/ 	.byte	0x03, 0x50
        /*005a*/ 	.short	0x0000


	//----- nvinfo : EIATTR_MAXREG_COUNT
	.align		4
        /*005c*/ 	.byte	0x03, 0x1b
        /*005e*/ 	.short	0x00ff


	//----- nvinfo : EIATTR_EXTERNS
	.align		4
        /*0060*/ 	.byte	0x04, 0x0f
        /*0062*/ 	.short	(.L_1026 - .L_1025)


	//   ....[0]....
	.align		4
.L_1025:
        /*0064*/ 	.word	index@(vprintf)


	//----- nvinfo : EIATTR_MERCURY_ISA_VERSION
	.align		4
.L_1026:
        /*0068*/ 	.byte	0x03, 0x5f
        /*006a*/ 	.short	0x0101


	//----- nvinfo : EIATTR_VRC_CTA_INIT_COUNT
	.align		4
        /*006c*/ 	.byte	0x02, 0x4a
	.zero		1
	.zero		1


	//----- nvinfo : EIATTR_SYSCALL_OFFSETS
	.align		4
        /*0070*/ 	.byte	0x04, 0x46
        /*0072*/ 	.short	(.L_1028 - .L_1027)


	//   ....[0]....
.L_1027:
        /*0074*/ 	.word	0x00000140


	//   ....[1]....
        /*0078*/ 	.word	0x00000280


	//   ....[2]....
        /*007c*/ 	.word	0x00000680


	//   ....[3]....
        /*0080*/ 	.word	0x00000760


	//   ....[4]....
        /*0084*/ 	.word	0x000008a0


	//   ....[5]....
        /*0088*/ 	.word	0x00000960


	//   ....[6]....
        /*008c*/ 	.word	0x00000a60


	//   ....[7]....
        /*0090*/ 	.word	0x00000cc0


	//   ....[8]....
        /*0094*/ 	.word	0x00000da0


	//   ....[9]....
        /*0098*/ 	.word	0x00000ee0


	//   ....[10]....
        /*009c*/ 	.word	0x00000fa0


	//   ....[11]....
        /*00a0*/ 	.word	0x000010a0


	//   ....[12]....
        /*00a4*/ 	.word	0x000012a0


	//   ....[13]....
        /*00a8*/ 	.word	0x00001370


	//   ....[14]....
        /*00ac*/ 	.word	0x000014b0


	//   ....[15]....
        /*00b0*/ 	.word	0x00001570


	//   ....[16]....
        /*00b4*/ 	.word	0x00001670


	//----- nvinfo : EIATTR_EXIT_INSTR_OFFSETS
	.align		4
.L_1028:
        /*00b8*/ 	.byte	0x04, 0x1c
        /*00ba*/ 	.short	(.L_1030 - .L_1029)


	//   ....[0]....
.L_1029:
        /*00bc*/ 	.word	0x000002a0


	//   ....[1]....
        /*00c0*/ 	.word	0x00000ac0


	//   ....[2]....
        /*00c4*/ 	.word	0x000016d0


	//----- nvinfo : EIATTR_CRS_STACK_SIZE
	.align		4
.L_1030:
        /*00c8*/ 	.byte	0x04, 0x1e
        /*00ca*/ 	.short	(.L_1032 - .L_1031)
.L_1031:
        /*00cc*/ 	.word	0x00000000


	//----- nvinfo : EIATTR_CBANK_PARAM_SIZE
	.align		4
.L_1032:
        /*00d0*/ 	.byte	0x03, 0x19
        /*00d2*/ 	.short	0x0024


	//----- nvinfo : EIATTR_PARAM_CBANK
	.align		4
        /*00d4*/ 	.byte	0x04, 0x0a
        /*00d6*/ 	.short	(.L_1034 - .L_1033)
	.align		4
.L_1033:
        /*00d8*/ 	.word	index@(.nv.constant0._Z5evictIfLi2ELi2ELi4EEvPT_S1_PKiS3_i)
        /*00dc*/ 	.short	0x0380
        /*00de*/ 	.short	0x0024


	//----- nvinfo : EIATTR_SW_WAR
	.align		4
.L_1034:
        /*00e0*/ 	.byte	0x04, 0x36
        /*00e2*/ 	.short	(.L_1036 - .L_1035)
.L_1035:
        /*00e4*/ 	.word	0x00000008
.L_1036:


//--------------------- .nv.info._Z5evictIfLi1ELi2ELi4EEvPT_S1_PKiS3_i --------------------------
	.section	.nv.info._Z5evictIfLi1ELi2ELi4EEvPT_S1_PKiS3_i,"",@"SHT_CUDA_INFO"
	.sectionflags	@""
	.align	4


	//----- nvinfo : EIATTR_CUDA_API_VERSION
	.align		4
        /*0000*/ 	.byte	0x04, 0x37
        /*0002*/ 	.short	(.L_1038 - .L_1037)
.L_1037:
        /*0004*/ 	.word	0x00000082


	//----- nvinfo : EIATTR_KPARAM_INFO
	.align		4
.L_1038:
        /*0008*/ 	.byte	0x04, 0x17
        /*000a*/ 	.short	(.L_1040 - .L_1039)
.L_1039:
        /*000c*/ 	.word	0x00000000
        /*0010*/ 	.short	0x0004
        /*0012*/ 	.short	0x0020
        /*0014*/ 	.byte	0x00, 0xf0, 0x11, 0x00


	//----- nvinfo : EIATTR_KPARAM_INFO
	.align		4
.L_1040:
        /*0018*/ 	.byte	0x04, 0x17
        /*001a*/ 	.short	(.L_1042 - .L_1041)
.L_1041:
        /*001c*/ 	.word	0x00000000
        /*0020*/ 	.short	0x0003
        /*0022*/ 	.short	0x0018
        /*0024*/ 	.byte	0x00, 0xf5, 0x21, 0x00


	//----- nvinfo : EIATTR_KPARAM_INFO
	.align		4
.L_1042:
        /*0028*/ 	.byte	0x04, 0x17
        /*002a*/ 	.short	(.L_1044 - .L_1043)
.L_1043:
        /*002c*/ 	.word	0x00000000
        /*0030*/ 	.short	0x0002
        /*0032*/ 	.short	0x0010
        /*0034*/ 	.byte	0x00, 0xf5, 0x21, 0x00


	//----- nvinfo : EIATTR_KPARAM_INFO
	.align		4
.L_1044:
        /*0038*/ 	.byte	0x04, 0x17
        /*003a*/ 	.short	(.L_1046 - .L_1045)
.L_1045:
        /*003c*/ 	.word	0x00000000
        /*0040*/ 	.short	0x0001
        /*0042*/ 	.short	0x0008
        /*0044*/ 	.byte	0x00, 0xf5, 0x21, 0x00


	//----- nvinfo : EIATTR_KPARAM_INFO
	.align		4
.L_1046:
        /*0048*/ 	.byte	0x04, 0x17
        /*004a*/ 	.short	(.L_1048 - .L_1047)
.L_1047:
        /*004c*/ 	.word	0x00000000
        /*0050*/ 	.short	0x0000
        /*0052*/ 	.short	0x0000
        /*0054*/ 	.byte	0x00, 0xf5, 0x21, 0x00


	//----- nvinfo : EIATTR_SPARSE_MMA_MASK
	.align		4
.L_1048:
        /*0058*/ 	.byte	0x03, 0x50
        /*005a*/ 	.short	0x0000


	//----- nvinfo : EIATTR_MAXREG_COUNT
	.align		4
        /*005c*/ 	.byte	0x03, 0x1b
        /*005e*/ 	.short	0x00ff


	//----- nvinfo : EIATTR_EXTERNS
	.align		4
        /*0060*/ 	.byte	0x04, 0x0f
        /*0062*/ 	.short	(.L_1050 - .L_1049)


	//   ....[0]....
	.align		4
.L_1049:
        /*0064*/ 	.word	index@(vprintf)


	//----- nvinfo : EIATTR_MERCURY_ISA_VERSION
	.align		4
.L_1050:
        /*0068*/ 	.byte	0x03, 0x5f
        /*006a*/ 	.short	0x0101


	//----- nvinfo : EIATTR_VRC_CTA_INIT_COUNT
	.align		4
        /*006c*/ 	.byte	0x02, 0x4a
	.zero		1
	.zero		1


	//----- nvinfo : EIATTR_SYSCALL_OFFSETS
	.align		4
        /*0070*/ 	.byte	0x04, 0x46
        /*0072*/ 	.short	(.L_1052 - .L_1051)


	//   ....[0]....
.L_1051:
        /*0074*/ 	.word	0x00000140


	//   ....[1]....
        /*0078*/ 	.word	0x00000280


	//   ....[2]....
        /*007c*/ 	.word	0x00000650


	//   ....[3]....
        /*0080*/ 	.word	0x00000730


	//   ....[4]....
        /*0084*/ 	.word	0x00000870


	//   ....[5]....
        /*0088*/ 	.word	0x00000930


	//   ....[6]....
        /*008c*/ 	.word	0x00000b80


	//   ....[7]....
        /*0090*/ 	.word	0x00000c60


	//   ....[8]....
        /*0094*/ 	.word	0x00000da0


	//   ....[9]....
        /*0098*/ 	.word	0x00000e60


	//   ....[10]....
        /*009c*/ 	.word	0x00001050


	//   ....[11]....
        /*00a0*/ 	.word	0x00001120


	//   ....[12]....
        /*00a4*/ 	.word	0x00001260


	//   ....[13]....
        /*00a8*/ 	.word	0x00001320


	//----- nvinfo : EIATTR_EXIT_INSTR_OFFSETS
	.align		4
.L_1052:
        /*00ac*/ 	.byte	0x04, 0x1c
        /*00ae*/ 	.short	(.L_1054 - .L_1053)


	//   ....[0]....
.L_1053:
        /*00b0*/ 	.word	0x000002a0


	//   ....[1]....
        /*00b4*/ 	.word	0x000009c0


	//   ....[2]....
        /*00b8*/ 	.word	0x000013b0


	//----- nvinfo : EIATTR_CRS_STACK_SIZE
	.align		4
.L_1054:
        /*00bc*/ 	.byte	0x04, 0x1e
        /*00be*/ 	.short	(.L_1056 - .L_1055)
.L_1055:
        /*00c0*/ 	.word	0x00000000


	//----- nvinfo : EIATTR_CBANK_PARAM_SIZE
	.align		4
.L_1056:
        /*00c4*/ 	.byte	0x03, 0x19
        /*00c6*/ 	.short	0x0024


	//----- nvinfo : EIATTR_PARAM_CBANK
	.align		4
        /*00c8*/ 	.byte	0x04, 0x0a
        /*00ca*/ 	.short	(.L_1058 - .L_1057)
	.align		4
.L_1057:
        /*00cc*/ 	.word	index@(.nv.constant0._Z5evictIfLi1ELi2ELi4EEvPT_S1_PKiS3_i)
        /*00d0*/ 	.short	0x0380
        /*00d2*/ 	.short	0x0024


	//----- nvinfo : EIATTR_SW_WAR
	.align		4
.L_1058:
        /*00d4*/ 	.byte	0x04, 0x36
        /*00d6*/ 	.short	(.L_1060 - .L_1059)
.L_1059:
        /*00d8*/ 	.word	0x00000008
.L_1060:


//--------------------- .nv.info._Z5evictIfLi8ELi1ELi4EEvPT_S1_PKiS3_i --------------------------
	.section	.nv.info._Z5evictIfLi8ELi1ELi4EEvPT_S1_PKiS3_i,"",@"SHT_CUDA_INFO"
	.sectionflags	@""
	.align	4


	//----- nvinfo : EIATTR_CUDA_API_VERSION
	.align		4
        /*0000*/ 	.byte	0x04, 0x37
        /*0002*/ 	.short	(.L_1062 - .L_1061)
.L_1061:
        /*0004*/ 	.word	0x00000082


	//----- nvinfo : EIATTR_KPARAM_INFO
	.align		4
.L_1062:
        /*0008*/ 	.byte	0x04, 0x17
        /*000a*/ 	.short	(.L_1064 - .L_1063)
.L_1063:
        /*000c*/ 	.word	0x00000000
        /*0010*/ 	.short	0x0004
        /*0012*/ 	.short	0x0020
        /*0014*/ 	.byte	0x00, 0xf0, 0x11, 0x00


	//----- nvinfo : EIATTR_KPARAM_INFO
	.align		4
.L_1064:
        /*0018*/ 	.byte	0x04, 0x17
        /*001a*/ 	.short	(.L_1066 - .L_1065)
.L_1065:
        /*001c*/ 	.word	0x00000000
        /*0020*/ 	.short	0x0003
        /*0022*/ 	.short	0x0018
        /*0024*/ 	.byte	0x00, 0xf5, 0x21, 0x00


	//----- nvinfo : EIATTR_KPARAM_INFO
	.align		4
.L_1066:
        /*0028*/ 	.byte	0x04, 0x17
        /*002a*/ 	.short	(.L_1068 - .L_1067)
.L_1067:
        /*002c*/ 	.word	0x00000000
        /*0030*/ 	.short	0x0002
        /*0032*/ 	.short	0x0010
        /*0034*/ 	.byte	0x00, 0xf5, 0x21, 0x00


	//----- nvinfo : EIATTR_KPARAM_INFO
	.align		4
.L_1068:
        /*0038*/ 	.byte	0x04, 0x17
        /*003a*/ 	.short	(.L_1070 - .L_1069)
.L_1069:
        /*003c*/ 	.word	0x00000000
        /*0040*/ 	.short	0x0001
        /*0042*/ 	.short	0x0008
        /*0044*/ 	.byte	0x00, 0xf5, 0x21, 0x00


	//----- nvinfo : EIATTR_KPARAM_INFO
	.align		4
.L_1070:
        /*0048*/ 	.byte	0x04, 0x17
        /*004a*/ 	.short	(.L_1072 - .L_1071)
.L_1071:
        /*004c*/ 	.word	0x00000000
        /*0050*/ 	.short	0x0000
        /*0052*/ 	.short	0x0000
        /*0054*/ 	.byte	0x00, 0xf5, 0x21, 0x00


	//----- nvinfo : EIATTR_SPARSE_MMA_MASK
	.align		4
.L_1072:
        /*0058*/ 	.byte	0x03, 0x50
        /*005a*/ 	.short	0x0000


	//----- nvinfo : EIATTR_MAXREG_COUNT
	.align		4
        /*005c*/ 	.byte	0x03, 0x1b
        /*005e*/ 	.short	0x00ff


	//----- nvinfo : EIATTR_EXTERNS
	.align		4
        /*0060*/ 	.byte	0x04, 0x0f
        /*0062*/ 	.short	(.L_1074 - .L_1073)


	//   ....[0]....
	.align		4
.L_1073:
        /*0064*/ 	.word	index@(vprintf)


	//----- nvinfo : EIATTR_MERCURY_ISA_VERSION
	.align		4
.L_1074:
        /*0068*/ 	.byte	0x03, 0x5f
        /*006a*/ 	.short	0x0101


	//----- nvinfo : EIATTR_VRC_CTA_INIT_COUNT
	.align		4
        /*006c*/ 	.byte	0x02, 0x4a
	.zero		1
	.zero		1


	//----- nvinfo : EIATTR_SYSCALL_OFFSETS
	.align		4
        /*0070*/ 	.byte	0x04, 0x46
        /*0072*/ 	.short	(.L_1076 - .L_1075)


	//   ....[0]....
.L_1075:
        /*0074*/ 	.word	0x00000140


	//   ....[1]....
        /*0078*/ 	.word	0x00000280


	//   ....[2]....
        /*007c*/ 	.word	0x000004e0


	//   ....[3]....
        /*0080*/ 	.word	0x000005e0


	//   ....[4]....
        /*0084*/ 	.word	0x00000700


	//   ....[5]....
        /*0088*/ 	.word	0x000007f0


	//   ....[6]....
        /*008c*/ 	.word	0x000008e0


	//   ....[7]....
        /*0090*/ 	.word	0x000009d0


	//   ....[8]....
        /*0094*/ 	.word	0x00000ac0


	//   ....[9]....
        /*0098*/ 	.word	0x00000bb0


	//   ....[10]....
        /*009c*/ 	.word	0x00000ca0


	//   ....[11]....
        /*00a0*/ 	.word	0x00000d70


	//   ....[12]....
        /*00a4*/ 	.word	0x00000e80


	//   ....[13]....
        /*00a8*/ 	.word	0x00000f60


	//   ....[14]....
        /*00ac*/ 	.word	0x00001040


	//   ....[15]....
        /*00b0*/ 	.word	0x00001120


	//   ....[16]....
        /*00b4*/ 	.word	0x00001200


	//   ....[17]....
        /*00b8*/ 	.word	0x000012e0


	//   ....[18]....
        /*00bc*/ 	.word	0x000013c0


	//----- nvinfo : EIATTR_EXIT_INSTR_OFFSETS
	.align		4
.L_1076:
        /*00c0*/ 	.byte	0x04, 0x1c
        /*00c2*/ 	.short	(.L_1078 - .L_1077)


	//   ....[0]....
.L_1077:
        /*00c4*/ 	.word	0x000002b0


	//   ....[1]....
        /*00c8*/ 	.word	0x00001410


	//----- nvinfo : EIATTR_CRS_STACK_SIZE
	.align		4
.L_1078:
        /*00cc*/ 	.byte	0x04, 0x1e
        /*00ce*/ 	.short	(.L_1080 - .L_1079)
.L_1079:
        /*00d0*/ 	.word	0x00000000


	//----- nvinfo : EIATTR_CBANK_PARAM_SIZE
	.align		4
.L_1080:
        /*00d4*/ 	.byte	0x03, 0x19
        /*00d6*/ 	.short	0x0024


	//----- nvinfo : EIATTR_PARAM_CBANK
	.align		4
        /*00d8*/ 	.byte	0x04, 0x0a
        /*00da*/ 	.short	(.L_1082 - .L_1081)
	.align		4
.L_1081:
        /*00dc*/ 	.word	index@(.nv.constant0._Z5evictIfLi8ELi1ELi4EEvPT_S1_PKiS3_i)
        /*00e0*/ 	.short	0x0380
        /*00e2*/ 	.short	0x0024


	//----- nvinfo : EIATTR_SW_WAR
	.align		4
.L_1082:
        /*00e4*/ 	.byte	0x04, 0x36
        /*00e6*/ 	.short	(.L_1084 - .L_1083)
.L_1083:
        /*00e8*/ 	.word	0x00000008
.L_1084:


//--------------------- .nv.info._Z5evictIfLi4ELi1ELi4EEvPT_S1_PKiS3_i --------------------------
	.section	.nv.info._Z5evictIfLi4ELi1ELi4EEvPT_S1_PKiS3_i,"",@"SHT_CUDA_INFO"
	.sectionflags	@""
	.align	4


	//----- nvinfo : EIATTR_CUDA_API_VERSION
	.align		4
        /*0000*/ 	.byte	0x04, 0x37
        /*0002*/ 	.short	(.L_1086 - .L_1085)
.L_1085:
        /*0004*/ 	.word	0x00000082


	//----- nvinfo : EIATTR_KPARAM_INFO
	.align		4
.L_1086:
        /*0008*/ 	.byte	0x04, 0x17
        /*000a*/ 	.short	(.L_1088 - .L_1087)
.L_1087:
        /*000c*/ 	.word	0x00000000
        /*0010*/ 	.short	0x0004
        /*0012*/ 	.short	0x0020
        /*0014*/ 	.byte	0x00, 0xf0, 0x11, 0x00


	//----- nvinfo : EIATTR_KPARAM_INFO
	.align		4
.L_1088:
        /*0018*/ 	.byte	0x04, 0x17
        /*001a*/ 	.short	(.L_1090 - .L_1089)
.L_1089:
        /*001c*/ 	.word	0x00000000
        /*0020*/ 	.short	0x0003
        /*0022*/ 	.short	0x0018
        /*0024*/ 	.byte	0x00, 0xf5, 0x21, 0x00


	//----- nvinfo : EIATTR_KPARAM_INFO
	.align		4
.L_1090:
        /*0028*/ 	.byte	0x04, 0x17
        /*002a*/ 	.short	(.L_1092 - .L_1091)
.L_1091:
        /*002c*/ 	.word	0x00000000
        /*0030*/ 	.short	0x0002
        /*0032*/ 	.short	0x0010
        /*0034*/ 	.byte	0x00, 0xf5, 0x21, 0x00


	//----- nvinfo : EIATTR_KPARAM_INFO
	.align		4
.L_1092:
        /*0038*/ 	.byte	0x04, 0x17
        /*003a*/ 	.short	(.L_1094 - .L_1093)
.L_1093:
        /*003c*/ 	.word	0x00000000
        /*0040*/ 	.short	0x0001
        /*0042*/ 	.short	0x0008
        /*0044*/ 	.byte	0x00, 0xf5, 0x21, 0x00


	//----- nvinfo : EIATTR_KPARAM_INFO
	.align		4
.L_1094:
        /*0048*/ 	.byte	0x04, 0x17
        /*004a*/ 	.short	(.L_1096 - .L_1095)
.L_1095:
        /*004c*/ 	.word	0x00000000
        /*0050*/ 	.short	0x0000
        /*0052*/ 	.short	0x0000
        /*0054*/ 	.byte	0x00, 0xf5, 0x21, 0x00


	//----- nvinfo : EIATTR_SPARSE_MMA_MASK
	.align		4
.L_1096:
        /*0058*/ 	.byte	0x03, 0x50
        /*005a*/ 	.short	0x0000


	//----- nvinfo : EIATTR_MAXREG_COUNT
	.align		4
        /*005c*/ 	.byte	0x03, 0x1b
        /*005e*/ 	.short	0x00ff


	//----- nvinfo : EIATTR_EXTERNS
	.align		4
        /*0060*/ 	.byte	0x04, 0x0f
        /*0062*/ 	.short	(.L_1098 - .L_1097)


	//   ....[0]....
	.align		4
.L_1097:
        /*0064*/ 	.word	index@(vprintf)


	//----- nvinfo : EIATTR_MERCURY_ISA_VERSION
	.align		4
.L_1098:
        /*0068*/ 	.byte	0x03, 0x5f
        /*006a*/ 	.short	0x0101


	//----- nvinfo : EIATTR_VRC_CTA_INIT_COUNT
	.align		4
        /*006c*/ 	.byte	0x02, 0x4a
	.zero		1
	.zero		1


	//----- nvinfo : EIATTR_SYSCALL_OFFSETS
	.align		4
        /*0070*/ 	.byte	0x04, 0x46
        /*0072*/ 	.short	(.L_1100 - .L_1099)


	//   ....[0]....
.L_1099:
        /*0074*/ 	.word	0x00000140


	//   ....[1]....
        /*0078*/ 	.word	0x00000280


	//   ....[2]....
        /*007c*/ 	.word	0x000004c0


	//   ....[3]....
        /*0080*/ 	.word	0x00000590


	//   ....[4]....
        /*0084*/ 	.word	0x000006b0


	//   ....[5]....
        /*0088*/ 	.word	0x000007c0


	//   ....[6]....
        /*008c*/ 	.word	0x000008c0


	//   ....[7]....
        /*0090*/ 	.word	0x000009a0


	//   ....[8]....
        /*0094*/ 	.word	0x00000ac0


	//   ....[9]....
        /*0098*/ 	.word	0x00000bb0


	//   ....[10]....
        /*009c*/ 	.word	0x00000ca0


	//----- nvinfo : EIATTR_EXIT_INSTR_OFFSETS
	.align		4
.L_1100:
        /*00a0*/ 	.byte	0x04, 0x1c
        /*00a2*/ 	.short	(.L_1102 - .L_1101)


	//   ....[0]....
.L_1101:
        /*00a4*/ 	.word	0x000002b0


	//   ....[1]....
        /*00a8*/ 	.word	0x00000cf0


	//----- nvinfo : EIATTR_CRS_STACK_SIZE
	.align		4
.L_1102:
        /*00ac*/ 	.byte	0x04, 0x1e
        /*00ae*/ 	.short	(.L_1104 - .L_1103)
.L_1103:
        /*00b0*/ 	.word	0x00000000


	//----- nvinfo : EIATTR_CBANK_PARAM_SIZE
	.align		4
.L_1104:
        /*00b4*/ 	.byte	0x03, 0x19
        /*00b6*/ 	.short	0x0024


	//----- nvinfo : EIATTR_PARAM_CBANK
	.align		4
        /*00b8*/ 	.byte	0x04, 0x0a
        /*00ba*/ 	.short	(.L_1106 - .L_1105)
	.align		4
.L_1105:
        /*00bc*/ 	.word	index@(.nv.constant0._Z5evictIfLi4ELi1ELi4EEvPT_S1_PKiS3_i)
        /*00c0*/ 	.short	0x0380
        /*00c2*/ 	.short	0x0024


	//----- nvinfo : EIATTR_SW_WAR
	.align		4
.L_1106:
        /*00c4*/ 	.byte	0x04, 0x36
        /*00c6*/ 	.short	(.L_1108 - .L_1107)
.L_1107:
        /*00c8*/ 	.word	0x00000008
.L_1108:


//--------------------- .nv.info._Z5evictIfLi2ELi1ELi4EEvPT_S1_PKiS3_i --------------------------
	.section	.nv.info._Z5evictIfLi2ELi1ELi4EEvPT_S1_PKiS3_i,"",@"SHT_CUDA_INFO"
	.sectionflags	@""
	.align	4


	//----- nvinfo : EIATTR_CUDA_API_VERSION
	.align		4
        /*0000*/ 	.byte	0x04, 0x37
        /*0002*/ 	.short	(.L_1110 - .L_1109)
.L_1109:
        /*0004*/ 	.word	0x00000082


	//----- nvinfo : EIATTR_KPARAM_INFO
	.align		4
.L_1110:
        /*0008*/ 	.byte	0x04, 0x17
        /*000a*/ 	.short	(.L_1112 - .L_1111)
.L_1111:
        /*000c*/ 	.word	0x00000000
        /*0010*/ 	.short	0x0004
        /*0012*/ 	.short	0x0020
        /*0014*/ 	.byte	0x00, 0xf0, 0x11, 0x00


	//----- nvinfo : EIATTR_KPARAM_INFO
	.align		4
.L_1112:
        /*0018*/ 	.byte	0x04, 0x17
        /*001a*/ 	.short	(.L_1114 - .L_1113)
.L_1113:
        /*001c*/ 	.word	0x00000000
        /*0020*/ 	.short	0x0003
        /*0022*/ 	.short	0x0018
        /*0024*/ 	.byte	0x00, 0xf5, 0x21, 0x00


	//----- nvinfo : EIATTR_KPARAM_INFO
	.align		4
.L_1114:
        /*0028*/ 	.byte	0x04, 0x17
        /*002a*/ 	.short	(.L_1116 - .L_1115)
.L_1115:
        /*002c*/ 	.word	0x00000000
        /*0030*/ 	.short	0x0002
        /*0032*/ 	.short	0x0010
        /*0034*/ 	.byte	0x00, 0xf5, 0x21, 0x00


	//----- nvinfo : EIATTR_KPARAM_INFO
	.align		4
.L_1116:
        /*0038*/ 	.byte	0x04, 0x17
        /*003a*/ 	.short	(.L_1118 - .L_1117)
.L_1117:
        /*003c*/ 	.word	0x00000000
        /*0040*/ 	.short	0x0001
        /*0042*/ 	.short	0x0008
        /*0044*/ 	.byte	0x00, 0xf5, 0x21, 0x00


	//----- nvinfo : EIATTR_KPARAM_INFO
	.align		4
.L_1118:
        /*0048*/ 	.byte	0x04, 0x17
        /*004a*/ 	.short	(.L_1120 - .L_1119)
.L_1119:
        /*004c*/ 	.word	0x00000000
        /*0050*/ 	.short	0x0000
        /*0052*/ 	.short	0x0000
        /*0054*/ 	.byte	0x00, 0xf5, 0x21, 0x00


	//----- nvinfo : EIATTR_SPARSE_MMA_MASK
	.align		4
.L_1120:
        /*0058*/ 	.byte	0x03, 0x50
        /*005a*/ 	.short	0x0000


	//----- nvinfo : EIATTR_MAXREG_COUNT
	.align		4
        /*005c*/ 	.byte	0x03, 0x1b
        /*005e*/ 	.short	0x00ff


	//----- nvinfo : EIATTR_EXTERNS
	.align		4
        /*0060*/ 	.byte	0x04, 0x0f
        /*0062*/ 	.short	(.L_1122 - .L_1121)


	//   ....[0]....
	.align		4
.L_1121:
        /*0064*/ 	.word	index@(vprintf)


	//----- nvinfo : EIATTR_MERCURY_ISA_VERSION
	.align		4
.L_1122:
        /*0068*/ 	.byte	0x03, 0x5f
        /*006a*/ 	.short	0x0101


	//----- nvinfo : EIATTR_VRC_CTA_INIT_COUNT
	.align		4
        /*006c*/ 	.byte	0x02, 0x4a
	.zero		1
	.zero		1


	//----- nvinfo : EIATTR_SYSCALL_OFFSETS
	.align		4
        /*0070*/ 	.byte	0x04, 0x46
        /*0072*/ 	.short	(.L_1124 - .L_1123)


	//   ....[0]....
.L_1123:
        /*0074*/ 	.word	0x00000140


	//   ....[1]....
        /*0078*/ 	.word	0x00000280


	//   ....[2]....
        /*007c*/ 	.word	0x00000650


	//   ....[3]....
        /*0080*/ 	.word	0x00000720


	//   ....[4]....
        /*0084*/ 	.word	0x00000840


	//   ....[5]....
        /*0088*/ 	.word	0x00000930


	//   ....[6]....
        /*008c*/ 	.word	0x00000a50


	//   ....[7]....
        /*0090*/ 	.word	0x00000c80


	//   ....[8]....
        /*0094*/ 	.word	0x00000d50


	//   ....[9]....
        /*0098*/ 	.word	0x00000e70


	//   ....[10]....
        /*009c*/ 	.word	0x00000f50


	//   ....[11]....
        /*00a0*/ 	.word	0x00001070


	//   ....[12]....
        /*00a4*/ 	.word	0x00001240


	//   ....[13]....
        /*00a8*/ 	.word	0x00001310


	//   ....[14]....
        /*00ac*/ 	.word	0x00001430


	//   ....[15]....
        /*00b0*/ 	.word	0x00001500


	//   ....[16]....
        /*00b4*/ 	.word	0x00001620


	//----- nvinfo : EIATTR_EXIT_INSTR_OFFSETS
	.align		4
.L_1124:
        /*00b8*/ 	.byte	0x04, 0x1c
        /*00ba*/ 	.short	(.L_1126 - .L_1125)


	//   ....[0]....
.L_1125:
        /*00bc*/ 	.word	0x000002a0


	//   ....[1]....
        /*00c0*/ 	.word	0x00000ab0


	//   ....[2]....
        /*00c4*/ 	.word	0x00001680


	//----- nvinfo : EIATTR_CRS_STACK_SIZE
	.align		4
.L_1126:
        /*00c8*/ 	.byte	0x04, 0x1e
        /*00ca*/ 	.short	(.L_1128 - .L_1127)
.L_1127:
        /*00cc*/ 	.word	0x00000000


	//----- nvinfo : EIATTR_CBANK_PARAM_SIZE
	.align		4
.L_1128:
        /*00d0*/ 	.byte	0x03, 0x19
        /*00d2*/ 	.short	0x0024


	//----- nvinfo : EIATTR_PARAM_CBANK
	.align		4
        /*00d4*/ 	.byte	0x04, 0x0a
        /*00d6*/ 	.short	(.L_1130 - .L_1129)
	.align		4
.L_1129:
        /*00d8*/ 	.word	index@(.nv.constant0._Z5evictIfLi2ELi1ELi4EEvPT_S1_PKiS3_i)
        /*00dc*/ 	.short	0x0380
        /*00de*/ 	.short	0x0024


	//----- nvinfo : EIATTR_SW_WAR
	.align		4
.L_1130:
        /*00e0*/ 	.byte	0x04, 0x36
        /*00e2*/ 	.short	(.L_1132 - .L_1131)
.L_1131:
        /*00e4*/ 	.word	0x00000008
.L_1132:


//--------------------- .nv.info._Z5evictIfLi1ELi1ELi4EEvPT_S1_PKiS3_i --------------------------
	.section	.nv.info._Z5evictIfLi1ELi1ELi4EEvPT_S1_PKiS3_i,"",@"SHT_CUDA_INFO"
	.sectionflags	@""
	.align	4


	//----- nvinfo : EIATTR_CUDA_API_VERSION
	.align		4
        /*0000*/ 	.byte	0x04, 0x37
        /*0002*/ 	.short	(.L_1134 - .L_1133)
.L_1133:
        /*0004*/ 	.word	0x00000082


	//----- nvinfo : EIATTR_KPARAM_INFO
	.align		4
.L_1134:
        /*0008*/ 	.byte	0x04, 0x17
        /*000a*/ 	.short	(.L_1136 - .L_1135)
.L_1135:
        /*000c*/ 	.word	0x00000000
        /*0010*/ 	.short	0x0004
        /*0012*/ 	.short	0x0020
        /*0014*/ 	.byte	0x00, 0xf0, 0x11, 0x00


	//----- nvinfo : EIATTR_KPARAM_INFO
	.align		4
.L_1136:
        /*0018*/ 	.byte	0x04, 0x17
        /*001a*/ 	.short	(.L_1138 - .L_1137)
.L_1137:
        /*001c*/ 	.word	0x00000000
        /*0020*/ 	.short	0x0003
        /*0022*/ 	.short	0x0018
        /*0024*/ 	.byte	0x00, 0xf5, 0x21, 0x00


	//----- nvinfo : EIATTR_KPARAM_INFO
	.align		4
.L_1138:
        /*0028*/ 	.byte	0x04, 0x17
        /*002a*/ 	.short	(.L_1140 - .L_1139)
.L_1139:
        /*002c*/ 	.word	0x00000000
        /*0030*/ 	.short	0x0002
        /*0032*/ 	.short	0x0010
        /*0034*/ 	.byte	0x00, 0xf5, 0x21, 0x00


	//----- nvinfo : EIATTR_KPARAM_INFO
	.align		4
.L_1140:
        /*0038*/ 	.byte	0x04, 0x17
        /*003a*/ 	.short	(.L_1142 - .L_1141)
.L_1141:
        /*003c*/ 	.word	0x00000000
        /*0040*/ 	.short	0x0001
        /*0042*/ 	.short	0x0008
        /*0044*/ 	.byte	0x00, 0xf5, 0x21, 0x00


	//----- nvinfo : EIATTR_KPARAM_INFO
	.align		4
.L_1142:
        /*0048*/ 	.byte	0x04, 0x17
        /*004a*/ 	.short	(.L_1144 - .L_1143)
.L_1143:
        /*004c*/ 	.word	0x00000000
        /*0050*/ 	.short	0x0000
        /*0052*/ 	.short	0x0000
        /*0054*/ 	.byte	0x00, 0xf5, 0x21, 0x00


	//----- nvinfo : EIATTR_SPARSE_MMA_MASK
	.align		4
.L_1144:
        /*0058*/ 	.byte	0x03, 0x50
        /*005a*/ 	.short	0x0000


	//----- nvinfo : EIATTR_MAXREG_COUNT
	.align		4
        /*005c*/ 	.byte	0x03, 0x1b
        /*005e*/ 	.short	0x00ff


	//----- nvinfo : EIATTR_EXTERNS
	.align		4
        /*0060*/ 	.byte	0x04, 0x0f
        /*0062*/ 	.short	(.L_1146 - .L_1145)


	//   ....[0]....
	.align		4
.L_1145:
        /*0064*/ 	.word	index@(vprintf)


	//----- nvinfo : EIATTR_MERCURY_ISA_VERSION
	.align		4
.L_1146:
        /*0068*/ 	.byte	0x03, 0x5f
        /*006a*/ 	.short	0x0101


	//----- nvinfo : EIATTR_VRC_CTA_INIT_COUNT
	.align		4
        /*006c*/ 	.byte	0x02, 0x4a
	.zero		1
	.zero		1


	//----- nvinfo : EIATTR_SYSCALL_OFFSETS
	.align		4
        /*0070*/ 	.byte	0x04, 0x46
        /*0072*/ 	.short	(.L_1148 - .L_1147)


	//   ....[0]....
.L_1147:
        /*0074*/ 	.word	0x00000140


	//   ....[1]....
        /*0078*/ 	.word	0x00000280


	//   ....[2]....
        /*007c*/ 	.word	0x00000430


	//   ....[3]....
        /*0080*/ 	.word	0x00000510


	//   ....[4]....
        /*0084*/ 	.word	0x00000610


	//----- nvinfo : EIATTR_EXIT_INSTR_OFFSETS
	.align		4
.L_1148:
        /*0088*/ 	.byte	0x04, 0x1c
        /*008a*/ 	.short	(.L_1150 - .L_1149)


	//   ....[0]....
.L_1149:
        /*008c*/ 	.word	0x000002b0


	//   ....[1]....
        /*0090*/ 	.word	0x00000690


	//----- nvinfo : EIATTR_CRS_STACK_SIZE
	.align		4
.L_1150:
        /*0094*/ 	.byte	0x04, 0x1e
        /*0096*/ 	.short	(.L_1152 - .L_1151)
.L_1151:
        /*0098*/ 	.word	0x00000000


	//----- nvinfo : EIATTR_CBANK_PARAM_SIZE
	.align		4
.L_1152:
        /*009c*/ 	.byte	0x03, 0x19
        /*009e*/ 	.short	0x0024


	//----- nvinfo : EIATTR_PARAM_CBANK
	.align		4
        /*00a0*/ 	.byte	0x04, 0x0a
        /*00a2*/ 	.short	(.L_1154 - .L_1153)
	.align		4
.L_1153:
        /*00a4*/ 	.word	index@(.nv.constant0._Z5evictIfLi1ELi1ELi4EEvPT_S1_PKiS3_i)
        /*00a8*/ 	.short	0x0380
        /*00aa*/ 	.short	0x0024


	//----- nvinfo : EIATTR_SW_WAR
	.align		4
.L_1154:
        /*00ac*/ 	.byte	0x04, 0x36
        /*00ae*/ 	.short	(.L_1156 - .L_1155)
.L_1155:
        /*00b0*/ 	.word	0x00000008
.L_1156:


//--------------------- .nv.info._Z5evictIfLi8ELi8ELi2EEvPT_S1_PKiS3_i --------------------------
	.section	.nv.info._Z5evictIfLi8ELi8ELi2EEvPT_S1_PKiS3_i,"",@"SHT_CUDA_INFO"
	.sectionflags	@""
	.align	4


	//----- nvinfo : EIATTR_CUDA_API_VERSION
	.align		4
        /*0000*/ 	.byte	0x04, 0x37
        /*0002*/ 	.short	(.L_1158 - .L_1157)
.L_1157:
        /*0004*/ 	.word	0x00000082


	//----- nvinfo : EIATTR_KPARAM_INFO
	.align		4
.L_1158:
        /*0008*/ 	.byte	0x04, 0x17
        /*000a*/ 	.short	(.L_1160 - .L_1159)
.L_1159:
        /*000c*/ 	.word	0x00000000
        /*0010*/ 	.short	0x0004
        /*0012*/ 	.short	0x0020
        /*0014*/ 	.byte	0x00, 0xf0, 0x11, 0x00


	//----- nvinfo : EIATTR_KPARAM_INFO
	.align		4
.L_1160:
        /*0018*/ 	.byte	0x04, 0x17
        /*001a*/ 	.short	(.L_1162 - .L_1161)
.L_1161:
        /*001c*/ 	.word	0x00000000
        /*0020*/ 	.short	0x0003
        /*0022*/ 	.short	0x0018
        /*0024*/ 	.byte	0x00, 0xf5, 0x21, 0x00


	//----- nvinfo : EIATTR_KPARAM_INFO
	.align		4
.L_1162:
        /*0028*/ 	.byte	0x04, 0x17
        /*002a*/ 	.short	(.L_1164 - .L_1163)
.L_1163:
        /*002c*/ 	.word	0x00000000
        /*0030*/ 	.short	0x0002
        /*0032*/ 	.short	0x0010
        /*0034*/ 	.byte	0x00, 0xf5, 0x21, 0x00


	//----- nvinfo : EIATTR_KPARAM_INFO
	.align		4
.L_1164:
        /*0038*/ 	.byte	0x04, 0x17
        /*003a*/ 	.short	(.L_1166 - .L_1165)
.L_1165:
        /*003c*/ 	.word	0x00000000
        /*0040*/ 	.short	0x0001
        /*0042*/ 	.short	0x0008
        /*0044*/ 	.byte	0x00, 0xf5, 0x21, 0x00


	//----- nvinfo : EIATTR_KPARAM_INFO
	.align		4
.L_1166:
        /*0048*/ 	.byte	0x04, 0x17
        /*004a*/ 	.short	(.L_1168 - .L_1167)
.L_1167:
        /*004c*/ 	.word	0x00000000
        /*0050*/ 	.short	0x0000
        /*0052*/ 	.short	0x0000
        /*0054*/ 	.byte	0x00, 0xf5, 0x21, 0x00


	//----- nvinfo : EIATTR_SPARSE_MMA_MASK
	.align		4
.L_1168:
        /*0058*/ 	.byte	0x03, 0x50
        /*005a*/ 	.short	0x0000


	//----- nvinfo : EIATTR_MAXREG_COUNT
	.align		4
        /*005c*/ 	.byte	0x03, 0x1b
        /*005e*/ 	.short	0x00ff


	//----- nvinfo : EIATTR_EXTERNS
	.align		4
        /*0060*/ 	.byte	0x04, 0x0f
        /*0062*/ 	.short	(.L_1170 - .L_1169)


	//   ....[0]....
	.align		4
.L_1169:
        /*0064*/ 	.word	index@(vprintf)


	//----- nvinfo : EIATTR_MERCURY_ISA_VERSION
	.align		4
.L_1170:
        /*0068*/ 	.byte	0x03, 0x5f
        /*006a*/ 	.short	0x0101


	//----- nvinfo : EIATTR_VRC_CTA_INIT_COUNT
	.align		4
        /*006c*/ 	.byte	0x02, 0x4a
	.zero		1
	.zero		1


	//----- nvinfo : EIATTR_SYSCALL_OFFSETS
	.align		4
        /*0070*/ 	.byte	0x04, 0x46
        /*0072*/ 	.short	(.L_1172 - .L_1171)


	//   ....[0]....
.L_1171:
        /*0074*/ 	.word	0x00000140


	//   ....[1]....
        /*0078*/ 	.word	0x00000280


	//   ....[2]....
        /*007c*/ 	.word	0x000004f0


	//   ....[3]....
        /*0080*/ 	.word	0x000005c0


	//   ....[4]....
        /*0084*/ 	.word	0x000006f0


	//   ....[5]....
        /*0088*/ 	.word	0x000007f0


	//   ....[6]....
        /*008c*/ 	.word	0x000008f0


	//   ....[7]....
        /*0090*/ 	.word	0x000009f0


	//   ....[8]....
        /*0094*/ 	.word	0x00000af0


	//   ....[9]....
        /*0098*/ 	.word	0x00000bf0


	//   ....[10]....
        /*009c*/ 	.word	0x00000cf0


	//   ....[11]....
        /*00a0*/ 	.word	0x00000db0


	//   ....[12]....
        /*00a4*/ 	.word	0x00000eb0


	//   ....[13]....
        /*00a8*/ 	.word	0x00000f80


	//   ....[14]....
        /*00ac*/ 	.word	0x00001050


	//   ....[15]....
        /*00b0*/ 	.word	0x00001120


	//   ....[16]....
        /*00b4*/ 	.word	0x000011f0


	//   ....[17]....
        /*00b8*/ 	.word	0x000012c0


	//   ....[18]....
        /*00bc*/ 	.word	0x00001390


	//----- nvinfo : EIATTR_EXIT_INSTR_OFFSETS
	.align		4
.L_1172:
        /*00c0*/ 	.byte	0x04, 0x1c
        /*00c2*/ 	.short	(.L_1174 - .L_1173)


	//   ....[0]....
.L_1173:
        /*00c4*/ 	.word	0x000002b0


	//   ....[1]....
        /*00c8*/ 	.word	0x000013e0


	//----- nvinfo : EIATTR_CRS_STACK_SIZE
	.align		4
.L_1174:
        /*00cc*/ 	.byte	0x04, 0x1e
        /*00ce*/ 	.short	(.L_1176 - .L_1175)
.L_1175:
        /*00d0*/ 	.word	0x00000000


	//----- nvinfo : EIATTR_CBANK_PARAM_SIZE
	.align		4
.L_1176:
        /*00d4*/ 	.byte	0x03, 0x19
        /*00d6*/ 	.short	0x0024


	//----- nvinfo : EIATTR_PARAM_CBANK
	.align		4
        /*00d8*/ 	.byte	0x04, 0x0a
        /*00da*/ 	.short	(.L_1178 - .L_1177)
	.align		4
.L_1177:
        /*00dc*/ 	.word	index@(.nv.constant0._Z5evictIfLi8ELi8ELi2EEvPT_S1_PKiS3_i)
        /*00e0*/ 	.short	0x0380
        /*00e2*/ 	.short	0x0024


	//----- nvinfo : EIATTR_SW_WAR
	.align		4
.L_1178:
        /*00e4*/ 	.byte	0x04, 0x36
        /*00e6*/ 	.short	(.L_1180 - .L_1179)
.L_1179:
        /*00e8*/ 	.word	0x00000008
.L_1180:


//--------------------- .nv.info._Z5evictIfLi4ELi8ELi2EEvPT_S1_PKiS3_i --------------------------
	.section	.nv.info._Z5evictIfLi4ELi8ELi2EEvPT_S1_PKiS3_i,"",@"SHT_CUDA_INFO"
	.sectionflags	@""
	.align	4


	//----- nvinfo : EIATTR_CUDA_API_VERSION
	.align		4
        /*0000*/ 	.byte	0x04, 0x37
        /*0002*/ 	.short	(.L_1182 - .L_1181)
.L_1181:
        /*0004*/ 	.word	0x00000082


	//----- nvinfo : EIATTR_KPARAM_INFO
	.align		4
.L_1182:
        /*0008*/ 	.byte	0x04, 0x17
        /*000a*/ 	.short	(.L_1184 - .L_1183)
.L_1183:
        /*000c*/ 	.word	0x00000000
        /*0010*/ 	.short	0x0004
        /*0012*/ 	.short	0x0020
        /*0014*/ 	.byte	0x00, 0xf0, 0x11, 0x00


	//----- nvinfo : EIATTR_KPARAM_INFO
	.align		4
.L_1184:
        /*0018*/ 	.byte	0x04, 0x17
        /*001a*/ 	.short	(.L_1186 - .L_1185)
.L_1185:
        /*001c*/ 	.word	0x00000000
        /*0020*/ 	.short	0x0003
        /*0022*/ 	.short	0x0018
        /*0024*/ 	.byte	0x00, 0xf5, 0x21, 0x00


	//----- nvinfo : EIATTR_KPARAM_INFO
	.align		4
.L_1186:
        /*0028*/ 	.byte	0x04, 0x17
        /*002a*/ 	.short	(.L_1188 - .L_1187)
.L_1187:
        /*002c*/ 	.word	0x00000000
        /*0030*/ 	.short	0x0002
        /*0032*/ 	.short	0x0010
        /*0034*/ 	.byte	0x00, 0xf5, 0x21, 0x00


	//----- nvinfo : EIATTR_KPARAM_INFO
	.align		4
.L_1188:
        /*0038*/ 	.byte	0x04, 0x17
        /*003a*/ 	.short	(.L_1190 - .L_1189)
.L_1189:
        /*003c*/ 	.word	0x00000000
        /*0040*/ 	.short	0x0001
        /*0042*/ 	.short	0x0008
        /*0044*/ 	.byte	0x00, 0xf5, 0x21, 0x00


	//----- nvinfo : EIATTR_KPARAM_INFO
	.align		4
.L_1190:
        /*0048*/ 	.byte	0x04, 0x17
        /*004a*/ 	.short	(.L_1192 - .L_1191)
.L_1191:
        /*004c*/ 	.word	0x00000000
        /*0050*/ 	.short	0x0000
        /*0052*/ 	.short	0x0000
        /*0054*/ 	.byte	0x00, 0xf5, 0x21, 0x00


	//----- nvinfo : EIATTR_SPARSE_MMA_MASK
	.align		4
.L_1192:
        /*0058*/ 	.byte	0x03, 0x50
        /*005a*/ 	.short	0x0000


	//----- nvinfo : EIATTR_MAXREG_COUNT
	.align		4
        /*005c*/ 	.byte	0x03, 0x1b
        /*005e*/ 	.short	0x00ff


	//----- nvinfo : EIATTR_EXTERNS
	.align		4
        /*0060*/ 	.byte	0x04, 0x0f
        /*0062*/ 	.short	(.L_1194 - .L_1193)


	//   ....[0]....
	.align		4
.L_1193:
        /*0064*/ 	.word	index@(vprintf)


	//----- nvinfo : EIATTR_MERCURY_ISA_VERSION
	.align		4
.L_1194:
        /*0068*/ 	.byte	0x03, 0x5f
        /*006a*/ 	.short	0x0101


	//----- nvinfo : EIATTR_VRC_CTA_INIT_COUNT
	.align		4
        /*006c*/ 	.byte	0x02, 0x4a
	.zero		1
	.zero		1


	//----- nvinfo : EIATTR_SYSCALL_OFFSETS
	.align		4
        /*0070*/ 	.byte	0x04, 0x46
        /*0072*/ 	.short	(.L_1196 - .L_1195)


	//   ....[0]....
.L_1195:
        /*0074*/ 	.word	0x00000140


	//   ....[1]....
        /*0078*/ 	.word	0x00000280


	//   ....[2]....
        /*007c*/ 	.word	0x000004d0


	//   ....[3]....
        /*0080*/ 	.word	0x000005a0


	//   ....[4]....
        /*0084*/ 	.word	0x000006d0


	//   ....[5]....
        /*0088*/ 	.word	0x000007d0


	//   ....[6]....
        /*008c*/ 	.word	0x000008d0


	//   ....[7]....
        /*0090*/ 	.word	0x000009d0


	//   ....[8]....
        /*0094*/ 	.word	0x00000ad0


	//   ....[9]....
        /*0098*/ 	.word	0x00000bd0


	//   ....[10]....
        /*009c*/ 	.word	0x00000cd0


	//   ....[11]....
        /*00a0*/ 	.word	0x00000d90


	//   ....[12]....
        /*00a4*/ 	.word	0x00000e90


	//   ....[13]....
        /*00a8*/ 	.word	0x00000f60


	//   ....[14]....
        /*00ac*/ 	.word	0x00001030


	//----- nvinfo : EIATTR_EXIT_INSTR_OFFSETS
	.align		4
.L_1196:
        /*00b0*/ 	.byte	0x04, 0x1c
        /*00b2*/ 	.short	(.L_1198 - .L_1197)


	//   ....[0]....
.L_1197:
        /*00b4*/ 	.word	0x000002b0


	//   ....[1]....
        /*00b8*/ 	.word	0x00001080


	//----- nvinfo : EIATTR_CRS_STACK_SIZE
	.align		4
.L_1198:
        /*00bc*/ 	.byte	0x04, 0x1e
        /*00be*/ 	.short	(.L_1200 - .L_1199)
.L_1199:
        /*00c0*/ 	.word	0x00000000


	//----- nvinfo : EIATTR_CBANK_PARAM_SIZE
	.align		4
.L_1200:
        /*00c4*/ 	.byte	0x03, 0x19
        /*00c6*/ 	.short	0x0024


	//----- nvinfo : EIATTR_PARAM_CBANK
	.align		4
        /*00c8*/ 	.byte	0x04, 0x0a
        /*00ca*/ 	.short	(.L_1202 - .L_1201)
	.align		4
.L_1201:
        /*00cc*/ 	.word	index@(.nv.constant0._Z5evictIfLi4ELi8ELi2EEvPT_S1_PKiS3_i)
        /*00d0*/ 	.short	0x0380
        /*00d2*/ 	.short	0x0024


	//----- nvinfo : EIATTR_SW_WAR
	.align		4
.L_1202:
        /*00d4*/ 	.byte	0x04, 0x36
        /*00d6*/ 	.short	(.L_1204 - .L_1203)
.L_1203:
        /*00d8*/ 	.word	0x00000008
.L_1204:


//--------------------- .nv.info._Z5evictIfLi2ELi8ELi2EEvPT_S1_PKiS3_i --------------------------
	.section	.nv.info._Z5evictIfLi2ELi8ELi2EEvPT_S1_PKiS3_i,"",@"SHT_CUDA_INFO"
	.sectionflags	@""
	.align	4


	//----- nvinfo : EIATTR_CUDA_API_VERSION
	.align		4
        /*0000*/ 	.byte	0x04, 0x37
        /*0002*/ 	.short	(.L_1206 - .L_1205)
.L_1205:
        /*0004*/ 	.word	0x00000082


	//----- nvinfo : EIATTR_KPARAM_INFO
	.align		4
.L_1206:
        /*0008*/ 	.byte	0x04, 0x17
        /*000a*/ 	.short	(.L_1208 - .L_1207)
.L_1207:
        /*000c*/ 	.word	0x00000000
        /*0010*/ 	.short	0x0004
        /*0012*/ 	.short	0x0020
        /*0014*/ 	.byte	0x00, 0xf0, 0x11, 0x00


	//----- nvinfo : EIATTR_KPARAM_INFO
	.align		4
.L_1208:
        /*0018*/ 	.byte	0x04, 0x17
        /*001a*/ 	.short	(.L_1210 - .L_1209)
.L_1209:
        /*001c*/ 	.word	0x00000000
        /*0020*/ 	.short	0x0003
        /*0022*/ 	.short	0x0018
        /*0024*/ 	.byte	0x00, 0xf5, 0x21, 0x00


	//----- nvinfo : EIATTR_KPARAM_INFO
	.align		4
.L_1210:
        /*0028*/ 	.byte	0x04, 0x17
        /*002a*/ 	.short	(.L_1212 - .L_1211)
.L_1211:
        /*002c*/ 	.word	0x00000000
        /*0030*/ 	.short	0x0002
        /*0032*/ 	.short	0x0010
        /*0034*/ 	.byte	0x00, 0xf5, 0x21, 0x00


	//----- nvinfo : EIATTR_KPARAM_INFO
	.align		4
.L_1212:
        /*0038*/ 	.byte	0x04, 0x17
        /*003a*/ 	.short	(.L_1214 - .L_1213)
.L_1213:
        /*003c*/ 	.word	0x00000000
        /*0040*/ 	.short	0x0001
        /*0042*/ 	.short	0x0008
        /*0044*/ 	.byte	0x00, 0xf5, 0x21, 0x00


	//----- nvinfo : EIATTR_KPARAM_INFO
	.align		4
.L_1214:
        /*0048*/ 	.byte	0x04, 0x17
        /*004a*/ 	.short	(.L_1216 - .L_1215)
.L_1215:
        /*004c*/ 	.word	0x00000000
        /*0050*/ 	.short	0x0000
        /*0052*/ 	.short	0x0000
        /*0054*/ 	.byte	0x00, 0xf5, 0x21, 0x00


	//----- nvinfo : EIATTR_SPARSE_MMA_MASK
	.align		4
.L_1216:
        /*0058*/ 	.byte	0x03, 0x50
        /*005a*/ 	.short	0x0000


	//----- nvinfo : EIATTR_MAXREG_COUNT
	.align		4
        /*005c*/ 	.byte	0x03, 0x1b
        /*005e*/ 	.short	0x00ff


	//----- nvinfo : EIATTR_EXTERNS
	.align		4
        /*0060*/ 	.byte	0x04, 0x0f
        /*0062*/ 	.short	(.L_1218 - .L_1217)


	//   ....[0]....
	.align		4
.L_1217:
        /*0064*/ 	.word	index@(vprintf)


	//----- nvinfo : EIATTR_MERCURY_ISA_VERSION
	.align		4
.L_1218:
        /*0068*/ 	.byte	0x03, 0x5f
        /*006a*/ 	.short	0x0101


	//----- nvinfo : EIATTR_VRC_CTA_INIT_COUNT
	.align		4
        /*006c*/ 	.byte	0x02, 0x4a
	.zero		1
	.zero		1


	//----- nvinfo : EIATTR_SYSCALL_OFFSETS
	.align		4
        /*0070*/ 	.byte	0x04, 0x46
        /*0072*/ 	.short	(.L_1220 - .L_1219)


	//   ....[0]....
.L_1219:
        /*0074*/ 	.word	0x00000140


	//   ....[1]....
        /*0078*/ 	.word	0x00000280


	//   ....[2]....
        /*007c*/ 	.word	0x000004d0


	//   ....[3]....
        /*0080*/ 	.word	0x000005a0


	//   ....[4]....
        /*0084*/ 	.word	0x000006d0


	//   ....[5]....
        /*0088*/ 	.word	0x000007d0


	//   ....[6]....
        /*008c*/ 	.word	0x000008d0


	//   ....[7]....
        /*0090*/ 	.word	0x000009d0


	//   ....[8]....
        /*0094*/ 	.word	0x00000ad0


	//   ....[9]....
        /*0098*/ 	.word	0x00000bd0


	//   ....[10]....
        /*009c*/ 	.word	0x00000cd0


	//   ....[11]....
        /*00a0*/ 	.word	0x00000d90


	//   ....[12]....
        /*00a4*/ 	.word	0x00000e90


	//----- nvinfo : EIATTR_EXIT_INSTR_OFFSETS
	.align		4
.L_1220:
        /*00a8*/ 	.byte	0x04, 0x1c
        /*00aa*/ 	.short	(.L_1222 - .L_1221)


	//   ....[0]....
.L_1221:
        /*00ac*/ 	.word	0x000002b0


	//   ....[1]....
        /*00b0*/ 	.word	0x00000ee0


	//----- nvinfo : EIATTR_CRS_STACK_SIZE
	.align		4
.L_1222:
        /*00b4*/ 	.byte	0x04, 0x1e
        /*00b6*/ 	.short	(.L_1224 - .L_1223)
.L_1223:
        /*00b8*/ 	.word	0x00000000


	//----- nvinfo : EIATTR_CBANK_PARAM_SIZE
	.align		4
.L_1224:
        /*00bc*/ 	.byte	0x03, 0x19
        /*00be*/ 	.short	0x0024


	//----- nvinfo : EIATTR_PARAM_CBANK
	.align		4
        /*00c0*/ 	.byte	0x04, 0x0a
        /*00c2*/ 	.short	(.L_1226 - .L_1225)
	.align		4
.L_1225:
        /*00c4*/ 	.word	index@(.nv.constant0._Z5evictIfLi2ELi8ELi2EEvPT_S1_PKiS3_i)
        /*00c8*/ 	.short	0x0380
        /*00ca*/ 	.short	0x0024


	//----- nvinfo : EIATTR_SW_WAR
	.align		4
.L_1226:
        /*00cc*/ 	.byte	0x04, 0x36
        /*00ce*/ 	.short	(.L_1228 - .L_1227)
.L_1227:
        /*00d0*/ 	.word	0x00000008
.L_1228:


//--------------------- .nv.info._Z5evictIfLi1ELi8ELi2EEvPT_S1_PKiS3_i --------------------------
	.section	.nv.info._Z5evictIfLi1ELi8ELi2EEvPT_S1_PKiS3_i,"",@"SHT_CUDA_INFO"
	.sectionflags	@""
	.align	4


	//----- nvinfo : EIATTR_CUDA_API_VERSION
	.align		4
        /*0000*/ 	.byte	0x04, 0x37
        /*0002*/ 	.short	(.L_1230 - .L_1229)
.L_1229:
        /*0004*/ 	.word	0x00000082


	//----- nvinfo : EIATTR_KPARAM_INFO
	.align		4
.L_1230:
        /*0008*/ 	.byte	0x04, 0x17
        /*000a*/ 	.short	(.L_1232 - .L_1231)
.L_1231:
        /*000c*/ 	.word	0x00000000
        /*0010*/ 	.short	0x0004
        /*0012*/ 	.short	0x0020
        /*0014*/ 	.byte	0x00, 0xf0, 0x11, 0x00


	//----- nvinfo : EIATTR_KPARAM_INFO
	.align		4
.L_1232:
        /*0018*/ 	.byte	0x04, 0x17
        /*001a*/ 	.short	(.L_1234 - .L_1233)
.L_1233:
        /*001c*/ 	.word	0x00000000
        /*0020*/ 	.short	0x0003
        /*0022*/ 	.short	0x0018
        /*0024*/ 	.byte	0x00, 0xf5, 0x21, 0x00


	//----- nvinfo : EIATTR_KPARAM_INFO
	.align		4
.L_1234:
        /*0028*/ 	.byte	0x04, 0x17
        /*002a*/ 	.short	(.L_1236 - .L_1235)
.L_1235:
        /*002c*/ 	.word	0x00000000
        /*0030*/ 	.short	0x0002
        /*0032*/ 	.short	0x0010
        /*0034*/ 	.byte	0x00, 0xf5, 0x21, 0x00


	//----- nvinfo : EIATTR_KPARAM_INFO
	.align		4
.L_1236:
        /*0038*/ 	.byte	0x04, 0x17
        /*003a*/ 	.short	(.L_1238 - .L_1237)
.L_1237:
        /*003c*/ 	.word	0x00000000
        /*0040*/ 	.short	0x0001
        /*0042*/ 	.short	0x0008
        /*0044*/ 	.byte	0x00, 0xf5, 0x21, 0x00


	//----- nvinfo : EIATTR_KPARAM_INFO
	.align		4
.L_1238:
        /*0048*/ 	.byte	0x04, 0x17
        /*004a*/ 	.short	(.L_1240 - .L_1239)
.L_1239:
        /*004c*/ 	.word	0x00000000
        /*0050*/ 	.short	0x0000
        /*0052*/ 	.short	0x0000
        /*0054*/ 	.byte	0x00, 0xf5, 0x21, 0x00


	//----- nvinfo : EIATTR_SPARSE_MMA_MASK
	.align		4
.L_1240:
        /*0058*/ 	.byte	0x03, 0x50
        /*005a*/ 	.short	0x0000


	//----- nvinfo : EIATTR_MAXREG_COUNT
	.align		4
        /*005c*/ 	.byte	0x03, 0x1b
        /*005e*/ 	.short	0x00ff


	//----- nvinfo : EIATTR_EXTERNS
	.align		4
        /*0060*/ 	.byte	0x04, 0x0f
        /*0062*/ 	.short	(.L_1242 - .L_1241)


	//   ....[0]....
	.align		4
.L_1241:
        /*0064*/ 	.word	index@(vprintf)


	//----- nvinfo : EIATTR_MERCURY_ISA_VERSION
	.align		4
.L_1242:
        /*0068*/ 	.byte	0x03, 0x5f
        /*006a*/ 	.short	0x0101


	//----- nvinfo : EIATTR_VRC_CTA_INIT_COUNT
	.align		4
        /*006c*/ 	.byte	0x02, 0x4a
	.zero		1
	.zero		1


	//----- nvinfo : EIATTR_SYSCALL_OFFSETS
	.align		4
        /*0070*/ 	.byte	0x04, 0x46
        /*0072*/ 	.short	(.L_1244 - .L_1243)


	//   ....[0]....
.L_1243:
        /*0074*/ 	.word	0x00000140


	//   ....[1]....
        /*0078*/ 	.word	0x00000280


	//   ....[2]....
        /*007c*/ 	.word	0x00000490


	//   ....[3]....
        /*0080*/ 	.word	0x00000560


	//   ....[4]....
        /*0084*/ 	.word	0x00000690


	//   ....[5]....
        /*0088*/ 	.word	0x00000790


	//   ....[6]....
        /*008c*/ 	.word	0x00000890


	//   ....[7]....
        /*0090*/ 	.word	0x00000990


	//   ....[8]....
        /*0094*/ 	.word	0x00000a90


	//   ....[9]....
        /*0098*/ 	.word	0x00000b90


	//   ....[10]....
        /*009c*/ 	.word	0x00000c90


	//   ....[11]....
        /*00a0*/ 	.word	0x00000d50


	//----- nvinfo : EIATTR_EXIT_INSTR_OFFSETS
	.align		4
.L_1244:
        /*00a4*/ 	.byte	0x04, 0x1c
        /*00a6*/ 	.short	(.L_1246 - .L_1245)


	//   ....[0]....
.L_1245:
        /*00a8*/ 	.word	0x000002b0


	//   ....[1]....
        /*00ac*/ 	.word	0x00000dd0


	//----- nvinfo : EIATTR_CRS_STACK_SIZE
	.align		4
.L_1246:
        /*00b0*/ 	.byte	0x04, 0x1e
        /*00b2*/ 	.short	(.L_1248 - .L_1247)
.L_1247:
        /*00b4*/ 	.word	0x00000000


	//----- nvinfo : EIATTR_CBANK_PARAM_SIZE
	.align		4
.L_1248:
        /*00b8*/ 	.byte	0x03, 0x19
        /*00ba*/ 	.short	0x0024


	//----- nvinfo : EIATTR_PARAM_CBANK
	.align		4
        /*00bc*/ 	.byte	0x04, 0x0a
        /*00be*/ 	.short	(.L_1250 - .L_1249)
	.align		4
.L_1249:
        /*00c0*/ 	.word	index@(.nv.constant0._Z5evictIfLi1ELi8ELi2EEvPT_S1_PKiS3_i)
        /*00c4*/ 	.short	0x0380
        /*00c6*/ 	.short	0x0024


	//----- nvinfo : EIATTR_SW_WAR
	.align		4
.L_1250:
        /*00c8*/ 	.byte	0x04, 0x36
        /*00ca*/ 	.short	(.L_1252 - .L_1251)
.L_1251:
        /*00cc*/ 	.word	0x00000008
.L_1252:


//--------------------- .nv.info._Z5evictIfLi8ELi4ELi2EEvPT_S1_PKiS3_i --------------------------
	.section	.nv.info._Z5evictIfLi8ELi4ELi2EEvPT_S1_PKiS3_i,"",@"SHT_CUDA_INFO"
	.sectionflags	@""
	.align	4


	//----- nvinfo : EIATTR_CUDA_API_VERSION
	.align		4
        /*0000*/ 	.byte	0x04, 0x37
        /*0002*/ 	.short	(.L_1254 - .L_1253)
.L_1253:
        /*0004*/ 	.word	0x00000082


	//----- nvinfo : EIATTR_KPARAM_INFO
	.align		4
.L_1254:
        /*0008*/ 	.byte	0x04, 0x17
        /*000a*/ 	.short	(.L_1256 - .L_1255)
.L_1255:
        /*000c*/ 	.word	0x00000000
        /*0010*/ 	.short	0x0004
        /*0012*/ 	.short	0x0020
        /*0014*/ 	.byte	0x00, 0xf0, 0x11, 0x00


	//----- nvinfo : EIATTR_KPARAM_INFO
	.align		4
.L_1256:
        /*0018*/ 	.byte	0x04, 0x17
        /*001a*/ 	.short	(.L_1258 - .L_1257)
.L_1257:
        /*001c*/ 	.word	0x00000000
        /*0020*/ 	.short	0x0003
        /*0022*/ 	.short	0x0018
        /*0024*/ 	.byte	0x00, 0xf5, 0x21, 0x00


	//----- nvinfo : EIATTR_KPARAM_INFO
	.align		4
.L_1258:
        /*0028*/ 	.byte	0x04, 0x17
        /*002a*/ 	.short	(.L_1260 - .L_1259)
.L_1259:
        /*002c*/ 	.word	0x00000000
        /*0030*/ 	.short	0x0002
        /*0032*/ 	.short	0x0010
        /*0034*/ 	.byte	0x00, 0xf5, 0x21, 0x00


	//----- nvinfo : EIATTR_KPARAM_INFO
	.align		4
.L_1260:
        /*0038*/ 	.byte	0x04, 0x17
        /*003a*/ 	.short	(.L_1262 - .L_1261)
.L_1261:
        /*003c*/ 	.word	0x00000000
        /*0040*/ 	.short	0x0001
        /*0042*/ 	.short	0x0008
        /*0044*/ 	.byte	0x00, 0xf5, 0x21, 0x00


	//----- nvinfo : EIATTR_KPARAM_INFO
	.align		4
.L_1262:
        /*0048*/ 	.byte	0x04, 0x17
        /*004a*/ 	.short	(.L_1264 - .L_1263)
.L_1263:
        /*004c*/ 	.word	0x00000000
        /*0050*/ 	.short	0x0000
        /*0052*/ 	.short	0x0000
        /*0054*/ 	.byte	0x00, 0xf5, 0x21, 0x00


	//----- nvinfo : EIATTR_SPARSE_MMA_MASK
	.align		4
.L_1264:
        /*0058*/ 	.byte	0x03, 0x50
        /*005a*/ 	.short	0x0000


	//----- nvinfo : EIATTR_MAXREG_COUNT
	.align		4
        /*005c*/ 	.byte	0x03, 0x1b
        /*005e*/ 	.short	0x00ff


	//----- nvinfo : EIATTR_EXTERNS
	.align		4
        /*0060*/ 	.byte	0x04, 0x0f
        /*0062*/ 	.short	(.L_1266 - .L_1265)


	//   ....[0]....
	.align		4
.L_1265:
        /*0064*/ 	.word	index@(vprintf)


	//----- nvinfo : EIATTR_MERCURY_ISA_VERSION
	.align		4
.L_1266:
        /*0068*/ 	.byte	0x03, 0x5f
        /*006a*/ 	.short	0x0101


	//----- nvinfo : EIATTR_VRC_CTA_INIT_COUNT
	.align		4
        /*006c*/ 	.byte	0x02, 0x4a
	.zero		1
	.zero		1


	//----- nvinfo : EIATTR_SYSCALL_OFFSETS
	.align		4
        /*0070*/ 	.byte	0x04, 0x46
        /*0072*/ 	.short	(.L_1268 - .L_1267)


	//   ....[0]....
.L_1267:
        /*0074*/ 	.word	0x00000140


	//   ....[1]....
        /*0078*/ 	.word	0x00000280


	//   ....[2]....
        /*007c*/ 	.word	0x000004f0


	//   ....[3]....
        /*0080*/ 	.word	0x000005c0


	//   ....[4]....
        /*0084*/ 	.word	0x000006f0


	//   ....[5]....
        /*0088*/ 	.word	0x000007f0


	//   ....[6]....
        /*008c*/ 	.word	0x000008f0


	//   ....[7]....
        /*0090*/ 	.word	0x000009e0


	//   ....[8]....
        /*0094*/ 	.word	0x00000ac0


	//   ....[9]....
        /*0098*/ 	.word	0x00000ba0


	//   ....[10]....
        /*009c*/ 	.word	0x00000c80


	//   ....[11]....
        /*00a0*/ 	.word	0x00000d40


	//   ....[12]....
        /*00a4*/ 	.word	0x00000e40


	//   ....[13]....
        /*00a8*/ 	.word	0x00000f10


	//   ....[14]....
        /*00ac*/ 	.word	0x00000fe0


	//   ....[15]....
        /*00b0*/ 	.word	0x000010b0


	//   ....[16]....
        /*00b4*/ 	.word	0x00001180


	//   ....[17]....
        /*00b8*/ 	.word	0x00001250


	//   ....[18]....
        /*00bc*/ 	.word	0x00001320


	//----- nvinfo : EIATTR_EXIT_INSTR_OFFSETS
	.align		4
.L_1268:
        /*00c0*/ 	.byte	0x04, 0x1c
        /*00c2*/ 	.short	(.L_1270 - .L_1269)


	//   ....[0]....
.L_1269:
        /*00c4*/ 	.word	0x000002b0


	//   ....[1]....
        /*00c8*/ 	.word	0x00001370


	//----- nvinfo : EIATTR_CRS_STACK_SIZE
	.align		4
.L_1270:
        /*00cc*/ 	.byte	0x04, 0x1e
        /*00ce*/ 	.short	(.L_1272 - .L_1271)
.L_1271:
        /*00d0*/ 	.word	0x00000000


	//----- nvinfo : EIATTR_CBANK_PARAM_SIZE
	.align		4
.L_1272:
        /*00d4*/ 	.byte	0x03, 0x19
        /*00d6*/ 	.short	0x0024


	//----- nvinfo : EIATTR_PARAM_CBANK
	.align		4
        /*00d8*/ 	.byte	0x04, 0x0a
        /*00da*/ 	.short	(.L_1274 - .L_1273)
	.align		4
.L_1273:
        /*00dc*/ 	.word	index@(.nv.constant0._Z5evictIfLi8ELi4ELi2EEvPT_S1_PKiS3_i)
        /*00e0*/ 	.short	0x0380
        /*00e2*/ 	.short	0x0024


	//----- nvinfo : EIATTR_SW_WAR
	.align		4
.L_1274:
        /*00e4*/ 	.byte	0x04, 0x36
        /*00e6*/ 	.short	(.L_1276 - .L_1275)
.L_1275:
        /*00e8*/ 	.word	0x00000008
.L_1276:


//--------------------- .nv.info._Z5evictIfLi4ELi4ELi2EEvPT_S1_PKiS3_i --------------------------
	.section	.nv.info._Z5evictIfLi4ELi4ELi2EEvPT_S1_PKiS3_i,"",@"SHT_CUDA_INFO"
	.sectionflags	@""
	.align	4


	//----- nvinfo : EIATTR_CUDA_API_VERSION
	.align		4
        /*0000*/ 	.byte	0x04, 0x37
        /*0002*/ 	.short	(.L_1278 - .L_1277)
.L_1277:
        /*0004*/ 	.word	0x00000082


	//----- nvinfo : EIATTR_KPARAM_INFO
	.align		4
.L_1278:
        /*0008*/ 	.byte	0x04, 0x17
        /*000a*/ 	.short	(.L_1280 - .L_1279)
.L_1279:
        /*000c*/ 	.word	0x00000000
        /*0010*/ 	.short	0x0004
        /*0012*/ 	.short	0x0020
        /*0014*/ 	.byte	0x00, 0xf0, 0x11, 0x00


	//----- nvinfo : EIATTR_KPARAM_INFO
	.align		4
.L_1280:
        /*0018*/ 	.byte	0x04, 0x17
        /*001a*/ 	.short	(.L_1282 - .L_1281)
.L_1281:
        /*001c*/ 	.word	0x00000000
        /*0020*/ 	.short	0x0003
        /*0022*/ 	.short	0x0018
        /*0024*/ 	.byte	0x00, 0xf5, 0x21, 0x00


	//----- nvinfo : EIATTR_KPARAM_INFO
	.align		4
.L_1282:
        /*0028*/ 	.byte	0x04, 0x17
        /*002a*/ 	.short	(.L_1284 - .L_1283)
.L_1283:
        /*002c*/ 	.word	0x00000000
        /*0030*/ 	.short	0x0002
        /*0032*/ 	.short	0x0010
        /*0034*/ 	.byte	0x00, 0xf5, 0x21, 0x00


	//----- nvinfo : EIATTR_KPARAM_INFO
	.align		4
.L_1284:
        /*0038*/ 	.byte	0x04, 0x17
        /*003a*/ 	.short	(.L_1286 - .L_1285)
.L_1285:
        /*003c*/ 	.word	0x00000000
        /*0040*/ 	.short	0x0001
        /*0042*/ 	.short	0x0008
        /*0044*/ 	.byte	0x00, 0xf5, 0x21, 0x00


	//----- nvinfo : EIATTR_KPARAM_INFO
	.align		4
.L_1286:
        /*0048*/ 	.byte	0x04, 0x17
        /*004a*/ 	.short	(.L_1288 - .L_1287)
.L_1287:
        /*004c*/ 	.word	0x00000000
        /*0050*/ 	.short	0x0000
        /*0052*/ 	.short	0x0000
        /*0054*/ 	.byte	0x00, 0xf5, 0x21, 0x00


	//----- nvinfo : EIATTR_SPARSE_MMA_MASK
	.align		4
.L_1288:
        /*0058*/ 	.byte	0x03, 0x50
        /*005a*/ 	.short	0x0000


	//----- nvinfo : EIATTR_MAXREG_COUNT
	.align		4
        /*005c*/ 	.byte	0x03, 0x1b
        /*005e*/ 	.short	0x00ff


	//----- nvinfo : EIATTR_EXTERNS
	.align		4
        /*0060*/ 	.byte	0x04, 0x0f
        /*0062*/ 	.short	(.L_1290 - .L_1289)


	//   ....[0]....
	.align		4
.L_1289:
        /*0064*/ 	.word	index@(vprintf)


	//----- nvinfo : EIATTR_MERCURY_ISA_VERSION
	.align		4
.L_1290:
        /*0068*/ 	.byte	0x03, 0x5f
        /*006a*/ 	.short	0x0101


	//----- nvinfo : EIATTR_VRC_CTA_INIT_COUNT
	.align		4
        /*006c*/ 	.byte	0x02, 0x4a
	.zero		1
	.zero		1


	//----- nvinfo : EIATTR_SYSCALL_OFFSETS
	.align		4
        /*0070*/ 	.byte	0x04, 0x46
        /*0072*/ 	.short	(.L_1292 - .L_1291)


	//   ....[0]....
.L_1291:
        /*0074*/ 	.word	0x00000140


	//   ....[1]....
        /*0078*/ 	.word	0x00000280


	//   ....[2]....
        /*007c*/ 	.word	0x000004d0


	//   ....[3]....
        /*0080*/ 	.word	0x000005a0


	//   ....[4]....
        /*0084*/ 	.word	0x000006d0


	//   ....[5]....
        /*0088*/ 	.word	0x000007d0


	//   ....[6]....
        /*008c*/ 	.word	0x000008d0


	//   ....[7]....
        /*0090*/ 	.word	0x00000990


	//   ....[8]....
        /*0094*/ 	.word	0x00000a90


	//   ....[9]....
        /*0098*/ 	.word	0x00000b60


	//   ....[10]....
        /*009c*/ 	.word	0x00000c30


	//----- nvinfo : EIATTR_EXIT_INSTR_OFFSETS
	.align		4
.L_1292:
        /*00a0*/ 	.byte	0x04, 0x1c
        /*00a2*/ 	.short	(.L_1294 - .L_1293)


	//   ....[0]....
.L_1293:
        /*00a4*/ 	.word	0x000002b0


	//   ....[1]....
        /*00a8*/ 	.word	0x00000c80


	//----- nvinfo : EIATTR_CRS_STACK_SIZE
	.align		4
.L_1294:
        /*00ac*/ 	.byte	0x04, 0x1e
        /*00ae*/ 	.short	(.L_1296 - .L_1295)
.L_1295:
        /*00b0*/ 	.word	0x00000000


	//----- nvinfo : EIATTR_CBANK_PARAM_SIZE
	.align		4
.L_1296:
        /*00b4*/ 	.byte	0x03, 0x19
        /*00b6*/ 	.short	0x0024


	//----- nvinfo : EIATTR_PARAM_CBANK
	.align		4
        /*00b8*/ 	.byte	0x04, 0x0a
        /*00ba*/ 	.short	(.L_1298 - .L_1297)
	.align		4
.L_1297:
        /*00bc*/ 	.word	index@(.nv.constant0._Z5evictIfLi4ELi4ELi2EEvPT_S1_PKiS3_i)
        /*00c0*/ 	.short	0x0380
        /*00c2*/ 	.short	0x0024


	//----- nvinfo : EIATTR_SW_WAR
	.align		4
.L_1298:
        /*00c4*/ 	.byte	0x04, 0x36
        /*00c6*/ 	.short	(.L_1300 - .L_1299)
.L_1299:
        /*00c8*/ 	.word	0x00000008
.L_1300:


//--------------------- .nv.info._Z5evictIfLi2ELi4ELi2EEvPT_S1_PKiS3_i --------------------------
	.section	.nv.info._Z5evictIfLi2ELi4ELi2EEvPT_S1_PKiS3_i,"",@"SHT_CUDA_INFO"
	.sectionflags	@""
	.align	4


	//----- nvinfo : EIATTR_CUDA_API_VERSION
	.align		4
        /*0000*/ 	.byte	0x04, 0x37
        /*0002*/ 	.short	(.L_1302 - .L_1301)
.L_1301:
        /*0004*/ 	.word	0x00000082


	//----- nvinfo : EIATTR_KPARAM_INFO
	.align		4
.L_1302:
        /*0008*/ 	.byte	0x04, 0x17
        /*000a*/ 	.short	(.L_1304 - .L_1303)
.L_1303:
        /*000c*/ 	.word	0x00000000
        /*0010*/ 	.short	0x0004
        /*0012*/ 	.short	0x0020
        /*0014*/ 	.byte	0x00, 0xf0, 0x11, 0x00


	//----- nvinfo : EIATTR_KPARAM_INFO
	.align		4
.L_1304:
        /*0018*/ 	.byte	0x04, 0x17
        /*001a*/ 	.short	(.L_1306 - .L_1305)
.L_1305:
        /*001c*/ 	.word	0x00000000
        /*0020*/ 	.short	0x0003
        /*0022*/ 	.short	0x0018
        /*0024*/ 	.byte	0x00, 0xf5, 0x21, 0x00


	//----- nvinfo : EIATTR_KPARAM_INFO
	.align		4
.L_1306:
        /*0028*/ 	.byte	0x04, 0x17
        /*002a*/ 	.short	(.L_1308 - .L_1307)
.L_1307:
        /*002c*/ 	.word	0x00000000
        /*0030*/ 	.short	0x0002
        /*0032*/ 	.short	0x0010
        /*0034*/ 	.byte	0x00, 0xf5, 0x21, 0x00


	//----- nvinfo : EIATTR_KPARAM_INFO
	.align		4
.L_1308:
        /*0038*/ 	.byte	0x04, 0x17
        /*003a*/ 	.short	(.L_1310 - .L_1309)
.L_1309:
        /*003c*/ 	.word	0x00000000
        /*0040*/ 	.short	0x0001
        /*0042*/ 	.short	0x0008
        /*0044*/ 	.byte	0x00, 0xf5, 0x21, 0x00


	//----- nvinfo : EIATTR_KPARAM_INFO
	.align		4
.L_1310:
        /*0048*/ 	.byte	0x04, 0x17
        /*004a*/ 	.short	(.L_1312 - .L_1311)
.L_1311:
        /*004c*/ 	.word	0x00000000
        /*0050*/ 	.short	0x0000
        /*0052*/ 	.short	0x0000
        /*0054*/ 	.byte	0x00, 0xf5, 0x21, 0x00


	//----- nvinfo : EIATTR_SPARSE_MMA_MASK
	.align		4
.L_1312:
        /*0058*/ 	.byte	0x03, 0x50
        /*005a*/ 	.short	0x0000


	//----- nvinfo : EIATTR_MAXREG_COUNT
	.align		4
        /*005c*/ 	.byte	0x03, 0x1b
        /*005e*/ 	.short	0x00ff


	//----- nvinfo : EIATTR_EXTERNS
	.align		4
        /*0060*/ 	.byte	0x04, 0x0f
        /*0062*/ 	.short	(.L_1314 - .L_1313)


	//   ....[0]....
	.align		4
.L_1313:
        /*0064*/ 	.word	index@(vprintf)


	//----- nvinfo : EIATTR_MERCURY_ISA_VERSION
	.align		4
.L_1314:
        /*0068*/ 	.byte	0x03, 0x5f
        /*006a*/ 	.short	0x0101


	//----- nvinfo : EIATTR_VRC_CTA_INIT_COUNT
	.align		4
        /*006c*/ 	.byte	0x02, 0x4a
	.zero		1
	.zero		1


	//----- nvinfo : EIATTR_SYSCALL_OFFSETS
	.align		4
        /*0070*/ 	.byte	0x04, 0x46
        /*0072*/ 	.short	(.L_1316 - .L_1315)


	//   ....[0]....
.L_1315:
        /*0074*/ 	.word	0x00000140


	//   ....[1]....
        /*0078*/ 	.word	0x00000280


	//   ....[2]....
        /*007c*/ 	.word	0x000004d0


	//   ....[3]....
        /*0080*/ 	.word	0x000005a0


	//   ....[4]....
        /*0084*/ 	.word	0x000006d0


	//   ....[5]....
        /*0088*/ 	.word	0x000007d0


	//   ....[6]....
        /*008c*/ 	.word	0x000008d0


	//   ....[7]....
        /*0090*/ 	.word	0x00000990


	//   ....[8]....
        /*0094*/ 	.word	0x00000a90


	//----- nvinfo : EIATTR_EXIT_INSTR_OFFSETS
	.align		4
.L_1316:
        /*0098*/ 	.byte	0x04, 0x1c
        /*009a*/ 	.short	(.L_1318 - .L_1317)


	//   ....[0]....
.L_1317:
        /*009c*/ 	.word	0x000002b0


	//   ....[1]....
        /*00a0*/ 	.word	0x00000ae0


	//----- nvinfo : EIATTR_CRS_STACK_SIZE
	.align		4
.L_1318:
        /*00a4*/ 	.byte	0x04, 0x1e
        /*00a6*/ 	.short	(.L_1320 - .L_1319)
.L_1319:
        /*00a8*/ 	.word	0x00000000


	//----- nvinfo : EIATTR_CBANK_PARAM_SIZE
	.align		4
.L_1320:
        /*00ac*/ 	.byte	0x03, 0x19
        /*00ae*/ 	.short	0x0024


	//----- nvinfo : EIATTR_PARAM_CBANK
	.align		4
        /*00b0*/ 	.byte	0x04, 0x0a
        /*00b2*/ 	.short	(.L_1322 - .L_1321)
	.align		4
.L_1321:
        /*00b4*/ 	.word	index@(.nv.constant0._Z5evictIfLi2ELi4ELi2EEvPT_S1_PKiS3_i)
        /*00b8*/ 	.short	0x0380
        /*00ba*/ 	.short	0x0024


	//----- nvinfo : EIATTR_SW_WAR
	.align		4
.L_1322:
        /*00bc*/ 	.byte	0x04, 0x36
        /*00be*/ 	.short	(.L_1324 - .L_1323)
.L_1323:
        /*00c0*/ 	.word	0x00000008
.L_1324:


//--------------------- .nv.info._Z5evictIfLi1ELi4ELi2EEvPT_S1_PKiS3_i --------------------------
	.section	.nv.info._Z5evictIfLi1ELi4ELi2EEvPT_S1_PKiS3_i,"",@"SHT_CUDA_INFO"
	.sectionflags	@""
	.align	4


	//----- nvinfo : EIATTR_CUDA_API_VERSION
	.align		4
        /*0000*/ 	.byte	0x04, 0x37
        /*0002*/ 	.short	(.L_1326 - .L_1325)
.L_1325:
        /*0004*/ 	.word	0x00000082


	//----- nvinfo : EIATTR_KPARAM_INFO
	.align		4
.L_1326:
        /*0008*/ 	.byte	0x04, 0x17
        /*000a*/ 	.short	(.L_1328 - .L_1327)
.L_1327:
        /*000c*/ 	.word	0x00000000
        /*0010*/ 	.short	0x0004
        /*0012*/ 	.short	0x0020
        /*0014*/ 	.byte	0x00, 0xf0, 0x11, 0x00


	//----- nvinfo : EIATTR_KPARAM_INFO
	.align		4
.L_1328:
        /*0018*/ 	.byte	0x04, 0x17
        /*001a*/ 	.short	(.L_1330 - .L_1329)
.L_1329:
        /*001c*/ 	.word	0x00000000
        /*0020*/ 	.short	0x0003
        /*0022*/ 	.short	0x0018
        /*0024*/ 	.byte	0x00, 0xf5, 0x21, 0x00


	//----- nvinfo : EIATTR_KPARAM_INFO
	.align		4
.L_1330:
        /*0028*/ 	.byte	0x04, 0x17
        /*002a*/ 	.short	(.L_1332 - .L_1331)
.L_1331:
        /*002c*/ 	.word	0x00000000
        /*0030*/ 	.short	0x0002
        /*0032*/ 	.short	0x0010
        /*0034*/ 	.byte	0x00, 0xf5, 0x21, 0x00


	//----- nvinfo : EIATTR_KPARAM_INFO
	.align		4
.L_1332:
        /*0038*/ 	.byte	0x04, 0x17
        /*003a*/ 	.short	(.L_1334 - .L_1333)
.L_1333:
        /*003c*/ 	.word	0x00000000
        /*0040*/ 	.short	0x0001
        /*0042*/ 	.short	0x0008
        /*0044*/ 	.byte	0x00, 0xf5, 0x21, 0x00


	//----- nvinfo : EIATTR_KPARAM_INFO
	.align		4
.L_1334:
        /*0048*/ 	.byte	0x04, 0x17
        /*004a*/ 	.short	(.L_1336 - .L_1335)
.L_1335:
        /*004c*/ 	.word	0x00000000
        /*0050*/ 	.short	0x0000
        /*0052*/ 	.short	0x0000
        /*0054*/ 	.byte	0x00, 0xf5, 0x21, 0x00


	//----- nvinfo : EIATTR_SPARSE_MMA_MASK
	.align		4
.L_1336:
        /*0058*/ 	.byte	0x03, 0x50
        /*005a*/ 	.short	0x0000


	//----- nvinfo : EIATTR_MAXREG_COUNT
	.align		4
        /*005c*/ 	.byte	0x03, 0x1b
        /*005e*/ 	.short	0x00ff


	//----- nvinfo : EIATTR_EXTERNS
	.align		4
        /*0060*/ 	.byte	0x04, 0x0f
        /*0062*/ 	.short	(.L_1338 - .L_1337)


	//   ....[0]....
	.align		4
.L_1337:
        /*0064*/ 	.word	index@(vprintf)


	//----- nvinfo : EIATTR_MERCURY_ISA_VERSION
	.align		4
.L_1338:
        /*0068*/ 	.byte	0x03, 0x5f
        /*006a*/ 	.short	0x0101


	//----- nvinfo : EIATTR_VRC_CTA_INIT_COUNT
	.align		4
        /*006c*/ 	.byte	0x02, 0x4a
	.zero		1
	.zero		1


	//----- nvinfo : EIATTR_SYSCALL_OFFSETS
	.align		4
        /*0070*/ 	.byte	0x04, 0x46
        /*0072*/ 	.short	(.L_1340 - .L_1339)


	//   ....[0]....
.L_1339:
        /*0074*/ 	.word	0x00000140


	//   ....[1]....
        /*0078*/ 	.word	0x00000280


	//   ....[2]....
        /*007c*/ 	.word	0x00000630


	//   ....[3]....
        /*0080*/ 	.word	0x00000710


	//   ....[4]....
        /*0084*/ 	.word	0x00000840


	//   ....[5]....
        /*0088*/ 	.word	0x00000940


	//   ....[6]....
        /*008c*/ 	.word	0x00000a40


	//   ....[7]....
        /*0090*/ 	.word	0x00000b00


	//   ....[8]....
        /*0094*/ 	.word	0x00000d30


	//   ....[9]....
        /*0098*/ 	.word	0x00000e00


	//   ....[10]....
        /*009c*/ 	.word	0x00000f30


	//   ....[11]....
        /*00a0*/ 	.word	0x00001030


	//   ....[12]....
        /*00a4*/ 	.word	0x00001130


	//   ....[13]....
        /*00a8*/ 	.word	0x000011f0


	//   ....[14]....
        /*00ac*/ 	.word	0x000013d0


	//   ....[15]....
        /*00b0*/ 	.word	0x000014a0


	//   ....[16]....
        /*00b4*/ 	.word	0x000015d0


	//   ....[17]....
        /*00b8*/ 	.word	0x000016d0


	//   ....[18]....
        /*00bc*/ 	.word	0x000017d0


	//   ....[19]....
        /*00c0*/ 	.word	0x00001890


	//----- nvinfo : EIATTR_EXIT_INSTR_OFFSETS
	.align		4
.L_1340:
        /*00c4*/ 	.byte	0x04, 0x1c
        /*00c6*/ 	.short	(.L_1342 - .L_1341)


	//   ....[0]....
.L_1341:
        /*00c8*/ 	.word	0x000002a0


	//   ....[1]....
        /*00cc*/ 	.word	0x00000b90


	//   ....[2]....
        /*00d0*/ 	.word	0x00001920


	//----- nvinfo : EIATTR_CRS_STACK_SIZE
	.align		4
.L_1342:
        /*00d4*/ 	.byte	0x04, 0x1e
        /*00d6*/ 	.short	(.L_1344 - .L_1343)
.L_1343:
        /*00d8*/ 	.word	0x00000000


	//----- nvinfo : EIATTR_CBANK_PARAM_SIZE
	.align		4
.L_1344:
        /*00dc*/ 	.byte	0x03, 0x19
        /*00de*/ 	.short	0x0024


	//----- nvinfo : EIATTR_PARAM_CBANK
	.align		4
        /*00e0*/ 	.byte	0x04, 0x0a
        /*00e2*/ 	.short	(.L_1346 - .L_1345)
	.align		4
.L_1345:
        /*00e4*/ 	.word	index@(.nv.constant0._Z5evictIfLi1ELi4ELi2EEvPT_S1_PKiS3_i)
        /*00e8*/ 	.short	0x0380
        /*00ea*/ 	.short	0x0024


	//----- nvinfo : EIATTR_SW_WAR
	.align		4
.L_1346:
        /*00ec*/ 	.byte	0x04, 0x36
        /*00ee*/ 	.short	(.L_1348 - .L_1347)
.L_1347:
        /*00f0*/ 	.word	0x00000008
.L_1348:


//--------------------- .nv.info._Z5evictIfLi8ELi2ELi2EEvPT_S1_PKiS3_i --------------------------
	.section	.nv.info._Z5evictIfLi8ELi2ELi2EEvPT_S1_PKiS3_i,"",@"SHT_CUDA_INFO"
	.sectionflags	@""
	.align	4


	//----- nvinfo : EIATTR_CUDA_API_VERSION
	.align		4
        /*0000*/ 	.byte	0x04, 0x37
        /*0002*/ 	.short	(.L_1350 - .L_1349)
.L_1349:
        /*0004*/ 	.word	0x00000082


	//----- nvinfo : EIATTR_KPARAM_INFO
	.align		4
.L_1350:
        /*0008*/ 	.byte	0x04, 0x17
        /*000a*/ 	.short	(.L_1352 - .L_1351)
.L_1351:
        /*000c*/ 	.word	0x00000000
        /*0010*/ 	.short	0x0004
        /*0012*/ 	.short	0x0020
        /*0014*/ 	.byte	0x00, 0xf0, 0x11, 0x00


	//----- nvinfo : EIATTR_KPARAM_INFO
	.align		4
.L_1352:
        /*0018*/ 	.byte	0x04, 0x17
        /*001a*/ 	.short	(.L_1354 - .L_1353)
.L_1353:
        /*001c*/ 	.word	0x00000000
        /*0020*/ 	.short	0x0003
        /*0022*/ 	.short	0x0018
        /*0024*/ 	.byte	0x00, 0xf5, 0x21, 0x00


	//----- nvinfo : EIATTR_KPARAM_INFO
	.align		4
.L_1354:
        /*0028*/ 	.byte	0x04, 0x17
        /*002a*/ 	.short	(.L_1356 - .L_1355)
.L_1355:
        /*002c*/ 	.word	0x00000000
        /*0030*/ 	.short	0x0002
        /*0032*/ 	.short	0x0010
        /*0034*/ 	.byte	0x00, 0xf5, 0x21, 0x00


	//----- nvinfo : EIATTR_KPARAM_INFO
	.align		4
.L_1356:
        /*0038*/ 	.byte	0x04, 0x17
        /*003a*/ 	.short	(.L_1358 - .L_1357)
.L_1357:
        /*003c*/ 	.word	0x00000000
        /*0040*/ 	.short	0x0001
        /*0042*/ 	.short	0x0008
        /*0044*/ 	.byte	0x00, 0xf5, 0x21, 0x00


	//----- nvinfo : EIATTR_KPARAM_INFO
	.align		4
.L_1358:
        /*0048*/ 	.byte	0x04, 0x17
        /*004a*/ 	.short	(.L_1360 - .L_1359)
.L_1359:
        /*004c*/ 	.word	0x00000000
        /*0050*/ 	.short	0x0000
        /*0052*/ 	.short	0x0000
        /*0054*/ 	.byte	0x00, 0xf5, 0x21, 0x00


	//----- nvinfo : EIATTR_SPARSE_MMA_MASK
	.align		4
.L_1360:
        /*0058*/ 	.byte	0x03, 0x50
        /*005a*/ 	.short	0x0000


	//----- nvinfo : EIATTR_MAXREG_COUNT
	.align		4
        /*005c*/ 	.byte	0x03, 0x1b
        /*005e*/ 	.short	0x00ff


	//----- nvinfo : EIATTR_EXTERNS
	.align		4
        /*0060*/ 	.byte	0x04, 0x0f
        /*0062*/ 	.short	(.L_1362 - .L_1361)


	//   ....[0]....
	.align		4
.L_1361:
        /*0064*/ 	.word	index@(vprintf)


	//----- nvinfo : EIATTR_MERCURY_ISA_VERSION
	.align		4
.L_1362:
        /*0068*/ 	.byte	0x03, 0x5f
        /*006a*/ 	.short	0x0101


	//----- nvinfo : EIATTR_VRC_CTA_INIT_COUNT
	.align		4
        /*006c*/ 	.byte	0x02, 0x4a
	.zero		1
	.zero		1


	//----- nvinfo : EIATTR_SYSCALL_OFFSETS
	.align		4
        /*0070*/ 	.byte	0x04, 0x46
        /*0072*/ 	.short	(.L_1364 - .L_1363)


	//   ....[0]....
.L_1363:
        /*0074*/ 	.word	0x00000140


	//   ....[1]....
        /*0078*/ 	.word	0x00000280


	//   ....[2]....
        /*007c*/ 	.word	0x000004f0


	//   ....[3]....
        /*0080*/ 	.word	0x000005c0


	//   ....[4]....
        /*0084*/ 	.word	0x000006f0


	//   ....[5]....
        /*0088*/ 	.word	0x000007e0


	//   ....[6]....
        /*008c*/ 	.word	0x000008c0


	//   ....[7]....
        /*0090*/ 	.word	0x000009b0


	//   ....[8]....
        /*0094*/ 	.word	0x00000a90


	//   ....[9]....
        /*0098*/ 	.word	0x00000b80


	//   ....[10]....
        /*009c*/ 	.word	0x00000c60


	//   ....[11]....
        /*00a0*/ 	.word	0x00000d20


	//   ....[12]....
        /*00a4*/ 	.word	0x00000e20


	//   ....[13]....
        /*00a8*/ 	.word	0x00000ef0


	//   ....[14]....
        /*00ac*/ 	.word	0x00000fc0


	//   ....[15]....
        /*00b0*/ 	.word	0x00001090


	//   ....[16]....
        /*00b4*/ 	.word	0x00001160


	//   ....[17]....
        /*00b8*/ 	.word	0x00001230


	//   ....[18]....
        /*00bc*/ 	.word	0x00001300


	//----- nvinfo : EIATTR_EXIT_INSTR_OFFSETS
	.align		4
.L_1364:
        /*00c0*/ 	.byte	0x04, 0x1c
        /*00c2*/ 	.short	(.L_1366 - .L_1365)


	//   ....[0]....
.L_1365:
        /*00c4*/ 	.word	0x000002b0


	//   ....[1]....
        /*00c8*/ 	.word	0x00001350


	//----- nvinfo : EIATTR_CRS_STACK_SIZE
	.align		4
.L_1366:
        /*00cc*/ 	.byte	0x04, 0x1e
        /*00ce*/ 	.short	(.L_1368 - .L_1367)
.L_1367:
        /*00d0*/ 	.word	0x00000000


	//----- nvinfo : EIATTR_CBANK_PARAM_SIZE
	.align		4
.L_1368:
        /*00d4*/ 	.byte	0x03, 0x19
        /*00d6*/ 	.short	0x0024


	//----- nvinfo : EIATTR_PARAM_CBANK
	.align		4
        /*00d8*/ 	.byte	0x04, 0x0a
        /*00da*/ 	.short	(.L_1370 - .L_1369)
	.align		4
.L_1369:
        /*00dc*/ 	.word	index@(.nv.constant0._Z5evictIfLi8ELi2ELi2EEvPT_S1_PKiS3_i)
        /*00e0*/ 	.short	0x0380
        /*00e2*/ 	.short	0x0024


	//----- nvinfo : EIATTR_SW_WAR
	.align		4
.L_1370:
        /*00e4*/ 	.byte	0x04, 0x36
        /*00e6*/ 	.short	(.L_1372 - .L_1371)
.L_1371:
        /*00e8*/ 	.word	0x00000008
.L_1372:


//--------------------- .nv.info._Z5evictIfLi4ELi2ELi2EEvPT_S1_PKiS3_i --------------------------
	.section	.nv.info._Z5evictIfLi4ELi2ELi2EEvPT_S1_PKiS3_i,"",@"SHT_CUDA_INFO"
	.sectionflags	@""
	.align	4


	//----- nvinfo : EIATTR_CUDA_API_VERSION
	.align		4
        /*0000*/ 	.byte	0x04, 0x37
        /*0002*/ 	.short	(.L_1374 - .L_1373)
.L_1373:
        /*0004*/ 	.word	0x00000082


	//----- nvinfo : EIATTR_KPARAM_INFO
	.align		4
.L_1374:
        /*0008*/ 	.byte	0x04, 0x17
        /*000a*/ 	.short	(.L_1376 - .L_1375)
.L_1375:
        /*000c*/ 	.word	0x00000000
        /*0010*/ 	.short	0x0004
        /*0012*/ 	.short	0x0020
        /*0014*/ 	.byte	0x00, 0xf0, 0x11, 0x00


	//----- nvinfo : EIATTR_KPARAM_INFO
	.align		4
.L_1376:
        /*0018*/ 	.byte	0x04, 0x17
        /*001a*/ 	.short	(.L_1378 - .L_1377)
.L_1377:
        /*001c*/ 	.word	0x00000000
        /*0020*/ 	.short	0x0003
        /*0022*/ 	.short	0x0018
        /*0024*/ 	.byte	0x00, 0xf5, 0x21, 0x00


	//----- nvinfo : EIATTR_KPARAM_INFO
	.align		4
.L_1378:
        /*0028*/ 	.byte	0x04, 0x17
        /*002a*/ 	.short	(.L_1380 - .L_1379)
.L_1379:
        /*002c*/ 	.word	0x00000000
        /*0030*/ 	.short	0x0002
        /*0032*/ 	.short	0x0010
        /*0034*/ 	.byte	0x00, 0xf5, 0x21, 0x00


	//----- nvinfo : EIATTR_KPARAM_INFO
	.align		4
.L_1380:
        /*0038*/ 	.byte	0x04, 0x17
        /*003a*/ 	.short	(.L_1382 - .L_1381)
.L_1381:
        /*003c*/ 	.word	0x00000000
        /*0040*/ 	.short	0x0001
        /*0042*/ 	.short	0x0008
        /*0044*/ 	.byte	0x00, 0xf5, 0x21, 0x00


	//----- nvinfo : EIATTR_KPARAM_INFO
	.align		4
.L_1382:
        /*0048*/ 	.byte	0x04, 0x17
        /*004a*/ 	.short	(.L_1384 - .L_1383)
.L_1383:
        /*004c*/ 	.word	0x00000000
        /*0050*/ 	.short	0x0000
        /*0052*/ 	.short	0x0000
        /*0054*/ 	.byte	0x00, 0xf5, 0x21, 0x00


	//----- nvinfo : EIATTR_SPARSE_MMA_MASK
	.align		4
.L_1384:
        /*0058*/ 	.byte	0x03, 0x50
        /*005a*/ 	.short	0x0000


	//----- nvinfo : EIATTR_MAXREG_COUNT
	.align		4
        /*005c*/ 	.byte	0x03, 0x1b
        /*005e*/ 	.short	0x00ff


	//----- nvinfo : EIATTR_EXTERNS
	.align		4
        /*0060*/ 	.byte	0x04, 0x0f
        /*0062*/ 	.short	(.L_1386 - .L_1385)


	//   ....[0]....
	.align		4
.L_1385:
        /*0064*/ 	.word	index@(vprintf)


	//----- nvinfo : EIATTR_MERCURY_ISA_VERSION
	.align		4
.L_1386:
        /*0068*/ 	.byte	0x03, 0x5f
        /*006a*/ 	.short	0x0101


	//----- nvinfo : EIATTR_VRC_CTA_INIT_COUNT
	.align		4
        /*006c*/ 	.byte	0x02, 0x4a
	.zero		1
	.zero		1


	//----- nvinfo : EIATTR_SYSCALL_OFFSETS
	.align		4
        /*0070*/ 	.byte	0x04, 0x46
        /*0072*/ 	.short	(.L_1388 - .L_1387)


	//   ....[0]....
.L_1387:
        /*0074*/ 	.word	0x00000140


	//   ....[1]....
        /*0078*/ 	.word	0x00000280


	//   ....[2]....
        /*007c*/ 	.word	0x000004d0


	//   ....[3]....
        /*0080*/ 	.word	0x000005a0


	//   ....[4]....
        /*0084*/ 	.word	0x000006d0


	//   ....[5]....
        /*0088*/ 	.word	0x000007c0


	//   ....[6]....
        /*008c*/ 	.word	0x000008a0


	//   ....[7]....
        /*0090*/ 	.word	0x00000960


	//   ....[8]....
        /*0094*/ 	.word	0x00000a60


	//   ....[9]....
        /*0098*/ 	.word	0x00000b30


	//   ....[10]....
        /*009c*/ 	.word	0x00000c00


	//----- nvinfo : EIATTR_EXIT_INSTR_OFFSETS
	.align		4
.L_1388:
        /*00a0*/ 	.byte	0x04, 0x1c
        /*00a2*/ 	.short	(.L_1390 - .L_1389)


	//   ....[0]....
.L_1389:
        /*00a4*/ 	.word	0x000002b0


	//   ....[1]....
        /*00a8*/ 	.word	0x00000c50


	//----- nvinfo : EIATTR_CRS_STACK_SIZE
	.align		4
.L_1390:
        /*00ac*/ 	.byte	0x04, 0x1e
        /*00ae*/ 	.short	(.L_1392 - .L_1391)
.L_1391:
        /*00b0*/ 	.word	0x00000000


	//----- nvinfo : EIATTR_CBANK_PARAM_SIZE
	.align		4
.L_1392:
        /*00b4*/ 	.byte	0x03, 0x19
        /*00b6*/ 	.short	0x0024


	//----- nvinfo : EIATTR_PARAM_CBANK
	.align		4
        /*00b8*/ 	.byte	0x04, 0x0a
        /*00ba*/ 	.short	(.L_1394 - .L_1393)
	.align		4
.L_1393:
        /*00bc*/ 	.word	index@(.nv.constant0._Z5evictIfLi4ELi2ELi2EEvPT_S1_PKiS3_i)
        /*00c0*/ 	.short	0x0380
        /*00c2*/ 	.short	0x0024


	//----- nvinfo : EIATTR_SW_WAR
	.align		4
.L_1394:
        /*00c4*/ 	.byte	0x04, 0x36
        /*00c6*/ 	.short	(.L_1396 - .L_1395)
.L_1395:
        /*00c8*/ 	.word	0x00000008
.L_1396:


//--------------------- .nv.info._Z5evictIfLi2ELi2ELi2EEvPT_S1_PKiS3_i --------------------------
	.section	.nv.info._Z5evictIfLi2ELi2ELi2EEvPT_S1_PKiS3_i,"",@"SHT_CUDA_INFO"
	.sectionflags	@""
	.align	4


	//----- nvinfo : EIATTR_CUDA_API_VERSION
	.align		4
        /*0000*/ 	.byte	0x04, 0x37
        /*0002*/ 	.short	(.L_1398 - .L_1397)
.L_1397:
        /*0004*/ 	.word	0x00000082


	//----- nvinfo : EIATTR_KPARAM_INFO
	.align		4
.L_1398:
        /*0008*/ 	.byte	0x04, 0x17
        /*000a*/ 	.short	(.L_1400 - .L_1399)
.L_1399:
        /*000c*/ 	.word	0x00000000
        /*0010*/ 	.short	0x0004
        /*0012*/ 	.short	0x0020
        /*0014*/ 	.byte	0x00, 0xf0, 0x11, 0x00


	//----- nvinfo : EIATTR_KPARAM_INFO
	.align		4
.L_1400:
        /*0018*/ 	.byte	0x04, 0x17
        /*001a*/ 	.short	(.L_1402 - .L_1401)
.L_1401:
        /*001c*/ 	.word	0x00000000
        /*0020*/ 	.short	0x0003
        /*0022*/ 	.short	0x0018
        /*0024*/ 	.byte	0x00, 0xf5, 0x21, 0x00


	//----- nvinfo : EIATTR_KPARAM_INFO
	.align		4
.L_1402:
        /*0028*/ 	.byte	0x04, 0x17
        /*002a*/ 	.short	(.L_1404 - .L_1403)
.L_1403:
        /*002c*/ 	.word	0x00000000
        /*0030*/ 	.short	0x0002
        /*0032*/ 	.short	0x0010
        /*0034*/ 	.byte	0x00, 0xf5, 0x21, 0x00


	//----- nvinfo : EIATTR_KPARAM_INFO
	.align		4
.L_1404:
        /*0038*/ 	.byte	0x04, 0x17
        /*003a*/ 	.short	(.L_1406 - .L_1405)
.L_1405:
        /*003c*/ 	.word	0x00000000
        /*0040*/ 	.short	0x0001
        /*0042*/ 	.short	0x0008
        /*0044*/ 	.byte	0x00, 0xf5, 0x21, 0x00


	//----- nvinfo : EIATTR_KPARAM_INFO
	.align		4
.L_1406:
        /*0048*/ 	.byte	0x04, 0x17
        /*004a*/ 	.short	(.L_1408 - .L_1407)
.L_1407:
        /*004c*/ 	.word	0x00000000
        /*0050*/ 	.short	0x0000
        /*0052*/ 	.short	0x0000
        /*0054*/ 	.byte	0x00, 0xf5, 0x21, 0x00


	//----- nvinfo : EIATTR_SPARSE_MMA_MASK
	.align		4
.L_1408:
        /*0058*/ 	.byte	0x03, 0x50
        /*005a*/ 	.short	0x0000


	//----- nvinfo : EIATTR_MAXREG_COUNT
	.align		4
        /*005c*/ 	.byte	0x03, 0x1b
        /*005e*/ 	.short	0x00ff


	//----- nvinfo : EIATTR_EXTERNS
	.align		4
        /*0060*/ 	.byte	0x04, 0x0f
        /*0062*/ 	.short	(.L_1410 - .L_1409)


	//   ....[0]....
	.align		4
.L_1409:
        /*0064*/ 	.word	index@(vprintf)


	//----- nvinfo : EIATTR_MERCURY_ISA_VERSION
	.align		4
.L_1410:
        /*0068*/ 	.byte	0x03, 0x5f
        /*006a*/ 	.short	0x0101


	//----- nvinfo : EIATTR_VRC_CTA_INIT_COUNT
	.align		4
        /*006c*/ 	.byte	0x02, 0x4a
	.zero		1
	.zero		1


	//----- nvinfo : EIATTR_SYSCALL_OFFSETS
	.align		4
        /*0070*/ 	.byte	0x04, 0x46
        /*0072*/ 	.short	(.L_1412 - .L_1411)


	//   ....[0]....
.L_1411:
        /*0074*/ 	.word	0x00000140


	//   ....[1]....
        /*0078*/ 	.word	0x00000280


	//   ....[2]....
        /*007c*/ 	.word	0x00000660


	//   ....[3]....
        /*0080*/ 	.word	0x00000740


	//   ....[4]....
        /*0084*/ 	.word	0x00000880


	//   ....[5]....
        /*0088*/ 	.word	0x00000940


	//   ....[6]....
        /*008c*/ 	.word	0x00000a40


	//   ....[7]....
        /*0090*/ 	.word	0x00000c80


	//   ....[8]....
        /*0094*/ 	.word	0x00000d60


	//   ....[9]....
        /*0098*/ 	.word	0x00000ea0


	//   ....[10]....
        /*009c*/ 	.word	0x00000f60


	//   ....[11]....
        /*00a0*/ 	.word	0x00001060


	//   ....[12]....
        /*00a4*/ 	.word	0x00001240


	//   ....[13]....
        /*00a8*/ 	.word	0x00001310


	//   ....[14]....
        /*00ac*/ 	.word	0x00001450


	//   ....[15]....
        /*00b0*/ 	.word	0x00001510


	//   ....[16]....
        /*00b4*/ 	.word	0x00001610


	//----- nvinfo : EIATTR_EXIT_INSTR_OFFSETS
	.align		4
.L_1412:
        /*00b8*/ 	.byte	0x04, 0x1c
        /*00ba*/ 	.short	(.L_1414 - .L_1413)


	//   ....[0]....
.L_1413:
        /*00bc*/ 	.word	0x000002a0


	//   ....[1]....
        /*00c0*/ 	.word	0x00000aa0


	//   ....[2]....
        /*00c4*/ 	.word	0x00001670


	//----- nvinfo : EIATTR_CRS_STACK_SIZE
	.align		4
.L_1414:
        /*00c8*/ 	.byte	0x04, 0x1e
        /*00ca*/ 	.short	(.L_1416 - .L_1415)
.L_1415:
        /*00cc*/ 	.word	0x00000000


	//----- nvinfo : EIATTR_CBANK_PARAM_SIZE
	.align		4
.L_1416:
        /*00d0*/ 	.byte	0x03, 0x19
        /*00d2*/ 	.short	0x0024


	//----- nvinfo : EIATTR_PARAM_CBANK
	.align		4
        /*00d4*/ 	.byte	0x04, 0x0a
        /*00d6*/ 	.short	(.L_1418 - .L_1417)
	.align		4
.L_1417:
        /*00d8*/ 	.word	index@(.nv.constant0._Z5evictIfLi2ELi2ELi2EEvPT_S1_PKiS3_i)
        /*00dc*/ 	.short	0x0380
        /*00de*/ 	.short	0x0024


	//----- nvinfo : EIATTR_SW_WAR
	.align		4
.L_1418:
        /*00e0*/ 	.byte	0x04, 0x36
        /*00e2*/ 	.short	(.L_1420 - .L_1419)
.L_1419:
        /*00e4*/ 	.word	0x00000008
.L_1420:


//--------------------- .nv.info._Z5evictIfLi1ELi2ELi2EEvPT_S1_PKiS3_i --------------------------
	.section	.nv.info._Z5evictIfLi1ELi2ELi2EEvPT_S1_PKiS3_i,"",@"SHT_CUDA_INFO"
	.sectionflags	@""
	.align	4


	//----- nvinfo : EIATTR_CUDA_API_VERSION
	.align		4
        /*0000*/ 	.byte	0x04, 0x37
        /*0002*/ 	.short	(.L_1422 - .L_1421)
.L_1421:
        /*0004*/ 	.word	0x00000082


	//----- nvinfo : EIATTR_KPARAM_INFO
	.align		4
.L_1422:
        /*0008*/ 	.byte	0x04, 0x17
        /*000a*/ 	.short	(.L_1424 - .L_1423)
.L_1423:
        /*000c*/ 	.word	0x00000000
        /*0010*/ 	.short	0x0004
        /*0012*/ 	.short	0x0020
        /*0014*/ 	.byte	0x00, 0xf0, 0x11, 0x00


	//----- nvinfo : EIATTR_KPARAM_INFO
	.align		4
.L_1424:
        /*0018*/ 	.byte	0x04, 0x17
        /*001a*/ 	.short	(.L_1426 - .L_1425)
.L_1425:
        /*001c*/ 	.word	0x00000000
        /*0020*/ 	.short	0x0003
        /*0022*/ 	.short	0x0018
        /*0024*/ 	.byte	0x00, 0xf5, 0x21, 0x00


	//----- nvinfo : EIATTR_KPARAM_INFO
	.align		4
.L_1426:
        /*0028*/ 	.byte	0x04, 0x17
        /*002a*/ 	.short	(.L_1428 - .L_1427)
.L_1427:
        /*002c*/ 	.word	0x00000000
        /*0030*/ 	.short	0x0002
        /*0032*/ 	.short	0x0010
        /*0034*/ 	.byte	0x00, 0xf5, 0x21, 0x00


	//----- nvinfo : EIATTR_KPARAM_INFO
	.align		4
.L_1428:
        /*0038*/ 	.byte	0x04, 0x17
        /*003a*/ 	.short	(.L_1430 - .L_1429)
.L_1429:
        /*003c*/ 	.word	0x00000000
        /*0040*/ 	.short	0x0001
        /*0042*/ 	.short	0x0008
        /*0044*/ 	.byte	0x00, 0xf5, 0x21, 0x00


	//----- nvinfo : EIATTR_KPARAM_INFO
	.align		4
.L_1430:
        /*0048*/ 	.byte	0x04, 0x17
        /*004a*/ 	.short	(.L_1432 - .L_1431)
.L_1431:
        /*004c*/ 	.word	0x00000000
        /*0050*/ 	.short	0x0000
        /*0052*/ 	.short	0x0000
        /*0054*/ 	.byte	0x00, 0xf5, 0x21, 0x00


	//----- nvinfo : EIATTR_SPARSE_MMA_MASK
	.align		4
.L_1432:
        /*0058*/ 	.byte	0x03, 0x50
        /*005a*/ 	.short	0x0000


	//----- nvinfo : EIATTR_MAXREG_COUNT
	.align		4
        /*005c*/ 	.byte	0x03, 0x1b
        /*005e*/ 	.short	0x00ff


	//----- nvinfo : EIATTR_EXTERNS
	.align		4
        /*0060*/ 	.byte	0x04, 0x0f
        /*0062*/ 	.short	(.L_1434 - .L_1433)


	//   ....[0]....
	.align		4
.L_1433:
        /*0064*/ 	.word	index@(vprintf)


	//----- nvinfo : EIATTR_MERCURY_ISA_VERSION
	.align		4
.L_1434:
        /*0068*/ 	.byte	0x03, 0x5f
        /*006a*/ 	.short	0x0101


	//----- nvinfo : EIATTR_VRC_CTA_INIT_COUNT
	.align		4
        /*006c*/ 	.byte	0x02, 0x4a
	.zero		1
	.zero		1


	//----- nvinfo : EIATTR_SYSCALL_OFFSETS
	.align		4
        /*0070*/ 	.byte	0x04, 0x46
        /*0072*/ 	.short	(.L_1436 - .L_1435)


	//   ....[0]....
.L_1435:
        /*0074*/ 	.word	0x00000140


	//   ....[1]....
        /*0078*/ 	.word	0x00000280


	//   ....[2]....
        /*007c*/ 	.word	0x00000630


	//   ....[3]....
        /*0080*/ 	.word	0x00000710


	//   ....[4]....
        /*0084*/ 	.word	0x00000850


	//   ....[5]....
        /*0088*/ 	.word	0x00000910


	//   ....[6]....
        /*008c*/ 	.word	0x00000b40


	//   ....[7]....
        /*0090*/ 	.word	0x00000c20


	//   ....[8]....
        /*0094*/ 	.word	0x00000d60


	//   ....[9]....
        /*0098*/ 	.word	0x00000e20


	//   ....[10]....
        /*009c*/ 	.word	0x00000ff0


	//   ....[11]....
        /*00a0*/ 	.word	0x000010c0


	//   ....[12]....
        /*00a4*/ 	.word	0x00001200


	//   ....[13]....
        /*00a8*/ 	.word	0x000012c0


	//----- nvinfo : EIATTR_EXIT_INSTR_OFFSETS
	.align		4
.L_1436:
        /*00ac*/ 	.byte	0x04, 0x1c
        /*00ae*/ 	.short	(.L_1438 - .L_1437)


	//   ....[0]....
.L_1437:
        /*00b0*/ 	.word	0x000002a0


	//   ....[1]....
        /*00b4*/ 	.word	0x000009a0


	//   ....[2]....
        /*00b8*/ 	.word	0x00001350


	//----- nvinfo : EIATTR_CRS_STACK_SIZE
	.align		4
.L_1438:
        /*00bc*/ 	.byte	0x04, 0x1e
        /*00be*/ 	.short	(.L_1440 - .L_1439)
.L_1439:
        /*00c0*/ 	.word	0x00000000


	//----- nvinfo : EIATTR_CBANK_PARAM_SIZE
	.align		4
.L_1440:
        /*00c4*/ 	.byte	0x03, 0x19
        /*00c6*/ 	.short	0x0024


	//----- nvinfo : EIATTR_PARAM_CBANK
	.align		4
        /*00c8*/ 	.byte	0x04, 0x0a
        /*00ca*/ 	.short	(.L_1442 - .L_1441)
	.align		4
.L_1441:
        /*00cc*/ 	.word	index@(.nv.constant0._Z5evictIfLi1ELi2ELi2EEvPT_S1_PKiS3_i)
        /*00d0*/ 	.short	0x0380
        /*00d2*/ 	.short	0x0024


	//----- nvinfo : EIATTR_SW_WAR
	.align		4
.L_1442:
        /*00d4*/ 	.byte	0x04, 0x36
        /*00d6*/ 	.short	(.L_1444 - .L_1443)
.L_1443:
        /*00d8*/ 	.word	0x00000008
.L_1444:


//--------------------- .nv.info._Z5evictIfLi8ELi1ELi2EEvPT_S1_PKiS3_i --------------------------
	.section	.nv.info._Z5evictIfLi8ELi1ELi2EEvPT_S1_PKiS3_i,"",@"SHT_CUDA_INFO"
	.sectionflags	@""
	.align	4


	//----- nvinfo : EIATTR_CUDA_API_VERSION
	.align		4
        /*0000*/ 	.byte	0x04, 0x37
        /*0002*/ 	.short	(.L_1446 - .L_1445)
.L_1445:
        /*0004*/ 	.word	0x00000082


	//----- nvinfo : EIATTR_KPARAM_INFO
	.align		4
.L_1446:
        /*0008*/ 	.byte	0x04, 0x17
        /*000a*/ 	.short	(.L_1448 - .L_1447)
.L_1447:
        /*000c*/ 	.word	0x00000000
        /*0010*/ 	.short	0x0004
        /*0012*/ 	.short	0x0020
        /*0014*/ 	.byte	0x00, 0xf0, 0x11, 0x00


	//----- nvinfo : EIATTR_KPARAM_INFO
	.align		4
.L_1448:
        /*0018*/ 	.byte	0x04, 0x17
        /*001a*/ 	.short	(.L_1450 - .L_1449)
.L_1449:
        /*001c*/ 	.word	0x00000000
        /*0020*/ 	.short	0x0003
        /*0022*/ 	.short	0x0018
        /*0024*/ 	.byte	0x00, 0xf5, 0x21, 0x00


	//----- nvinfo : EIATTR_KPARAM_INFO
	.align		4
.L_1450:
        /*0028*/ 	.byte	0x04, 0x17
        /*002a*/ 	.short	(.L_1452 - .L_1451)
.L_1451:
        /*002c*/ 	.word	0x00000000
        /*0030*/ 	.short	0x0002
        /*0032*/ 	.short	0x0010
        /*0034*/ 	.byte	0x00, 0xf5, 0x21, 0x00


	//----- nvinfo : EIATTR_KPARAM_INFO
	.align		4
.L_1452:
        /*0038*/ 	.byte	0x04, 0x17
        /*003a*/ 	.short	(.L_1454 - .L_1453)
.L_1453:
        /*003c*/ 	.word	0x00000000
        /*0040*/ 	.short	0x0001
        /*0042*/ 	.short	0x0008
        /*0044*/ 	.byte	0x00, 0xf5, 0x21, 0x00


	//----- nvinfo : EIATTR_KPARAM_INFO
	.align		4
.L_1454:
        /*0048*/ 	.byte	0x04, 0x17
        /*004a*/ 	.short	(.L_1456 - .L_1455)
.L_1455:
        /*004c*/ 	.word	0x00000000
        /*0050*/ 	.short	0x0000
        /*0052*/ 	.short	0x0000
        /*0054*/ 	.byte	0x00, 0xf5, 0x21, 0x00


	//----- nvinfo : EIATTR_SPARSE_MMA_MASK
	.align		4
.L_1456:
        /*0058*/ 	.byte	0x03, 0x50
        /*005a*/ 	.short	0x0000


	//----- nvinfo : EIATTR_MAXREG_COUNT
	.align		4
        /*005c*/ 	.byte	0x03, 0x1b
        /*005e*/ 	.short	0x00ff


	//----- nvinfo : EIATTR_EXTERNS
	.align		4
        /*0060*/ 	.byte	0x04, 0x0f
        /*0062*/ 	.short	(.L_1458 - .L_1457)


	//   ....[0]....
	.align		4
.L_1457:
        /*0064*/ 	.word	index@(vprintf)


	//----- nvinfo : EIATTR_MERCURY_ISA_VERSION
	.align		4
.L_1458:
        /*0068*/ 	.byte	0x03, 0x5f
        /*006a*/ 	.short	0x0101


	//----- nvinfo : EIATTR_VRC_CTA_INIT_COUNT
	.align		4
        /*006c*/ 	.byte	0x02, 0x4a
	.zero		1
	.zero		1


	//----- nvinfo : EIATTR_SYSCALL_OFFSETS
	.align		4
        /*0070*/ 	.byte	0x04, 0x46
        /*0072*/ 	.short	(.L_1460 - .L_1459)


	//   ....[0]....
.L_1459:
        /*0074*/ 	.word	0x00000140


	//   ....[1]....
        /*0078*/ 	.word	0x00000280


	//   ....[2]....
        /*007c*/ 	.word	0x000004c0


	//   ....[3]....
        /*0080*/ 	.word	0x000005c0


	//   ....[4]....
        /*0084*/ 	.word	0x000006e0


	//   ....[5]....
        /*0088*/ 	.word	0x000007d0


	//   ....[6]....
        /*008c*/ 	.word	0x000008c0


	//   ....[7]....
        /*0090*/ 	.word	0x000009b0


	//   ....[8]....
        /*0094*/ 	.word	0x00000aa0


	//   ....[9]....
        /*0098*/ 	.word	0x00000b90


	//   ....[10]....
        /*009c*/ 	.word	0x00000c80


	//   ....[11]....
        /*00a0*/ 	.word	0x00000d50


	//   ....[12]....
        /*00a4*/ 	.word	0x00000e60


	//   ....[13]....
        /*00a8*/ 	.word	0x00000f40


	//   ....[14]....
        /*00ac*/ 	.word	0x00001020


	//   ....[15]....
        /*00b0*/ 	.word	0x00001100


	//   ....[16]....
        /*00b4*/ 	.word	0x000011e0


	//   ....[17]....
        /*00b8*/ 	.word	0x000012c0


	//   ....[18]....
        /*00bc*/ 	.word	0x000013a0


	//----- nvinfo : EIATTR_EXIT_INSTR_OFFSETS
	.align		4
.L_1460:
        /*00c0*/ 	.byte	0x04, 0x1c
        /*00c2*/ 	.short	(.L_1462 - .L_1461)


	//   ....[0]....
.L_1461:
        /*00c4*/ 	.word	0x000002b0


	//   ....[1]....
        /*00c8*/ 	.word	0x000013f0


	//----- nvinfo : EIATTR_CRS_STACK_SIZE
	.align		4
.L_1462:
        /*00cc*/ 	.byte	0x04, 0x1e
        /*00ce*/ 	.short	(.L_1464 - .L_1463)
.L_1463:
        /*00d0*/ 	.word	0x00000000


	//----- nvinfo : EIATTR_CBANK_PARAM_SIZE
	.align		4
.L_1464:
        /*00d4*/ 	.byte	0x03, 0x19
        /*00d6*/ 	.short	0x0024


	//----- nvinfo : EIATTR_PARAM_CBANK
	.align		4
        /*00d8*/ 	.byte	0x04, 0x0a
        /*00da*/ 	.short	(.L_1466 - .L_1465)
	.align		4
.L_1465:
        /*00dc*/ 	.word	index@(.nv.constant0._Z5evictIfLi8ELi1ELi2EEvPT_S1_PKiS3_i)
        /*00e0*/ 	.short	0x0380
        /*00e2*/ 	.short	0x0024


	//----- nvinfo : EIATTR_SW_WAR
	.align		4
.L_1466:
        /*00e4*/ 	.byte	0x04, 0x36
        /*00e6*/ 	.short	(.L_1468 - .L_1467)
.L_1467:
        /*00e8*/ 	.word	0x00000008
.L_1468:


//--------------------- .nv.info._Z5evictIfLi4ELi1ELi2EEvPT_S1_PKiS3_i --------------------------
	.section	.nv.info._Z5evictIfLi4ELi1ELi2EEvPT_S1_PKiS3_i,"",@"SHT_CUDA_INFO"
	.sectionflags	@""
	.align	4


	//----- nvinfo : EIATTR_CUDA_API_VERSION
	.align		4
        /*0000*/ 	.byte	0x04, 0x37
        /*0002*/ 	.short	(.L_1470 - .L_1469)
.L_1469:
        /*0004*/ 	.word	0x00000082


	//----- nvinfo : EIATTR_KPARAM_INFO
	.align		4
.L_1470:
        /*0008*/ 	.byte	0x04, 0x17
        /*000a*/ 	.short	(.L_1472 - .L_1471)
.L_1471:
        /*000c*/ 	.word	0x00000000
        /*0010*/ 	.short	0x0004
        /*0012*/ 	.short	0x0020
        /*0014*/ 	.byte	0x00, 0xf0, 0x11, 0x00


	//----- nvinfo : EIATTR_KPARAM_INFO
	.align		4
.L_1472:
        /*0018*/ 	.byte	0x04, 0x17
        /*001a*/ 	.short	(.L_1474 - .L_1473)
.L_1473:
        /*001c*/ 	.word	0x00000000
        /*0020*/ 	.short	0x0003
        /*0022*/ 	.short	0x0018
        /*0024*/ 	.byte	0x00, 0xf5, 0x21, 0x00


	//----- nvinfo : EIATTR_KPARAM_INFO
	.align		4
.L_1474:
        /*0028*/ 	.byte	0x04, 0x17
        /*002a*/ 	.short	(.L_1476 - .L_1475)
.L_1475:
        /*002c*/ 	.word	0x00000000
        /*0030*/ 	.short	0x0002
        /*0032*/ 	.short	0x0010
        /*0034*/ 	.byte	0x00, 0xf5, 0x21, 0x00


	//----- nvinfo : EIATTR_KPARAM_INFO
	.align		4
.L_1476:
        /*0038*/ 	.byte	0x04, 0x17
        /*003a*/ 	.short	(.L_1478 - .L_1477)
.L_1477:
        /*003c*/ 	.word	0x00000000
        /*0040*/ 	.short	0x0001
        /*0042*/ 	.short	0x0008
        /*0044*/ 	.byte	0x00, 0xf5, 0x21, 0x00


	//----- nvinfo : EIATTR_KPARAM_INFO
	.align		4
.L_1478:
        /*0048*/ 	.byte	0x04, 0x17
        /*004a*/ 	.short	(.L_1480 - .L_1479)
.L_1479:
        /*004c*/ 	.word	0x00000000
        /*0050*/ 	.short	0x0000
        /*0052*/ 	.short	0x0000
        /*0054*/ 	.byte	0x00, 0xf5, 0x21, 0x00


	//----- nvinfo : EIATTR_SPARSE_MMA_MASK
	.align		4
.L_1480:
        /*0058*/ 	.byte	0x03, 0x50
        /*005a*/ 	.short	0x0000


	//----- nvinfo : EIATTR_MAXREG_COUNT
	.align		4
        /*005c*/ 	.byte	0x03, 0x1b
        /*005e*/ 	.short	0x00ff


	//----- nvinfo : EIATTR_EXTERNS
	.align		4
        /*0060*/ 	.byte	0x04, 0x0f
        /*0062*/ 	.short	(.L_1482 - .L_1481)


	//   ....[0]....
	.align		4
.L_1481:
        /*0064*/ 	.word	index@(vprintf)


	//----- nvinfo : EIATTR_MERCURY_ISA_VERSION
	.align		4
.L_1482:
        /*0068*/ 	.byte	0x03, 0x5f
        /*006a*/ 	.short	0x0101


	//----- nvinfo : EIATTR_VRC_CTA_INIT_COUNT
	.align		4
        /*006c*/ 	.byte	0x02, 0x4a
	.zero		1
	.zero		1


	//----- nvinfo : EIATTR_SYSCALL_OFFSETS
	.align		4
        /*0070*/ 	.byte	0x04, 0x46
        /*0072*/ 	.short	(.L_1484 - .L_1483)


	//   ....[0]....
.L_1483:
        /*0074*/ 	.word	0x00000140


	//   ....[1]....
        /*0078*/ 	.word	0x00000280


	//   ....[2]....
        /*007c*/ 	.word	0x000004a0


	//   ....[3]....
        /*0080*/ 	.word	0x00000570


	//   ....[4]....
        /*0084*/ 	.word	0x00000690


	//   ....[5]....
        /*0088*/ 	.word	0x000007a0


	//   ....[6]....
        /*008c*/ 	.word	0x000008a0


	//   ....[7]....
        /*0090*/ 	.word	0x00000980


	//   ....[8]....
        /*0094*/ 	.word	0x00000aa0


	//   ....[9]....
        /*0098*/ 	.word	0x00000b90


	//   ....[10]....
        /*009c*/ 	.word	0x00000c80


	//----- nvinfo : EIATTR_EXIT_INSTR_OFFSETS
	.align		4
.L_1484:
        /*00a0*/ 	.byte	0x04, 0x1c
        /*00a2*/ 	.short	(.L_1486 - .L_1485)


	//   ....[0]....
.L_1485:
        /*00a4*/ 	.word	0x000002b0


	//   ....[1]....
        /*00a8*/ 	.word	0x00000cd0


	//----- nvinfo : EIATTR_CRS_STACK_SIZE
	.align		4
.L_1486:
        /*00ac*/ 	.byte	0x04, 0x1e
        /*00ae*/ 	.short	(.L_1488 - .L_1487)
.L_1487:
        /*00b0*/ 	.word	0x00000000


	//----- nvinfo : EIATTR_CBANK_PARAM_SIZE
	.align		4
.L_1488:
        /*00b4*/ 	.byte	0x03, 0x19
        /*00b6*/ 	.short	0x0024


	//----- nvinfo : EIATTR_PARAM_CBANK
	.align		4
        /*00b8*/ 	.byte	0x04, 0x0a
        /*00ba*/ 	.short	(.L_1490 - .L_1489)
	.align		4
.L_1489:
        /*00bc*/ 	.word	index@(.nv.constant0._Z5evictIfLi4ELi1ELi2EEvPT_S1_PKiS3_i)
        /*00c0*/ 	.short	0x0380
        /*00c2*/ 	.short	0x0024


	//----- nvinfo : EIATTR_SW_WAR
	.align		4
.L_1490:
        /*00c4*/ 	.byte	0x04, 0x36
        /*00c6*/ 	.short	(.L_1492 - .L_1491)
.L_1491:
        /*00c8*/ 	.word	0x00000008
.L_1492:


//--------------------- .nv.info._Z5evictIfLi2ELi1ELi2EEvPT_S1_PKiS3_i --------------------------
	.section	.nv.info._Z5evictIfLi2ELi1ELi2EEvPT_S1_PKiS3_i,"",@"SHT_CUDA_INFO"
	.sectionflags	@""
	.align	4


	//----- nvinfo : EIATTR_CUDA_API_VERSION
	.align		4
        /*0000*/ 	.byte	0x04, 0x37
        /*0002*/ 	.short	(.L_1494 - .L_1493)
.L_1493:
        /*0004*/ 	.word	0x00000082


	//----- nvinfo : EIATTR_KPARAM_INFO
	.align		4
.L_1494:
        /*0008*/ 	.byte	0x04, 0x17
        /*000a*/ 	.short	(.L_1496 - .L_1495)
.L_1495:
        /*000c*/ 	.word	0x00000000
        /*0010*/ 	.short	0x0004
        /*0012*/ 	.short	0x0020
        /*0014*/ 	.byte	0x00, 0xf0, 0x11, 0x00


	//----- nvinfo : EIATTR_KPARAM_INFO
	.align		4
.L_1496:
        /*0018*/ 	.byte	0x04, 0x17
        /*001a*/ 	.short	(.L_1498 - .L_1497)
.L_1497:
        /*001c*/ 	.word	0x00000000
        /*0020*/ 	.short	0x0003
        /*0022*/ 	.short	0x0018
        /*0024*/ 	.byte	0x00, 0xf5, 0x21, 0x00


	//----- nvinfo : EIATTR_KPARAM_INFO
	.align		4
.L_1498:
        /*0028*/ 	.byte	0x04, 0x17
        /*002a*/ 	.short	(.L_1500 - .L_1499)
.L_1499:
        /*002c*/ 	.word	0x00000000
        /*0030*/ 	.short	0x0002
        /*0032*/ 	.short	0x0010
        /*0034*/ 	.byte	0x00, 0xf5, 0x21, 0x00


	//----- nvinfo : EIATTR_KPARAM_INFO
	.align		4
.L_1500:
        /*0038*/ 	.byte	0x04, 0x17
        /*003a*/ 	.short	(.L_1502 - .L_1501)
.L_1501:
        /*003c*/ 	.word	0x00000000
        /*0040*/ 	.short	0x0001
        /*0042*/ 	.short	0x0008
        /*0044*/ 	.byte	0x00, 0xf5, 0x21, 0x00


	//----- nvinfo : EIATTR_KPARAM_INFO
	.align		4
.L_1502:
        /*0048*/ 	.byte	0x04, 0x17
        /*004a*/ 	.short	(.L_1504 - .L_1503)
.L_1503:
        /*004c*/ 	.word	0x00000000
        /*0050*/ 	.short	0x0000
        /*0052*/ 	.short	0x0000
        /*0054*/ 	.byte	0x00, 0xf5, 0x21, 0x00


	//----- nvinfo : EIATTR_SPARSE_MMA_MASK
	.align		4
.L_1504:
        /*0058*/ 	.byte	0x03, 0x50
        /*005a*/ 	.short	0x0000


	//----- nvinfo : EIATTR_MAXREG_COUNT
	.align		4
        /*005c*/ 	.byte	0x03, 0x1b
        /*005e*/ 	.short	0x00ff


	//----- nvinfo : EIATTR_EXTERNS
	.align		4
        /*0060*/ 	.byte	0x04, 0x0f
        /*0062*/ 	.short	(.L_1506 - .L_1505)


	//   ....[0]....
	.align		4
.L_1505:
        /*0064*/ 	.word	index@(vprintf)


	//----- nvinfo : EIATTR_MERCURY_ISA_VERSION
	.align		4
.L_1506:
        /*0068*/ 	.byte	0x03, 0x5f
        /*006a*/ 	.short	0x0101


	//----- nvinfo : EIATTR_VRC_CTA_INIT_COUNT
	.align		4
        /*006c*/ 	.byte	0x02, 0x4a
	.zero		1
	.zero		1


	//----- nvinfo : EIATTR_SYSCALL_OFFSETS
	.align		4
        /*0070*/ 	.byte	0x04, 0x46
        /*0072*/ 	.short	(.L_1508 - .L_1507)


	//   ....[0]....
.L_1507:
        /*0074*/ 	.word	0x00000140


	//   ....[1]....
        /*0078*/ 	.word	0x00000280


	//   ....[2]....
        /*007c*/ 	.word	0x00000630


	//   ....[3]....
        /*0080*/ 	.word	0x00000700


	//   ....[4]....
        /*0084*/ 	.word	0x00000820


	//   ....[5]....
        /*0088*/ 	.word	0x00000910


	//   ....[6]....
        /*008c*/ 	.word	0x00000a30


	//   ....[7]....
        /*0090*/ 	.word	0x00000c40


	//   ....[8]....
        /*0094*/ 	.word	0x00000d10


	//   ....[9]....
        /*0098*/ 	.word	0x00000e30


	//   ....[10]....
        /*009c*/ 	.word	0x00000f10


	//   ....[11]....
        /*00a0*/ 	.word	0x00001030


	//   ....[12]....
        /*00a4*/ 	.word	0x000011e0


	//   ....[13]....
        /*00a8*/ 	.word	0x000012b0


	//   ....[14]....
        /*00ac*/ 	.word	0x000013d0


	//   ....[15]....
        /*00b0*/ 	.word	0x000014a0


	//   ....[16]....
        /*00b4*/ 	.word	0x000015c0


	//----- nvinfo : EIATTR_EXIT_INSTR_OFFSETS
	.align		4
.L_1508:
        /*00b8*/ 	.byte	0x04, 0x1c
        /*00ba*/ 	.short	(.L_1510 - .L_1509)


	//   ....[0]....
.L_1509:
        /*00bc*/ 	.word	0x000002a0


	//   ....[1]....
        /*00c0*/ 	.word	0x00000a90


	//   ....[2]....
        /*00c4*/ 	.word	0x00001620


	//----- nvinfo : EIATTR_CRS_STACK_SIZE
	.align		4
.L_1510:
        /*00c8*/ 	.byte	0x04, 0x1e
        /*00ca*/ 	.short	(.L_1512 - .L_1511)
.L_1511:
        /*00cc*/ 	.word	0x00000000


	//----- nvinfo : EIATTR_CBANK_PARAM_SIZE
	.align		4
.L_1512:
        /*00d0*/ 	.byte	0x03, 0x19
        /*00d2*/ 	.short	0x0024


	//----- nvinfo : EIATTR_PARAM_CBANK
	.align		4
        /*00d4*/ 	.byte	0x04, 0x0a
        /*00d6*/ 	.short	(.L_1514 - .L_1513)
	.align		4
.L_1513:
        /*00d8*/ 	.word	index@(.nv.constant0._Z5evictIfLi2ELi1ELi2EEvPT_S1_PKiS3_i)
        /*00dc*/ 	.short	0x0380
        /*00de*/ 	.short	0x0024


	//----- nvinfo : EIATTR_SW_WAR
	.align		4
.L_1514:
        /*00e0*/ 	.byte	0x04, 0x36
        /*00e2*/ 	.short	(.L_1516 - .L_1515)
.L_1515:
        /*00e4*/ 	.word	0x00000008
.L_1516:


//--------------------- .nv.info._Z5evictIfLi1ELi1ELi2EEvPT_S1_PKiS3_i --------------------------
	.section	.nv.info._Z5evictIfLi1ELi1ELi2EEvPT_S1_PKiS3_i,"",@"SHT_CUDA_INFO"
	.sectionflags	@""
	.align	4


	//----- nvinfo : EIATTR_CUDA_API_VERSION
	.align		4
        /*0000*/ 	.byte	0x04, 0x37
        /*0002*/ 	.short	(.L_1518 - .L_1517)
.L_1517:
        /*0004*/ 	.word	0x00000082


	//----- nvinfo : EIATTR_KPARAM_INFO
	.align		4
.L_1518:
        /*0008*/ 	.byte	0x04, 0x17
        /*000a*/ 	.short	(.L_1520 - .L_1519)
.L_1519:
        /*000c*/ 	.word	0x00000000
        /*0010*/ 	.short	0x0004
        /*0012*/ 	.short	0x0020
        /*0014*/ 	.byte	0x00, 0xf0, 0x11, 0x00


	//----- nvinfo : EIATTR_KPARAM_INFO
	.align		4
.L_1520:
        /*0018*/ 	.byte	0x04, 0x17
        /*001a*/ 	.short	(.L_1522 - .L_1521)
.L_1521:
        /*001c*/ 	.word	0x00000000
        /*0020*/ 	.short	0x0003
        /*0022*/ 	.short	0x0018
        /*0024*/ 	.byte	0x00, 0xf5, 0x21, 0x00


	//----- nvinfo : EIATTR_KPARAM_INFO
	.align		4
.L_1522:
        /*0028*/ 	.byte	0x04, 0x17
        /*002a*/ 	.short	(.L_1524 - .L_1523)
.L_1523:
        /*002c*/ 	.word	0x00000000
        /*0030*/ 	.short	0x0002
        /*0032*/ 	.short	0x0010
        /*0034*/ 	.byte	0x00, 0xf5, 0x21, 0x00


	//----- nvinfo : EIATTR_KPARAM_INFO
	.align		4
.L_1524:
        /*0038*/ 	.byte	0x04, 0x17
        /*003a*/ 	.short	(.L_1526 - .L_1525)
.L_1525:
        /*003c*/ 	.word	0x00000000
        /*0040*/ 	.short	0x0001
        /*0042*/ 	.short	0x0008
        /*0044*/ 	.byte	0x00, 0xf5, 0x21, 0x00


	//----- nvinfo : EIATTR_KPARAM_INFO
	.align		4
.L_1526:
        /*0048*/ 	.byte	0x04, 0x17
        /*004a*/ 	.short	(.L_1528 - .L_1527)
.L_1527:
        /*004c*/ 	.word	0x00000000
        /*0050*/ 	.short	0x0000
        /*0052*/ 	.short	0x0000
        /*0054*/ 	.byte	0x00, 0xf5, 0x21, 0x00


	//----- nvinfo : EIATTR_SPARSE_MMA_MASK
	.align		4
.L_1528:
        /*0058*/ 	.byte	0x03, 0x50
        /*005a*/ 	.short	0x0000


	//----- nvinfo : EIATTR_MAXREG_COUNT
	.align		4
        /*005c*/ 	.byte	0x03, 0x1b
        /*005e*/ 	.short	0x00ff


	//----- nvinfo : EIATTR_EXTERNS
	.align		4
        /*0060*/ 	.byte	0x04, 0x0f
        /*0062*/ 	.short	(.L_1530 - .L_1529)


	//   ....[0]....
	.align		4
.L_1529:
        /*0064*/ 	.word	index@(vprintf)


	//----- nvinfo : EIATTR_MERCURY_ISA_VERSION
	.align		4
.L_1530:
        /*0068*/ 	.byte	0x03, 0x5f
        /*006a*/ 	.short	0x0101


	//----- nvinfo : EIATTR_VRC_CTA_INIT_COUNT
	.align		4
        /*006c*/ 	.byte	0x02, 0x4a
	.zero		1
	.zero		1


	//----- nvinfo : EIATTR_SYSCALL_OFFSETS
	.align		4
        /*0070*/ 	.byte	0x04, 0x46
        /*0072*/ 	.short	(.L_1532 - .L_1531)


	//   ....[0]....
.L_1531:
        /*0074*/ 	.word	0x00000140


	//   ....[1]....
        /*0078*/ 	.word	0x00000280


	//   ....[2]....
        /*007c*/ 	.word	0x00000420


	//   ....[3]....
        /*0080*/ 	.word	0x00000500


	//   ....[4]....
        /*0084*/ 	.word	0x00000600


	//----- nvinfo : EIATTR_EXIT_INSTR_OFFSETS
	.align		4
.L_1532:
        /*0088*/ 	.byte	0x04, 0x1c
        /*008a*/ 	.short	(.L_1534 - .L_1533)


	//   ....[0]....
.L_1533:
        /*008c*/ 	.word	0x000002b0


	//   ....[1]....
        /*0090*/ 	.word	0x00000680


	//----- nvinfo : EIATTR_CRS_STACK_SIZE
	.align		4
.L_1534:
        /*0094*/ 	.byte	0x04, 0x1e
        /*0096*/ 	.short	(.L_1536 - .L_1535)
.L_1535:
        /*0098*/ 	.word	0x00000000


	//----- nvinfo : EIATTR_CBANK_PARAM_SIZE
	.align		4
.L_1536:
        /*009c*/ 	.byte	0x03, 0x19
        /*009e*/ 	.short	0x0024


	//----- nvinfo : EIATTR_PARAM_CBANK
	.align		4
        /*00a0*/ 	.byte	0x04, 0x0a
        /*00a2*/ 	.short	(.L_1538 - .L_1537)
	.align		4
.L_1537:
        /*00a4*/ 	.word	index@(.nv.constant0._Z5evictIfLi1ELi1ELi2EEvPT_S1_PKiS3_i)
        /*00a8*/ 	.short	0x0380
        /*00aa*/ 	.short	0x0024


	//----- nvinfo : EIATTR_SW_WAR
	.align		4
.L_1538:
        /*00ac*/ 	.byte	0x04, 0x36
        /*00ae*/ 	.short	(.L_1540 - .L_1539)
.L_1539:
        /*00b0*/ 	.word	0x00000008
.L_1540:


//--------------------- .nv.info._Z5evictIfLi8ELi8ELi1EEvPT_S1_PKiS3_i --------------------------
	.section	.nv.info._Z5evictIfLi8ELi8ELi1EEvPT_S1_PKiS3_i,"",@"SHT_CUDA_INFO"
	.sectionflags	@""
	.align	4


	//----- nvinfo : EIATTR_CUDA_API_VERSION
	.align		4
        /*0000*/ 	.byte	0x04, 0x37
        /*0002*/ 	.short	(.L_1542 - .L_1541)
.L_1541:
        /*0004*/ 	.word	0x00000082


	//----- nvinfo : EIATTR_KPARAM_INFO
	.align		4
.L_1542:
        /*0008*/ 	.byte	0x04, 0x17
        /*000a*/ 	.short	(.L_1544 - .L_1543)
.L_1543:
        /*000c*/ 	.word	0x00000000
        /*0010*/ 	.short	0x0004
        /*0012*/ 	.short	0x0020
        /*0014*/ 	.byte	0x00, 0xf0, 0x11, 0x00


	//----- nvinfo : EIATTR_KPARAM_INFO
	.align		4
.L_1544:
        /*0018*/ 	.byte	0x04, 0x17
        /*001a*/ 	.short	(.L_1546 - .L_1545)
.L_1545:
        /*001c*/ 	.word	0x00000000
        /*0020*/ 	.short	0x0003
        /*0022*/ 	.short	0x0018
        /*0024*/ 	.byte	0x00, 0xf5, 0x21, 0x00


	//----- nvinfo : EIATTR_KPARAM_INFO
	.align		4
.L_1546:
        /*0028*/ 	.byte	0x04, 0x17
        /*002a*/ 	.short	(.L_1548 - .L_1547)
.L_1547:
        /*002c*/ 	.word	0x00000000
        /*0030*/ 	.short	0x0002
        /*0032*/ 	.short	0x0010
        /*0034*/ 	.byte	0x00, 0xf5, 0x21, 0x00


	//----- nvinfo : EIATTR_KPARAM_INFO
	.align		4
.L_1548:
        /*0038*/ 	.byte	0x04, 0x17
        /*003a*/ 	.short	(.L_1550 - .L_1549)
.L_1549:
        /*003c*/ 	.word	0x00000000
        /*0040*/ 	.short	0x0001
        /*0042*/ 	.short	0x0008
        /*0044*/ 	.byte	0x00, 0xf5, 0x21, 0x00


	//----- nvinfo : EIATTR_KPARAM_INFO
	.align		4
.L_1550:
        /*0048*/ 	.byte	0x04, 0x17
        /*004a*/ 	.short	(.L_1552 - .L_1551)
.L_1551:
        /*004c*/ 	.word	0x00000000
        /*0050*/ 	.short	0x0000
        /*0052*/ 	.short	0x0000
        /*0054*/ 	.byte	0x00, 0xf5, 0x21, 0x00


	//----- nvinfo : EIATTR_SPARSE_MMA_MASK
	.align		4
.L_1552:
        /*0058*/ 	.byte	0x03, 0x50
        /*005a*/ 	.short	0x0000


	//----- nvinfo : EIATTR_MAXREG_COUNT
	.align		4
        /*005c*/ 	.byte	0x03, 0x1b
        /*005e*/ 	.short	0x00ff


	//----- nvinfo : EIATTR_EXTERNS
	.align		4
        /*0060*/ 	.byte	0x04, 0x0f
        /*0062*/ 	.short	(.L_1554 - .L_1553)


	//   ....[0]....
	.align		4
.L_1553:
        /*0064*/ 	.word	index@(vprintf)


	//----- nvinfo : EIATTR_MERCURY_ISA_VERSION
	.align		4
.L_1554:
        /*0068*/ 	.byte	0x03, 0x5f
        /*006a*/ 	.short	0x0101


	//----- nvinfo : EIATTR_VRC_CTA_INIT_COUNT
	.align		4
        /*006c*/ 	.byte	0x02, 0x4a
	.zero		1
	.zero		1


	//----- nvinfo : EIATTR_SYSCALL_OFFSETS
	.align		4
        /*0070*/ 	.byte	0x04, 0x46
        /*0072*/ 	.short	(.L_1556 - .L_1555)


	//   ....[0]....
.L_1555:
        /*0074*/ 	.word	0x00000140


	//   ....[1]....
        /*0078*/ 	.word	0x00000280


	//   ....[2]....
        /*007c*/ 	.word	0x00000440


	//   ....[3]....
        /*0080*/ 	.word	0x00000550


	//   ....[4]....
        /*0084*/ 	.word	0x00000690


	//   ....[5]....
        /*0088*/ 	.word	0x000007a0


	//   ....[6]....
        /*008c*/ 	.word	0x000008b0


	//   ....[7]....
        /*0090*/ 	.word	0x000009c0


	//   ....[8]....
        /*0094*/ 	.word	0x00000ad0


	//   ....[9]....
        /*0098*/ 	.word	0x00000be0


	//   ....[10]....
        /*009c*/ 	.word	0x00000cf0


	//   ....[11]....
        /*00a0*/ 	.word	0x00000dc0


	//   ....[12]....
        /*00a4*/ 	.word	0x00000ed0


	//   ....[13]....
        /*00a8*/ 	.word	0x00000fb0


	//   ....[14]....
        /*00ac*/ 	.word	0x00001090


	//   ....[15]....
        /*00b0*/ 	.word	0x00001170


	//   ....[16]....
        /*00b4*/ 	.word	0x00001250


	//   ....[17]....
        /*00b8*/ 	.word	0x00001330


	//   ....[18]....
        /*00bc*/ 	.word	0x00001410


	//----- nvinfo : EIATTR_EXIT_INSTR_OFFSETS
	.align		4
.L_1556:
        /*00c0*/ 	.byte	0x04, 0x1c
        /*00c2*/ 	.short	(.L_1558 - .L_1557)


	//   ....[0]....
.L_1557:
        /*00c4*/ 	.word	0x000002b0


	//   ....[1]....
        /*00c8*/ 	.word	0x00001460


	//----- nvinfo : EIATTR_CRS_STACK_SIZE
	.align		4
.L_1558:
        /*00cc*/ 	.byte	0x04, 0x1e
        /*00ce*/ 	.short	(.L_1560 - .L_1559)
.L_1559:
        /*00d0*/ 	.word	0x00000000


	//----- nvinfo : EIATTR_CBANK_PARAM_SIZE
	.align		4
.L_1560:
        /*00d4*/ 	.byte	0x03, 0x19
        /*00d6*/ 	.short	0x0024


	//----- nvinfo : EIATTR_PARAM_CBANK
	.align		4
        /*00d8*/ 	.byte	0x04, 0x0a
        /*00da*/ 	.short	(.L_1562 - .L_1561)
	.align		4
.L_1561:
        /*00dc*/ 	.word	index@(.nv.constant0._Z5evictIfLi8ELi8ELi1EEvPT_S1_PKiS3_i)
        /*00e0*/ 	.short	0x0380
        /*00e2*/ 	.short	0x0024


	//----- nvinfo : EIATTR_SW_WAR
	.align		4
.L_1562:
        /*00e4*/ 	.byte	0x04, 0x36
        /*00e6*/ 	.short	(.L_1564 - .L_1563)
.L_1563:
        /*00e8*/ 	.word	0x00000008
.L_1564:


//--------------------- .nv.info._Z5evictIfLi4ELi8ELi1EEvPT_S1_PKiS3_i --------------------------
	.section	.nv.info._Z5evictIfLi4ELi8ELi1EEvPT_S1_PKiS3_i,"",@"SHT_CUDA_INFO"
	.sectionflags	@""
	.align	4


	//----- nvinfo : EIATTR_CUDA_API_VERSION
	.align		4
        /*0000*/ 	.byte	0x04, 0x37
        /*0002*/ 	.short	(.L_1566 - .L_1565)
.L_1565:
        /*0004*/ 	.word	0x00000082


	//----- nvinfo : EIATTR_KPARAM_INFO
	.align		4
.L_1566:
        /*0008*/ 	.byte	0x04, 0x17
        /*000a*/ 	.short	(.L_1568 - .L_1567)
.L_1567:
        /*000c*/ 	.word	0x00000000
        /*0010*/ 	.short	0x0004
        /*0012*/ 	.short	0x0020
        /*0014*/ 	.byte	0x00, 0xf0, 0x11, 0x00


	//----- nvinfo : EIATTR_KPARAM_INFO
	.align		4
.L_1568:
        /*0018*/ 	.byte	0x04, 0x17
        /*001a*/ 	.short	(.L_1570 - .L_1569)
.L_1569:
        /*001c*/ 	.word	0x00000000
        /*0020*/ 	.short	0x0003
        /*0022*/ 	.short	0x0018
        /*0024*/ 	.byte	0x00, 0xf5, 0x21, 0x00


	//----- nvinfo : EIATTR_KPARAM_INFO
	.align		4
.L_1570:
        /*0028*/ 	.byte	0x04, 0x17
        /*002a*/ 	.short	(.L_1572 - .L_1571)
.L_1571:
        /*002c*/ 	.word	0x00000000
        /*0030*/ 	.short	0x0002
        /*0032*/ 	.short	0x0010
        /*0034*/ 	.byte	0x00, 0xf5, 0x21, 0x00


	//----- nvinfo : EIATTR_KPARAM_INFO
	.align		4
.L_1572:
        /*0038*/ 	.byte	0x04, 0x17
        /*003a*/ 	.short	(.L_1574 - .L_1573)
.L_1573:
        /*003c*/ 	.word	0x00000000
        /*0040*/ 	.short	0x0001
        /*0042*/ 	.short	0x0008
        /*0044*/ 	.byte	0x00, 0xf5, 0x21, 0x00


	//----- nvinfo : EIATTR_KPARAM_INFO
	.align		4
.L_1574:
        /*0048*/ 	.byte	0x04, 0x17
        /*004a*/ 	.short	(.L_1576 - .L_1575)
.L_1575:
        /*004c*/ 	.word	0x00000000
        /*0050*/ 	.short	0x0000
        /*0052*/ 	.short	0x0000
        /*0054*/ 	.byte	0x00, 0xf5, 0x21, 0x00


	//----- nvinfo : EIATTR_SPARSE_MMA_MASK
	.align		4
.L_1576:
        /*0058*/ 	.byte	0x03, 0x50
        /*005a*/ 	.short	0x0000


	//----- nvinfo : EIATTR_MAXREG_COUNT
	.align		4
        /*005c*/ 	.byte	0x03, 0x1b
        /*005e*/ 	.short	0x00ff


	//----- nvinfo : EIATTR_EXTERNS
	.align		4
        /*0060*/ 	.byte	0x04, 0x0f
        /*0062*/ 	.short	(.L_1578 - .L_1577)


	//   ....[0]....
	.align		4
.L_1577:
        /*0064*/ 	.word	index@(vprintf)


	//----- nvinfo : EIATTR_MERCURY_ISA_VERSION
	.align		4
.L_1578:
        /*0068*/ 	.byte	0x03, 0x5f
        /*006a*/ 	.short	0x0101


	//----- nvinfo : EIATTR_VRC_CTA_INIT_COUNT
	.align		4
        /*006c*/ 	.byte	0x02, 0x4a
	.zero		1
	.zero		1


	//----- nvinfo : EIATTR_SYSCALL_OFFSETS
	.align		4
        /*0070*/ 	.byte	0x04, 0x46
        /*0072*/ 	.short	(.L_1580 - .L_1579)


	//   ....[0]....
.L_1579:
        /*0074*/ 	.word	0x00000140


	//   ....[1]....
        /*0078*/ 	.word	0x00000280


	//   ....[2]....
        /*007c*/ 	.word	0x00000420


	//   ....[3]....
        /*0080*/ 	.word	0x00000500


	//   ....[4]....
        /*0084*/ 	.word	0x00000640


	//   ....[5]....
        /*0088*/ 	.word	0x00000770


	//   ....[6]....
        /*008c*/ 	.word	0x00000890


	//   ....[7]....
        /*0090*/ 	.word	0x000009b0


	//   ....[8]....
        /*0094*/ 	.word	0x00000ad0


	//   ....[9]....
        /*0098*/ 	.word	0x00000bf0


	//   ....[10]....
        /*009c*/ 	.word	0x00000d10


	//   ....[11]....
        /*00a0*/ 	.word	0x00000df0


	//   ....[12]....
        /*00a4*/ 	.word	0x00000f10


	//   ....[13]....
        /*00a8*/ 	.word	0x00001000


	//   ....[14]....
        /*00ac*/ 	.word	0x000010f0


	//----- nvinfo : EIATTR_EXIT_INSTR_OFFSETS
	.align		4
.L_1580:
        /*00b0*/ 	.byte	0x04, 0x1c
        /*00b2*/ 	.short	(.L_1582 - .L_1581)


	//   ....[0]....
.L_1581:
        /*00b4*/ 	.word	0x000002b0


	//   ....[1]....
        /*00b8*/ 	.word	0x00001140


	//----- nvinfo : EIATTR_CRS_STACK_SIZE
	.align		4
.L_1582:
        /*00bc*/ 	.byte	0x04, 0x1e
        /*00be*/ 	.short	(.L_1584 - .L_1583)
.L_1583:
        /*00c0*/ 	.word	0x00000000


	//----- nvinfo : EIATTR_CBANK_PARAM_SIZE
	.align		4
.L_1584:
        /*00c4*/ 	.byte	0x03, 0x19
        /*00c6*/ 	.short	0x0024


	//----- nvinfo : EIATTR_PARAM_CBANK
	.align		4
        /*00c8*/ 	.byte	0x04, 0x0a
        /*00ca*/ 	.short	(.L_1586 - .L_1585)
	.align		4
.L_1585:
        /*00cc*/ 	.word	index@(.nv.constant0._Z5evictIfLi4ELi8ELi1EEvPT_S1_PKiS3_i)
        /*00d0*/ 	.short	0x0380
        /*00d2*/ 	.short	0x0024


	//----- nvinfo : EIATTR_SW_WAR
	.align		4
.L_1586:
        /*00d4*/ 	.byte	0x04, 0x36
        /*00d6*/ 	.short	(.L_1588 - .L_1587)
.L_1587:
        /*00d8*/ 	.word	0x00000008
.L_1588:


//--------------------- .nv.info._Z5evictIfLi2ELi8ELi1EEvPT_S1_PKiS3_i --------------------------
	.section	.nv.info._Z5evictIfLi2ELi8ELi1EEvPT_S1_PKiS3_i,"",@"SHT_CUDA_INFO"
	.sectionflags	@""
	.align	4


	//----- nvinfo : EIATTR_CUDA_API_VERSION
	.align		4
        /*0000*/ 	.byte	0x04, 0x37
        /*0002*/ 	.short	(.L_1590 - .L_1589)
.L_1589:
        /*0004*/ 	.word	0x00000082


	//----- nvinfo : EIATTR_KPARAM_INFO
	.align		4
.L_1590:
        /*0008*/ 	.byte	0x04, 0x17
        /*000a*/ 	.short	(.L_1592 - .L_1591)
.L_1591:
        /*000c*/ 	.word	0x00000000
        /*0010*/ 	.short	0x0004
        /*0012*/ 	.short	0x0020
        /*0014*/ 	.byte	0x00, 0xf0, 0x11, 0x00


	//----- nvinfo : EIATTR_KPARAM_INFO
	.align		4
.L_1592:
        /*0018*/ 	.byte	0x04, 0x17
        /*001a*/ 	.short	(.L_1594 - .L_1593)
.L_1593:
        /*001c*/ 	.word	0x00000000
        /*0020*/ 	.short	0x0003
        /*0022*/ 	.short	0x0018
        /*0024*/ 	.byte	0x00, 0xf5, 0x21, 0x00


	//----- nvinfo : EIATTR_KPARAM_INFO
	.align		4
.L_1594:
        /*0028*/ 	.byte	0x04, 0x17
        /*002a*/ 	.short	(.L_1596 - .L_1595)
.L_1595:
        /*002c*/ 	.word	0x00000000
        /*0030*/ 	.short	0x0002
        /*0032*/ 	.short	0x0010
        /*0034*/ 	.byte	0x00, 0xf5, 0x21, 0x00


	//----- nvinfo : EIATTR_KPARAM_INFO
	.align		4
.L_1596:
        /*0038*/ 	.byte	0x04, 0x17
        /*003a*/ 	.short	(.L_1598 - .L_1597)
.L_1597:
        /*003c*/ 	.word	0x00000000
        /*0040*/ 	.short	0x0001
        /*0042*/ 	.short	0x0008
        /*0044*/ 	.byte	0x00, 0xf5, 0x21, 0x00


	//----- nvinfo : EIATTR_KPARAM_INFO
	.align		4
.L_1598:
        /*0048*/ 	.byte	0x04, 0x17
        /*004a*/ 	.short	(.L_1600 - .L_1599)
.L_1599:
        /*004c*/ 	.word	0x00000000
        /*0050*/ 	.short	0x0000
        /*0052*/ 	.short	0x0000
        /*0054*/ 	.byte	0x00, 0xf5, 0x21, 0x00


	//----- nvinfo : EIATTR_SPARSE_MMA_MASK
	.align		4
.L_1600:
        /*0058*/ 	.byte	0x03, 0x50
        /*005a*/ 	.short	0x0000


	//----- nvinfo : EIATTR_MAXREG_COUNT
	.align		4
        /*005c*/ 	.byte	0x03, 0x1b
        /*005e*/ 	.short	0x00ff


	//----- nvinfo : EIATTR_EXTERNS
	.align		4
        /*0060*/ 	.byte	0x04, 0x0f
        /*0062*/ 	.short	(.L_1602 - .L_1601)


	//   ....[0]....
	.align		4
.L_1601:
        /*0064*/ 	.word	index@(vprintf)


	//----- nvinfo : EIATTR_MERCURY_ISA_VERSION
	.align		4
.L_1602:
        /*0068*/ 	.byte	0x03, 0x5f
        /*006a*/ 	.short	0x0101


	//----- nvinfo : EIATTR_VRC_CTA_INIT_COUNT
	.align		4
        /*006c*/ 	.byte	0x02, 0x4a
	.zero		1
	.zero		1


	//----- nvinfo : EIATTR_SYSCALL_OFFSETS
	.align		4
        /*0070*/ 	.byte	0x04, 0x46
        /*0072*/ 	.short	(.L_1604 - .L_1603)


	//   ....[0]....
.L_1603:
        /*0074*/ 	.word	0x00000140


	//   ....[1]....
        /*0078*/ 	.word	0x00000280


	//   ....[2]....
        /*007c*/ 	.word	0x00000420


	//   ....[3]....
        /*0080*/ 	.word	0x00000500


	//   ....[4]....
        /*0084*/ 	.word	0x00000640


	//   ....[5]....
        /*0088*/ 	.word	0x00000770


	//   ....[6]....
        /*008c*/ 	.word	0x00000890


	//   ....[7]....
        /*0090*/ 	.word	0x000009b0


	//   ....[8]....
        /*0094*/ 	.word	0x00000ad0


	//   ....[9]....
        /*0098*/ 	.word	0x00000bf0


	//   ....[10]....
        /*009c*/ 	.word	0x00000d10


	//   ....[11]....
        /*00a0*/ 	.word	0x00000df0


	//   ....[12]....
        /*00a4*/ 	.word	0x00000f10


	//----- nvinfo : EIATTR_EXIT_INSTR_OFFSETS
	.align		4
.L_1604:
        /*00a8*/ 	.byte	0x04, 0x1c
        /*00aa*/ 	.short	(.L_1606 - .L_1605)


	//   ....[0]....
.L_1605:
        /*00ac*/ 	.word	0x000002b0


	//   ....[1]....
        /*00b0*/ 	.word	0x00000f60


	//----- nvinfo : EIATTR_CRS_STACK_SIZE
	.align		4
.L_1606:
        /*00b4*/ 	.byte	0x04, 0x1e
        /*00b6*/ 	.short	(.L_1608 - .L_1607)
.L_1607:
        /*00b8*/ 	.word	0x00000000


	//----- nvinfo : EIATTR_CBANK_PARAM_SIZE
	.align		4
.L_1608:
        /*00bc*/ 	.byte	0x03, 0x19
        /*00be*/ 	.short	0x0024


	//----- nvinfo : EIATTR_PARAM_CBANK
	.align		4
        /*00c0*/ 	.byte	0x04, 0x0a
        /*00c2*/ 	.short	(.L_1610 - .L_1609)
	.align		4
.L_1609:
        /*00c4*/ 	.word	index@(.nv.constant0._Z5evictIfLi2ELi8ELi1EEvPT_S1_PKiS3_i)
        /*00c8*/ 	.short	0x0380
        /*00ca*/ 	.short	0x0024


	//----- nvinfo : EIATTR_SW_WAR
	.align		4
.L_1610:
        /*00cc*/ 	.byte	0x04, 0x36
        /*00ce*/ 	.short	(.L_1612 - .L_1611)
.L_1611:
        /*00d0*/ 	.word	0x00000008
.L_1612:


//--------------------- .nv.info._Z5evictIfLi1ELi8ELi1EEvPT_S1_PKiS3_i --------------------------
	.section	.nv.info._Z5evictIfLi1ELi8ELi1EEvPT_S1_PKiS3_i,"",@"SHT_CUDA_INFO"
	.sectionflags	@""
	.align	4


	//----- nvinfo : EIATTR_CUDA_API_VERSION
	.align		4
        /*0000*/ 	.byte	0x04, 0x37
        /*0002*/ 	.short	(.L_1614 - .L_1613)
.L_1613:
        /*0004*/ 	.word	0x00000082


	//----- nvinfo : EIATTR_KPARAM_INFO
	.align		4
.L_1614:
        /*0008*/ 	.byte	0x04, 0x17
        /*000a*/ 	.short	(.L_1616 - .L_1615)
.L_1615:
        /*000c*/ 	.word	0x00000000
        /*0010*/ 	.short	0x0004
        /*0012*/ 	.short	0x0020
        /*0014*/ 	.byte	0x00, 0xf0, 0x11, 0x00


	//----- nvinfo : EIATTR_KPARAM_INFO
	.align		4
.L_1616:
        /*0018*/ 	.byte	0x04, 0x17
        /*001a*/ 	.short	(.L_1618 - .L_1617)
.L_1617:
        /*001c*/ 	.word	0x00000000
        /*0020*/ 	.short	0x0003
        /*0022*/ 	.short	0x0018
        /*0024*/ 	.byte	0x00, 0xf5, 0x21, 0x00


	//----- nvinfo : EIATTR_KPARAM_INFO
	.align		4
.L_1618:
        /*0028*/ 	.byte	0x04, 0x17
        /*002a*/ 	.short	(.L_1620 - .L_1619)
.L_1619:
        /*002c*/ 	.word	0x00000000
        /*0030*/ 	.short	0x0002
        /*0032*/ 	.short	0x0010
        /*0034*/ 	.byte	0x00, 0xf5, 0x21, 0x00


	//----- nvinfo : EIATTR_KPARAM_INFO
	.align		4
.L_1620:
        /*0038*/ 	.byte	0x04, 0x17
        /*003a*/ 	.short	(.L_1622 - .L_1621)
.L_1621:
        /*003c*/ 	.word	0x00000000
        /*0040*/ 	.short	0x0001
        /*0042*/ 	.short	0x0008
        /*0044*/ 	.byte	0x00, 0xf5, 0x21, 0x00


	//----- nvinfo : EIATTR_KPARAM_INFO
	.align		4
.L_1622:
        /*0048*/ 	.byte	0x04, 0x17
        /*004a*/ 	.short	(.L_1624 - .L_1623)
.L_1623:
        /*004c*/ 	.word	0x00000000
        /*0050*/ 	.short	0x0000
        /*0052*/ 	.short	0x0000
        /*0054*/ 	.byte	0x00, 0xf5, 0x21, 0x00


	//----- nvinfo : EIATTR_SPARSE_MMA_MASK
	.align		4
.L_1624:
        /*0058*/ 	.byte	0x03, 0x50
        /*005a*/ 	.short	0x0000


	//----- nvinfo : EIATTR_MAXREG_COUNT
	.align		4
        /*005c*/ 	.byte	0x03, 0x1b
        /*005e*/ 	.short	0x00ff


	//----- nvinfo : EIATTR_EXTERNS
	.align		4
        /*0060*/ 	.byte	0x04, 0x0f
        /*0062*/ 	.short	(.L_1626 - .L_1625)


	//   ....[0]....
	.align		4
.L_1625:
        /*0064*/ 	.word	index@(vprintf)


	//----- nvinfo : EIATTR_MERCURY_ISA_VERSION
	.align		4
.L_1626:
        /*0068*/ 	.byte	0x03, 0x5f
        /*006a*/ 	.short	0x0101


	//----- nvinfo : EIATTR_VRC_CTA_INIT_COUNT
	.align		4
        /*006c*/ 	.byte	0x02, 0x4a
	.zero		1
	.zero		1


	//----- nvinfo : EIATTR_SYSCALL_OFFSETS
	.align		4
        /*0070*/ 	.byte	0x04, 0x46
        /*0072*/ 	.short	(.L_1628 - .L_1627)


	//   ....[0]....
.L_1627:
        /*0074*/ 	.word	0x00000140


	//   ....[1]....
        /*0078*/ 	.word	0x00000280


	//   ....[2]....
        /*007c*/ 	.word	0x00000420


	//   ....[3]....
        /*0080*/ 	.word	0x00000500


	//   ....[4]....
        /*0084*/ 	.word	0x00000640


	//   ....[5]....
        /*0088*/ 	.word	0x00000770


	//   ....[6]....
        /*008c*/ 	.word	0x00000890


	//   ....[7]....
        /*0090*/ 	.word	0x000009b0


	//   ....[8]....
        /*0094*/ 	.word	0x00000ad0


	//   ....[9]....
        /*0098*/ 	.word	0x00000bf0


	//   ....[10]....
        /*009c*/ 	.word	0x00000d10


	//   ....[11]....
        /*00a0*/ 	.word	0x00000de0


	//----- nvinfo : EIATTR_EXIT_INSTR_OFFSETS
	.align		4
.L_1628:
        /*00a4*/ 	.byte	0x04, 0x1c
        /*00a6*/ 	.short	(.L_1630 - .L_1629)


	//   ....[0]....
.L_1629:
        /*00a8*/ 	.word	0x000002b0


	//   ....[1]....
        /*00ac*/ 	.word	0x00000e60


	//----- nvinfo : EIATTR_CRS_STACK_SIZE
	.align		4
.L_1630:
        /*00b0*/ 	.byte	0x04, 0x1e
        /*00b2*/ 	.short	(.L_1632 - .L_1631)
.L_1631:
        /*00b4*/ 	.word	0x00000000


	//----- nvinfo : EIATTR_CBANK_PARAM_SIZE
	.align		4
.L_1632:
        /*00b8*/ 	.byte	0x03, 0x19
        /*00ba*/ 	.short	0x0024


	//----- nvinfo : EIATTR_PARAM_CBANK
	.align		4
        /*00bc*/ 	.byte	0x04, 0x0a
        /*00be*/ 	.short	(.L_1634 - .L_1633)
	.align		4
.L_1633:
        /*00c0*/ 	.word	index@(.nv.constant0._Z5evictIfLi1ELi8ELi1EEvPT_S1_PKiS3_i)
        /*00c4*/ 	.short	0x0380
        /*00c6*/ 	.short	0x0024


	//----- nvinfo : EIATTR_SW_WAR
	.align		4
.L_1634:
        /*00c8*/ 	.byte	0x04, 0x36
        /*00ca*/ 	.short	(.L_1636 - .L_1635)
.L_1635:
        /*00cc*/ 	.word	0x00000008
.L_1636:


//--------------------- .nv.info._Z5evictIfLi8ELi4ELi1EEvPT_S1_PKiS3_i --------------------------
	.section	.nv.info._Z5evictIfLi8ELi4ELi1EEvPT_S1_PKiS3_i,"",@"SHT_CUDA_INFO"
	.sectionflags	@""
	.align	4


	//----- nvinfo : EIATTR_CUDA_API_VERSION
	.align		4
        /*0000*/ 	.byte	0x04, 0x37
        /*0002*/ 	.short	(.L_1638 - .L_1637)
.L_1637:
        /*0004*/ 	.word	0x00000082


	//----- nvinfo : EIATTR_KPARAM_INFO
	.align		4
.L_1638:
        /*0008*/ 	.byte	0x04, 0x17
        /*000a*/ 	.short	(.L_1640 - .L_1639)
.L_1639:
        /*000c*/ 	.word	0x00000000
        /*0010*/ 	.short	0x0004
        /*0012*/ 	.short	0x0020
        /*0014*/ 	.byte	0x00, 0xf0, 0x11, 0x00


	//----- nvinfo : EIATTR_KPARAM_INFO
	.align		4
.L_1640:
        /*0018*/ 	.byte	0x04, 0x17
        /*001a*/ 	.short	(.L_1642 - .L_1641)
.L_1641:
        /*001c*/ 	.word	0x00000000
        /*0020*/ 	.short	0x0003
        /*0022*/ 	.short	0x0018
        /*0024*/ 	.byte	0x00, 0xf5, 0x21, 0x00


	//----- nvinfo : EIATTR_KPARAM_INFO
	.align		4
.L_1642:
        /*0028*/ 	.byte	0x04, 0x17
        /*002a*/ 	.short	(.L_1644 - .L_1643)
.L_1643:
        /*002c*/ 	.word	0x00000000
        /*0030*/ 	.short	0x0002
        /*0032*/ 	.short	0x0010
        /*0034*/ 	.byte	0x00, 0xf5, 0x21, 0x00


	//----- nvinfo : EIATTR_KPARAM_INFO
	.align		4
.L_1644:
        /*0038*/ 	.byte	0x04, 0x17
        /*003a*/ 	.short	(.L_1646 - .L_1645)
.L_1645:
        /*003c*/ 	.word	0x00000000
        /*0040*/ 	.short	0x0001
        /*0042*/ 	.short	0x0008
        /*0044*/ 	.byte	0x00, 0xf5, 0x21, 0x00


	//----- nvinfo : EIATTR_KPARAM_INFO
	.align		4
.L_1646:
        /*0048*/ 	.byte	0x04, 0x17
        /*004a*/ 	.short	(.L_1648 - .L_1647)
.L_1647:
        /*004c*/ 	.word	0x00000000
        /*0050*/ 	.short	0x0000
        /*0052*/ 	.short	0x0000
        /*0054*/ 	.byte	0x00, 0xf5, 0x21, 0x00


	//----- nvinfo : EIATTR_SPARSE_MMA_MASK
	.align		4
.L_1648:
        /*0058*/ 	.byte	0x03, 0x50
        /*005a*/ 	.short	0x0000


	//----- nvinfo : EIATTR_MAXREG_COUNT
	.align		4
        /*005c*/ 	.byte	0x03, 0x1b
        /*005e*/ 	.short	0x00ff


	//----- nvinfo : EIATTR_EXTERNS
	.align		4
        /*0060*/ 	.byte	0x04, 0x0f
        /*0062*/ 	.short	(.L_1650 - .L_1649)


	//   ....[0]....
	.align		4
.L_1649:
        /*0064*/ 	.word	index@(vprintf)


	//----- nvinfo : EIATTR_MERCURY_ISA_VERSION
	.align		4
.L_1650:
        /*0068*/ 	.byte	0x03, 0x5f
        /*006a*/ 	.short	0x0101


	//----- nvinfo : EIATTR_VRC_CTA_INIT_COUNT
	.align		4
        /*006c*/ 	.byte	0x02, 0x4a
	.zero		1
	.zero		1


	//----- nvinfo : EIATTR_SYSCALL_OFFSETS
	.align		4
        /*0070*/ 	.byte	0x04, 0x46
        /*0072*/ 	.short	(.L_1652 - .L_1651)


	//   ....[0]....
.L_1651:
        /*0074*/ 	.word	0x00000140


	//   ....[1]....
        /*0078*/ 	.word	0x00000280


	//   ....[2]....
        /*007c*/ 	.word	0x00000440


	//   ....[3]....
        /*0080*/ 	.word	0x00000540


	//   ....[4]....
        /*0084*/ 	.word	0x00000670


	//   ....[5]....
        /*0088*/ 	.word	0x00000770


	//   ....[6]....
        /*008c*/ 	.word	0x00000870


	//   ....[7]....
        /*0090*/ 	.word	0x00000960


	//   ....[8]....
        /*0094*/ 	.word	0x00000a60


	//   ....[9]....
        /*0098*/ 	.word	0x00000b40


	//   ....[10]....
        /*009c*/ 	.word	0x00000c20


	//   ....[11]....
        /*00a0*/ 	.word	0x00000cf0


	//   ....[12]....
        /*00a4*/ 	.word	0x00000e00


	//   ....[13]....
        /*00a8*/ 	.word	0x00000ee0


	//   ....[14]....
        /*00ac*/ 	.word	0x00000fc0


	//   ....[15]....
        /*00b0*/ 	.word	0x000010a0


	//   ....[16]....
        /*00b4*/ 	.word	0x00001180


	//   ....[17]....
        /*00b8*/ 	.word	0x00001260


	//   ....[18]....
        /*00bc*/ 	.word	0x00001340


	//----- nvinfo : EIATTR_EXIT_INSTR_OFFSETS
	.align		4
.L_1652:
        /*00c0*/ 	.byte	0x04, 0x1c
        /*00c2*/ 	.short	(.L_1654 - .L_1653)


	//   ....[0]....
.L_1653:
        /*00c4*/ 	.word	0x000002b0


	//   ....[1]....
        /*00c8*/ 	.word	0x00001390


	//----- nvinfo : EIATTR_CRS_STACK_SIZE
	.align		4
.L_1654:
        /*00cc*/ 	.byte	0x04, 0x1e
        /*00ce*/ 	.short	(.L_1656 - .L_1655)
.L_1655:
        /*00d0*/ 	.word	0x00000000


	//----- nvinfo : EIATTR_CBANK_PARAM_SIZE
	.align		4
.L_1656:
        /*00d4*/ 	.byte	0x03, 0x19
        /*00d6*/ 	.short	0x0024


	//----- nvinfo : EIATTR_PARAM_CBANK
	.align		4
        /*00d8*/ 	.byte	0x04, 0x0a
        /*00da*/ 	.short	(.L_1658 - .L_1657)
	.align		4
.L_1657:
        /*00dc*/ 	.word	index@(.nv.constant0._Z5evictIfLi8ELi4ELi1EEvPT_S1_PKiS3_i)
        /*00e0*/ 	.short	0x0380
        /*00e2*/ 	.short	0x0024


	//----- nvinfo : EIATTR_SW_WAR
	.align		4
.L_1658:
        /*00e4*/ 	.byte	0x04, 0x36
        /*00e6*/ 	.short	(.L_1660 - .L_1659)
.L_1659:
        /*00e8*/ 	.word	0x00000008
.L_1660:


//--------------------- .nv.info._Z5evictIfLi4ELi4ELi1EEvPT_S1_PKiS3_i --------------------------
	.section	.nv.info._Z5evictIfLi4ELi4ELi1EEvPT_S1_PKiS3_i,"",@"SHT_CUDA_INFO"
	.sectionflags	@""
	.align	4


	//----- nvinfo : EIATTR_CUDA_API_VERSION
	.align		4
        /*0000*/ 	.byte	0x04, 0x37
        /*0002*/ 	.short	(.L_1662 - .L_1661)
.L_1661:
        /*0004*/ 	.word	0x00000082


	//----- nvinfo : EIATTR_KPARAM_INFO
	.align		4
.L_1662:
        /*0008*/ 	.byte	0x04, 0x17
        /*000a*/ 	.short	(.L_1664 - .L_1663)
.L_1663:
        /*000c*/ 	.word	0x00000000
        /*0010*/ 	.short	0x0004
        /*0012*/ 	.short	0x0020
        /*0014*/ 	.byte	0x00, 0xf0, 0x11, 0x00


	//----- nvinfo : EIATTR_KPARAM_INFO
	.align		4
.L_1664:
        /*0018*/ 	.byte	0x04, 0x17
        /*001a*/ 	.short	(.L_1666 - .L_1665)
.L_1665:
        /*001c*/ 	.word	0x00000000
        /*0020*/ 	.short	0x0003
        /*0022*/ 	.short	0x0018
        /*0024*/ 	.byte	0x00, 0xf5, 0x21, 0x00


	//----- nvinfo : EIATTR_KPARAM_INFO
	.align		4
.L_1666:
        /*0028*/ 	.byte	0x04, 0x17
        /*002a*/ 	.short	(.L_1668 - .L_1667)
.L_1667:
        /*002c*/ 	.word	0x00000000
        /*0030*/ 	.short	0x0002
        /*0032*/ 	.short	0x0010
        /*0034*/ 	.byte	0x00, 0xf5, 0x21, 0x00


	//----- nvinfo : EIATTR_KPARAM_INFO
	.align		4
.L_1668:
        /*0038*/ 	.byte	0x04, 0x17
        /*003a*/ 	.short	(.L_1670 - .L_1669)
.L_1669:
        /*003c*/ 	.word	0x00000000
        /*0040*/ 	.short	0x0001
        /*0042*/ 	.short	0x0008
        /*0044*/ 	.byte	0x00, 0xf5, 0x21, 0x00


	//----- nvinfo : EIATTR_KPARAM_INFO
	.align		4
.L_1670:
        /*0048*/ 	.byte	0x04, 0x17
        /*004a*/ 	.short	(.L_1672 - .L_1671)
.L_1671:
        /*004c*/ 	.word	0x00000000
        /*0050*/ 	.short	0x0000
        /*0052*/ 	.short	0x0000
        /*0054*/ 	.byte	0x00, 0xf5, 0x21, 0x00


	//----- nvinfo : EIATTR_SPARSE_MMA_MASK
	.align		4
.L_1672:
        /*0058*/ 	.byte	0x03, 0x50
        /*005a*/ 	.short	0x0000


	//----- nvinfo : EIATTR_MAXREG_COUNT
	.align		4
        /*005c*/ 	.byte	0x03, 0x1b
        /*005e*/ 	.short	0x00ff


	//----- nvinfo : EIATTR_EXTERNS
	.align		4
        /*0060*/ 	.byte	0x04, 0x0f
        /*0062*/ 	.short	(.L_1674 - .L_1673)


	//   ....[0]....
	.align		4
.L_1673:
        /*0064*/ 	.word	index@(vprintf)


	//----- nvinfo : EIATTR_MERCURY_ISA_VERSION
	.align		4
.L_1674:
        /*0068*/ 	.byte	0x03, 0x5f
        /*006a*/ 	.short	0x0101


	//----- nvinfo : EIATTR_VRC_CTA_INIT_COUNT
	.align		4
        /*006c*/ 	.byte	0x02, 0x4a
	.zero		1
	.zero		1


	//----- nvinfo : EIATTR_SYSCALL_OFFSETS
	.align		4
        /*0070*/ 	.byte	0x04, 0x46
        /*0072*/ 	.short	(.L_1676 - .L_1675)


	//   ....[0]....
.L_1675:
        /*0074*/ 	.word	0x00000140


	//   ....[1]....
        /*0078*/ 	.word	0x00000280


	//   ....[2]....
        /*007c*/ 	.word	0x00000420


	//   ....[3]....
        /*0080*/ 	.word	0x00000500


	//   ....[4]....
        /*0084*/ 	.word	0x00000640


	//   ....[5]....
        /*0088*/ 	.word	0x00000770


	//   ....[6]....
        /*008c*/ 	.word	0x00000890


	//   ....[7]....
        /*0090*/ 	.word	0x00000970


	//   ....[8]....
        /*0094*/ 	.word	0x00000a90


	//   ....[9]....
        /*0098*/ 	.word	0x00000b80


	//   ....[10]....
        /*009c*/ 	.word	0x00000c70


	//----- nvinfo : EIATTR_EXIT_INSTR_OFFSETS
	.align		4
.L_1676:
        /*00a0*/ 	.byte	0x04, 0x1c
        /*00a2*/ 	.short	(.L_1678 - .L_1677)


	//   ....[0]....
.L_1677:
        /*00a4*/ 	.word	0x000002b0


	//   ....[1]....
        /*00a8*/ 	.word	0x00000cc0


	//----- nvinfo : EIATTR_CRS_STACK_SIZE
	.align		4
.L_1678:
        /*00ac*/ 	.byte	0x04, 0x1e
        /*00ae*/ 	.short	(.L_1680 - .L_1679)
.L_1679:
        /*00b0*/ 	.word	0x00000000


	//----- nvinfo : EIATTR_CBANK_PARAM_SIZE
	.align		4
.L_1680:
        /*00b4*/ 	.byte	0x03, 0x19
        /*00b6*/ 	.short	0x0024


	//----- nvinfo : EIATTR_PARAM_CBANK
	.align		4
        /*00b8*/ 	.byte	0x04, 0x0a
        /*00ba*/ 	.short	(.L_1682 - .L_1681)
	.align		4
.L_1681:
        /*00bc*/ 	.word	index@(.nv.constant0._Z5evictIfLi4ELi4ELi1EEvPT_S1_PKiS3_i)
        /*00c0*/ 	.short	0x0380
        /*00c2*/ 	.short	0x0024


	//----- nvinfo : EIATTR_SW_WAR
	.align		4
.L_1682:
        /*00c4*/ 	.byte	0x04, 0x36
        /*00c6*/ 	.short	(.L_1684 - .L_1683)
.L_1683:
        /*00c8*/ 	.word	0x00000008
.L_1684:


//--------------------- .nv.info._Z5evictIfLi2ELi4ELi1EEvPT_S1_PKiS3_i --------------------------
	.section	.nv.info._Z5evictIfLi2ELi4ELi1EEvPT_S1_PKiS3_i,"",@"SHT_CUDA_INFO"
	.sectionflags	@""
	.align	4


	//----- nvinfo : EIATTR_CUDA_API_VERSION
	.align		4
        /*0000*/ 	.byte	0x04, 0x37
        /*0002*/ 	.short	(.L_1686 - .L_1685)
.L_1685:
        /*0004*/ 	.word	0x00000082


	//----- nvinfo : EIATTR_KPARAM_INFO
	.align		4
.L_1686:
        /*0008*/ 	.byte	0x04, 0x17
        /*000a*/ 	.short	(.L_1688 - .L_1687)
.L_1687:
        /*000c*/ 	.word	0x00000000
        /*0010*/ 	.short	0x0004
        /*0012*/ 	.short	0x0020
        /*0014*/ 	.byte	0x00, 0xf0, 0x11, 0x00


	//----- nvinfo : EIATTR_KPARAM_INFO
	.align		4
.L_1688:
        /*0018*/ 	.byte	0x04, 0x17
        /*001a*/ 	.short	(.L_1690 - .L_1689)
.L_1689:
        /*001c*/ 	.word	0x00000000
        /*0020*/ 	.short	0x0003
        /*0022*/ 	.short	0x0018
        /*0024*/ 	.byte	0x00, 0xf5, 0x21, 0x00


	//----- nvinfo : EIATTR_KPARAM_INFO
	.align		4
.L_1690:
        /*0028*/ 	.byte	0x04, 0x17
        /*002a*/ 	.short	(.L_1692 - .L_1691)
.L_1691:
        /*002c*/ 	.word	0x00000000
        /*0030*/ 	.short	0x0002
        /*0032*/ 	.short	0x0010
        /*0034*/ 	.byte	0x00, 0xf5, 0x21, 0x00


	//----- nvinfo : EIATTR_KPARAM_INFO
	.align		4
.L_1692:
        /*0038*/ 	.byte	0x04, 0x17
        /*003a*/ 	.short	(.L_1694 - .L_1693)
.L_1693:
        /*003c*/ 	.word	0x00000000
        /*0040*/ 	.short	0x0001
        /*0042*/ 	.short	0x0008
        /*0044*/ 	.byte	0x00, 0xf5, 0x21, 0x00


	//----- nvinfo : EIATTR_KPARAM_INFO
	.align		4
.L_1694:
        /*0048*/ 	.byte	0x04, 0x17
        /*004a*/ 	.short	(.L_1696 - .L_1695)
.L_1695:
        /*004c*/ 	.word	0x00000000
        /*0050*/ 	.short	0x0000
        /*0052*/ 	.short	0x0000
        /*0054*/ 	.byte	0x00, 0xf5, 0x21, 0x00


	//----- nvinfo : EIATTR_SPARSE_MMA_MASK
	.align		4
.L_1696:
        /*0058*/ 	.byte	0x03, 0x50
        /*005a*/ 	.short	0x0000


	//----- nvinfo : EIATTR_MAXREG_COUNT
	.align		4
        /*005c*/ 	.byte	0x03, 0x1b
        /*005e*/ 	.short	0x00ff


	//----- nvinfo : EIATTR_EXTERNS
	.align		4
        /*0060*/ 	.byte	0x04, 0x0f
        /*0062*/ 	.short	(.L_1698 - .L_1697)


	//   ....[0]....
	.align		4
.L_1697:
        /*0064*/ 	.word	index@(vprintf)


	//----- nvinfo : EIATTR_MERCURY_ISA_VERSION
	.align		4
.L_1698:
        /*0068*/ 	.byte	0x03, 0x5f
        /*006a*/ 	.short	0x0101


	//----- nvinfo : EIATTR_VRC_CTA_INIT_COUNT
	.align		4
        /*006c*/ 	.byte	0x02, 0x4a
	.zero		1
	.zero		1


	//----- nvinfo : EIATTR_SYSCALL_OFFSETS
	.align		4
        /*0070*/ 	.byte	0x04, 0x46
        /*0072*/ 	.short	(.L_1700 - .L_1699)


	//   ....[0]....
.L_1699:
        /*0074*/ 	.word	0x00000140


	//   ....[1]....
        /*0078*/ 	.word	0x00000280


	//   ....[2]....
        /*007c*/ 	.word	0x000005e0


	//   ....[3]....
        /*0080*/ 	.word	0x000006f0


	//   ....[4]....
        /*0084*/ 	.word	0x00000830


	//   ....[5]....
        /*0088*/ 	.word	0x00000940


	//   ....[6]....
        /*008c*/ 	.word	0x00000a50


	//   ....[7]....
        /*0090*/ 	.word	0x00000b20


	//   ....[8]....
        /*0094*/ 	.word	0x00000c30


	//   ....[9]....
        /*0098*/ 	.word	0x00000de0


	//   ....[10]....
        /*009c*/ 	.word	0x00000ef0


	//   ....[11]....
        /*00a0*/ 	.word	0x00001030


	//   ....[12]....
        /*00a4*/ 	.word	0x00001140


	//   ....[13]....
        /*00a8*/ 	.word	0x00001250


	//   ....[14]....
        /*00ac*/ 	.word	0x00001320


	//   ....[15]....
        /*00b0*/ 	.word	0x00001440


	//   ....[16]....
        /*00b4*/ 	.word	0x00001570


	//   ....[17]....
        /*00b8*/ 	.word	0x00001640


	//   ....[18]....
        /*00bc*/ 	.word	0x00001770


	//   ....[19]....
        /*00c0*/ 	.word	0x00001870


	//   ....[20]....
        /*00c4*/ 	.word	0x00001970


	//   ....[21]....
        /*00c8*/ 	.word	0x00001a40


	//   ....[22]....
        /*00cc*/ 	.word	0x00001b50


	//----- nvinfo : EIATTR_EXIT_INSTR_OFFSETS
	.align		4
.L_1700:
        /*00d0*/ 	.byte	0x04, 0x1c
        /*00d2*/ 	.short	(.L_1702 - .L_1701)


	//   ....[0]....
.L_1701:
        /*00d4*/ 	.word	0x000002a0


	//   ....[1]....
        /*00d8*/ 	.word	0x00000c90


	//   ....[2]....
        /*00dc*/ 	.word	0x00001bb0


	//----- nvinfo : EIATTR_CRS_STACK_SIZE
	.align		4
.L_1702:
        /*00e0*/ 	.byte	0x04, 0x1e
        /*00e2*/ 	.short	(.L_1704 - .L_1703)
.L_1703:
        /*00e4*/ 	.word	0x00000000


	//----- nvinfo : EIATTR_CBANK_PARAM_SIZE
	.align		4
.L_1704:
        /*00e8*/ 	.byte	0x03, 0x19
        /*00ea*/ 	.short	0x0024


	//----- nvinfo : EIATTR_PARAM_CBANK
	.align		4
        /*00ec*/ 	.byte	0x04, 0x0a
        /*00ee*/ 	.short	(.L_1706 - .L_1705)
	.align		4
.L_1705:
        /*00f0*/ 	.word	index@(.nv.constant0._Z5evictIfLi2ELi4ELi1EEvPT_S1_PKiS3_i)
        /*00f4*/ 	.short	0x0380
        /*00f6*/ 	.short	0x0024


	//----- nvinfo : EIATTR_SW_WAR
	.align		4
.L_1706:
        /*00f8*/ 	.byte	0x04, 0x36
        /*00fa*/ 	.short	(.L_1708 - .L_1707)
.L_1707:
        /*00fc*/ 	.word	0x00000008
.L_1708:


//--------------------- .nv.info._Z5evictIfLi1ELi4ELi1EEvPT_S1_PKiS3_i --------------------------
	.section	.nv.info._Z5evictIfLi1ELi4ELi1EEvPT_S1_PKiS3_i,"",@"SHT_CUDA_INFO"
	.sectionflags	@""
	.align	4


	//----- nvinfo : EIATTR_CUDA_API_VERSION
	.align		4
        /*0000*/ 	.byte	0x04, 0x37
        /*0002*/ 	.short	(.L_1710 - .L_1709)
.L_1709:
        /*0004*/ 	.word	0x00000082


	//----- nvinfo : EIATTR_KPARAM_INFO
	.align		4
.L_1710:
        /*0008*/ 	.byte	0x04, 0x17
        /*000a*/ 	.short	(.L_1712 - .L_1711)
.L_1711:
        /*000c*/ 	.word	0x00000000
        /*0010*/ 	.short	0x0004
        /*0012*/ 	.short	0x0020
        /*0014*/ 	.byte	0x00, 0xf0, 0x11, 0x00


	//----- nvinfo : EIATTR_KPARAM_INFO
	.align		4
.L_1712:
        /*0018*/ 	.byte	0x04, 0x17
        /*001a*/ 	.short	(.L_1714 - .L_1713)
.L_1713:
        /*001c*/ 	.word	0x00000000
        /*0020*/ 	.short	0x0003
        /*0022*/ 	.short	0x0018
        /*0024*/ 	.byte	0x00, 0xf5, 0x21, 0x00


	//----- nvinfo : EIATTR_KPARAM_INFO
	.align		4
.L_1714:
        /*0028*/ 	.byte	0x04, 0x17
        /*002a*/ 	.short	(.L_1716 - .L_1715)
.L_1715:
        /*002c*/ 	.word	0x00000000
        /*0030*/ 	.short	0x0002
        /*0032*/ 	.short	0x0010
        /*0034*/ 	.byte	0x00, 0xf5, 0x21, 0x00


	//----- nvinfo : EIATTR_KPARAM_INFO
	.align		4
.L_1716:
        /*0038*/ 	.byte	0x04, 0x17
        /*003a*/ 	.short	(.L_1718 - .L_1717)
.L_1717:
        /*003c*/ 	.word	0x00000000
        /*0040*/ 	.short	0x0001
        /*0042*/ 	.short	0x0008
        /*0044*/ 	.byte	0x00, 0xf5, 0x21, 0x00


	//----- nvinfo : EIATTR_KPARAM_INFO
	.align		4
.L_1718:
        /*0048*/ 	.byte	0x04, 0x17
        /*004a*/ 	.short	(.L_1720 - .L_1719)
.L_1719:
        /*004c*/ 	.word	0x00000000
        /*0050*/ 	.short	0x0000
        /*0052*/ 	.short	0x0000
        /*0054*/ 	.byte	0x00, 0xf5, 0x21, 0x00


	//----- nvinfo : EIATTR_SPARSE_MMA_MASK
	.align		4
.L_1720:
        /*0058*/ 	.byte	0x03, 0x50
        /*005a*/ 	.short	0x0000


	//----- nvinfo : EIATTR_MAXREG_COUNT
	.align		4
        /*005c*/ 	.byte	0x03, 0x1b
        /*005e*/ 	.short	0x00ff


	//----- nvinfo : EIATTR_EXTERNS
	.align		4
        /*0060*/ 	.byte	0x04, 0x0f
        /*0062*/ 	.short	(.L_1722 - .L_1721)


	//   ....[0]....
	.align		4
.L_1721:
        /*0064*/ 	.word	index@(vprintf)


	//----- nvinfo : EIATTR_MERCURY_ISA_VERSION
	.align		4
.L_1722:
        /*0068*/ 	.byte	0x03, 0x5f
        /*006a*/ 	.short	0x0101


	//----- nvinfo : EIATTR_VRC_CTA_INIT_COUNT
	.align		4
        /*006c*/ 	.byte	0x02, 0x4a
	.zero		1
	.zero		1


	//----- nvinfo : EIATTR_SYSCALL_OFFSETS
	.align		4
        /*0070*/ 	.byte	0x04, 0x46
        /*0072*/ 	.short	(.L_1724 - .L_1723)


	//   ....[0]....
.L_1723:
        /*0074*/ 	.word	0x00000140


	//   ....[1]....
        /*0078*/ 	.word	0x00000280


	//   ....[2]....
        /*007c*/ 	.word	0x000005c0


	//   ....[3]....
        /*0080*/ 	.word	0x000006b0


	//   ....[4]....
        /*0084*/ 	.word	0x00000800


	//   ....[5]....
        /*0088*/ 	.word	0x00000920


	//   ....[6]....
        /*008c*/ 	.word	0x00000a40


	//   ....[7]....
        /*0090*/ 	.word	0x00000b10


	//   ....[8]....
        /*0094*/ 	.word	0x00000ce0


	//   ....[9]....
        /*0098*/ 	.word	0x00000dc0


	//   ....[10]....
        /*009c*/ 	.word	0x00000f00


	//   ....[11]....
        /*00a0*/ 	.word	0x00001010


	//   ....[12]....
        /*00a4*/ 	.word	0x00001120


	//   ....[13]....
        /*00a8*/ 	.word	0x000011f0


	//   ....[14]....
        /*00ac*/ 	.word	0x00001340


	//   ....[15]....
        /*00b0*/ 	.word	0x00001420


	//   ....[16]....
        /*00b4*/ 	.word	0x00001570


	//   ....[17]....
        /*00b8*/ 	.word	0x00001690


	//   ....[18]....
        /*00bc*/ 	.word	0x000017b0


	//   ....[19]....
        /*00c0*/ 	.word	0x00001880


	//----- nvinfo : EIATTR_EXIT_INSTR_OFFSETS
	.align		4
.L_1724:
        /*00c4*/ 	.byte	0x04, 0x1c
        /*00c6*/ 	.short	(.L_1726 - .L_1725)


	//   ....[0]....
.L_1725:
        /*00c8*/ 	.word	0x000002a0


	//   ....[1]....
        /*00cc*/ 	.word	0x00000ba0


	//   ....[2]....
        /*00d0*/ 	.word	0x00001910


	//----- nvinfo : EIATTR_CRS_STACK_SIZE
	.align		4
.L_1726:
        /*00d4*/ 	.byte	0x04, 0x1e
        /*00d6*/ 	.short	(.L_1728 - .L_1727)
.L_1727:
        /*00d8*/ 	.word	0x00000000


	//----- nvinfo : EIATTR_CBANK_PARAM_SIZE
	.align		4
.L_1728:
        /*00dc*/ 	.byte	0x03, 0x19
        /*00de*/ 	.short	0x0024


	//----- nvinfo : EIATTR_PARAM_CBANK
	.align		4
        /*00e0*/ 	.byte	0x04, 0x0a
        /*00e2*/ 	.short	(.L_1730 - .L_1729)
	.align		4
.L_1729:
        /*00e4*/ 	.word	index@(.nv.constant0._Z5evictIfLi1ELi4ELi1EEvPT_S1_PKiS3_i)
        /*00e8*/ 	.short	0x0380
        /*00ea*/ 	.short	0x0024


	//----- nvinfo : EIATTR_SW_WAR
	.align		4
.L_1730:
        /*00ec*/ 	.byte	0x04, 0x36
        /*00ee*/ 	.short	(.L_1732 - .L_1731)
.L_1731:
        /*00f0*/ 	.word	0x00000008
.L_1732:


//--------------------- .nv.info._Z5evictIfLi8ELi2ELi1EEvPT_S1_PKiS3_i --------------------------
	.section	.nv.info._Z5evictIfLi8ELi2ELi1EEvPT_S1_PKiS3_i,"",@"SHT_CUDA_INFO"
	.sectionflags	@""
	.align	4


	//----- nvinfo : EIATTR_CUDA_API_VERSION
	.align		4
        /*0000*/ 	.byte	0x04, 0x37
        /*0002*/ 	.short	(.L_1734 - .L_1733)
.L_1733:
        /*0004*/ 	.word	0x00000082


	//----- nvinfo : EIATTR_KPARAM_INFO
	.align		4
.L_1734:
        /*0008*/ 	.byte	0x04, 0x17
        /*000a*/ 	.short	(.L_1736 - .L_1735)
.L_1735:
        /*000c*/ 	.word	0x00000000
        /*0010*/ 	.short	0x0004
        /*0012*/ 	.short	0x0020
        /*0014*/ 	.byte	0x00, 0xf0, 0x11, 0x00


	//----- nvinfo : EIATTR_KPARAM_INFO
	.align		4
.L_1736:
        /*0018*/ 	.byte	0x04, 0x17
        /*001a*/ 	.short	(.L_1738 - .L_1737)
.L_1737:
        /*001c*/ 	.word	0x00000000
        /*0020*/ 	.short	0x0003
        /*0022*/ 	.short	0x0018
        /*0024*/ 	.byte	0x00, 0xf5, 0x21, 0x00


	//----- nvinfo : EIATTR_KPARAM_INFO
	.align		4
.L_1738:
        /*0028*/ 	.byte	0x04, 0x17
        /*002a*/ 	.short	(.L_1740 - .L_1739)
.L_1739:
        /*002c*/ 	.word	0x00000000
        /*0030*/ 	.short	0x0002
        /*0032*/ 	.short	0x0010
        /*0034*/ 	.byte	0x00, 0xf5, 0x21, 0x00


	//----- nvinfo : EIATTR_KPARAM_INFO
	.align		4
.L_1740:
        /*0038*/ 	.byte	0x04, 0x17
        /*003a*/ 	.short	(.L_1742 - .L_1741)
.L_1741:
        /*003c*/ 	.word	0x00000000
        /*0040*/ 	.short	0x0001
        /*0042*/ 	.short	0x0008
        /*0044*/ 	.byte	0x00, 0xf5, 0x21, 0x00


	//----- nvinfo : EIATTR_KPARAM_INFO
	.align		4
.L_1742:
        /*0048*/ 	.byte	0x04, 0x17
        /*004a*/ 	.short	(.L_1744 - .L_1743)
.L_1743:
        /*004c*/ 	.word	0x00000000
        /*0050*/ 	.short	0x0000
        /*0052*/ 	.short	0x0000
        /*0054*/ 	.byte	0x00, 0xf5, 0x21, 0x00


	//----- nvinfo : EIATTR_SPARSE_MMA_MASK
	.align		4
.L_1744:
        /*0058*/ 	.byte	0x03, 0x50
        /*005a*/ 	.short	0x0000


	//----- nvinfo : EIATTR_MAXREG_COUNT
	.align		4
        /*005c*/ 	.byte	0x03, 0x1b
        /*005e*/ 	.short	0x00ff


	//----- nvinfo : EIATTR_EXTERNS
	.align		4
        /*0060*/ 	.byte	0x04, 0x0f
        /*0062*/ 	.short	(.L_1746 - .L_1745)


	//   ....[0]....
	.align		4
.L_1745:
        /*0064*/ 	.word	index@(vprintf)


	//----- nvinfo : EIATTR_MERCURY_ISA_VERSION
	.align		4
.L_1746:
        /*0068*/ 	.byte	0x03, 0x5f
        /*006a*/ 	.short	0x0101


	//----- nvinfo : EIATTR_VRC_CTA_INIT_COUNT
	.align		4
        /*006c*/ 	.byte	0x02, 0x4a
	.zero		1
	.zero		1


	//----- nvinfo : EIATTR_SYSCALL_OFFSETS
	.align		4
        /*0070*/ 	.byte	0x04, 0x46
        /*0072*/ 	.short	(.L_1748 - .L_1747)


	//   ....[0]....
.L_1747:
        /*0074*/ 	.word	0x00000140


	//   ....[1]....
        /*0078*/ 	.word	0x00000280


	//   ....[2]....
        /*007c*/ 	.word	0x00000440


	//   ....[3]....
        /*0080*/ 	.word	0x00000550


	//   ....[4]....
        /*0084*/ 	.word	0x00000690


	//   ....[5]....
        /*0088*/ 	.word	0x00000790


	//   ....[6]....
        /*008c*/ 	.word	0x000008a0


	//   ....[7]....
        /*0090*/ 	.word	0x000009a0


	//   ....[8]....
        /*0094*/ 	.word	0x00000ab0


	//   ....[9]....
        /*0098*/ 	.word	0x00000bb0


	//   ....[10]....
        /*009c*/ 	.word	0x00000cc0


	//   ....[11]....
        /*00a0*/ 	.word	0x00000d90


	//   ....[12]....
        /*00a4*/ 	.word	0x00000ea0


	//   ....[13]....
        /*00a8*/ 	.word	0x00000f80


	//   ....[14]....
        /*00ac*/ 	.word	0x00001060


	//   ....[15]....
        /*00b0*/ 	.word	0x00001140


	//   ....[16]....
        /*00b4*/ 	.word	0x00001220


	//   ....[17]....
        /*00b8*/ 	.word	0x00001300


	//   ....[18]....
        /*00bc*/ 	.word	0x000013e0


	//----- nvinfo : EIATTR_EXIT_INSTR_OFFSETS
	.align		4
.L_1748:
        /*00c0*/ 	.byte	0x04, 0x1c
        /*00c2*/ 	.short	(.L_1750 - .L_1749)


	//   ....[0]....
.L_1749:
        /*00c4*/ 	.word	0x000002b0


	//   ....[1]....
        /*00c8*/ 	.word	0x00001430


	//----- nvinfo : EIATTR_CRS_STACK_SIZE
	.align		4
.L_1750:
        /*00cc*/ 	.byte	0x04, 0x1e
        /*00ce*/ 	.short	(.L_1752 - .L_1751)
.L_1751:
        /*00d0*/ 	.word	0x00000000


	//----- nvinfo : EIATTR_CBANK_PARAM_SIZE
	.align		4
.L_1752:
        /*00d4*/ 	.byte	0x03, 0x19
        /*00d6*/ 	.short	0x0024


	//----- nvinfo : EIATTR_PARAM_CBANK
	.align		4
        /*00d8*/ 	.byte	0x04, 0x0a
        /*00da*/ 	.short	(.L_1754 - .L_1753)
	.align		4
.L_1753:
        /*00dc*/ 	.word	index@(.nv.constant0._Z5evictIfLi8ELi2ELi1EEvPT_S1_PKiS3_i)
        /*00e0*/ 	.short	0x0380
        /*00e2*/ 	.short	0x0024


	//----- nvinfo : EIATTR_SW_WAR
	.align		4
.L_1754:
        /*00e4*/ 	.byte	0x04, 0x36
        /*00e6*/ 	.short	(.L_1756 - .L_1755)
.L_1755:
        /*00e8*/ 	.word	0x00000008
.L_1756:


//--------------------- .nv.info._Z5evictIfLi4ELi2ELi1EEvPT_S1_PKiS3_i --------------------------
	.section	.nv.info._Z5evictIfLi4ELi2ELi1EEvPT_S1_PKiS3_i,"",@"SHT_CUDA_INFO"
	.sectionflags	@""
	.align	4


	//----- nvinfo : EIATTR_CUDA_API_VERSION
	.align		4
        /*0000*/ 	.byte	0x04, 0x37
        /*0002*/ 	.short	(.L_1758 - .L_1757)
.L_1757:
        /*0004*/ 	.word	0x00000082


	//----- nvinfo : EIATTR_KPARAM_INFO
	.align		4
.L_1758:
        /*0008*/ 	.byte	0x04, 0x17
        /*000a*/ 	.short	(.L_1760 - .L_1759)
.L_1759:
        /*000c*/ 	.word	0x00000000
        /*0010*/ 	.short	0x0004
        /*0012*/ 	.short	0x0020
        /*0014*/ 	.byte	0x00, 0xf0, 0x11, 0x00


	//----- nvinfo : EIATTR_KPARAM_INFO
	.align		4
.L_1760:
        /*0018*/ 	.byte	0x04, 0x17
        /*001a*/ 	.short	(.L_1762 - .L_1761)
.L_1761:
        /*001c*/ 	.word	0x00000000
        /*0020*/ 	.short	0x0003
        /*0022*/ 	.short	0x0018
        /*0024*/ 	.byte	0x00, 0xf5, 0x21, 0x00


	//----- nvinfo : EIATTR_KPARAM_INFO
	.align		4
.L_1762:
        /*0028*/ 	.byte	0x04, 0x17
        /*002a*/ 	.short	(.L_1764 - .L_1763)
.L_1763:
        /*002c*/ 	.word	0x00000000
        /*0030*/ 	.short	0x0002
        /*0032*/ 	.short	0x0010
        /*0034*/ 	.byte	0x00, 0xf5, 0x21, 0x00


	//----- nvinfo : EIATTR_KPARAM_INFO
	.align		4
.L_1764:
        /*0038*/ 	.byte	0x04, 0x17
        /*003a*/ 	.short	(.L_1766 - .L_1765)
.L_1765:
        /*003c*/ 	.word	0x00000000
        /*0040*/ 	.short	0x0001
        /*0042*/ 	.short	0x0008
        /*0044*/ 	.byte	0x00, 0xf5, 0x21, 0x00


	//----- nvinfo : EIATTR_KPARAM_INFO
	.align		4
.L_1766:
        /*0048*/ 	.byte	0x04, 0x17
        /*004a*/ 	.short	(.L_1768 - .L_1767)
.L_1767:
        /*004c*/ 	.word	0x00000000
        /*0050*/ 	.short	0x0000
        /*0052*/ 	.short	0x0000
        /*0054*/ 	.byte	0x00, 0xf5, 0x21, 0x00


	//----- nvinfo : EIATTR_SPARSE_MMA_MASK
	.align		4
.L_1768:
        /*0058*/ 	.byte	0x03, 0x50
        /*005a*/ 	.short	0x0000


	//----- nvinfo : EIATTR_MAXREG_COUNT
	.align		4
        /*005c*/ 	.byte	0x03, 0x1b
        /*005e*/ 	.short	0x00ff


	//----- nvinfo : EIATTR_EXTERNS
	.align		4
        /*0060*/ 	.byte	0x04, 0x0f
        /*0062*/ 	.short	(.L_1770 - .L_1769)


	//   ....[0]....
	.align		4
.L_1769:
        /*0064*/ 	.word	index@(vprintf)


	//----- nvinfo : EIATTR_MERCURY_ISA_VERSION
	.align		4
.L_1770:
        /*0068*/ 	.byte	0x03, 0x5f
        /*006a*/ 	.short	0x0101


	//----- nvinfo : EIATTR_VRC_CTA_INIT_COUNT
	.align		4
        /*006c*/ 	.byte	0x02, 0x4a
	.zero		1
	.zero		1


	//----- nvinfo : EIATTR_SYSCALL_OFFSETS
	.align		4
        /*0070*/ 	.byte	0x04, 0x46
        /*0072*/ 	.short	(.L_1772 - .L_1771)


	//   ....[0]....
.L_1771:
        /*0074*/ 	.word	0x00000140


	//   ....[1]....
        /*0078*/ 	.word	0x00000280


	//   ....[2]....
        /*007c*/ 	.word	0x00000420


	//   ....[3]....
        /*0080*/ 	.word	0x00000500


	//   ....[4]....
        /*0084*/ 	.word	0x00000640


	//   ....[5]....
        /*0088*/ 	.word	0x00000760


	//   ....[6]....
        /*008c*/ 	.word	0x00000880


	//   ....[7]....
        /*0090*/ 	.word	0x00000960


	//   ....[8]....
        /*0094*/ 	.word	0x00000a80


	//   ....[9]....
        /*0098*/ 	.word	0x00000b70


	//   ....[10]....
        /*009c*/ 	.word	0x00000c60


	//----- nvinfo : EIATTR_EXIT_INSTR_OFFSETS
	.align		4
.L_1772:
        /*00a0*/ 	.byte	0x04, 0x1c
        /*00a2*/ 	.short	(.L_1774 - .L_1773)


	//   ....[0]....
.L_1773:
        /*00a4*/ 	.word	0x000002b0


	//   ....[1]....
        /*00a8*/ 	.word	0x00000cb0


	//----- nvinfo : EIATTR_CRS_STACK_SIZE
	.align		4
.L_1774:
        /*00ac*/ 	.byte	0x04, 0x1e
        /*00ae*/ 	.short	(.L_1776 - .L_1775)
.L_1775:
        /*00b0*/ 	.word	0x00000000


	//----- nvinfo : EIATTR_CBANK_PARAM_SIZE
	.align		4
.L_1776:
        /*00b4*/ 	.byte	0x03, 0x19
        /*00b6*/ 	.short	0x0024


	//----- nvinfo : EIATTR_PARAM_CBANK
	.align		4
        /*00b8*/ 	.byte	0x04, 0x0a
        /*00ba*/ 	.short	(.L_1778 - .L_1777)
	.align		4
.L_1777:
        /*00bc*/ 	.word	index@(.nv.constant0._Z5evictIfLi4ELi2ELi1EEvPT_S1_PKiS3_i)
        /*00c0*/ 	.short	0x0380
        /*00c2*/ 	.short	0x0024


	//----- nvinfo : EIATTR_SW_WAR
	.align		4
.L_1778:
        /*00c4*/ 	.byte	0x04, 0x36
        /*00c6*/ 	.short	(.L_1780 - .L_1779)
.L_1779:
        /*00c8*/ 	.word	0x00000008
.L_1780:


//--------------------- .nv.info._Z5evictIfLi2ELi2ELi1EEvPT_S1_PKiS3_i --------------------------
	.section	.nv.info._Z5evictIfLi2ELi2ELi1EEvPT_S1_PKiS3_i,"",@"SHT_CUDA_INFO"
	.sectionflags	@""
	.align	4


	//----- nvinfo : EIATTR_CUDA_API_VERSION
	.align		4
        /*0000*/ 	.byte	0x04, 0x37
        /*0002*/ 	.short	(.L_1782 - .L_1781)
.L_1781:
        /*0004*/ 	.word	0x00000082


	//----- nvinfo : EIATTR_KPARAM_INFO
	.align		4
.L_1782:
        /*0008*/ 	.byte	0x04, 0x17
        /*000a*/ 	.short	(.L_1784 - .L_1783)
.L_1783:
        /*000c*/ 	.word	0x00000000
        /*0010*/ 	.short	0x0004
        /*0012*/ 	.short	0x0020
        /*0014*/ 	.byte	0x00, 0xf0, 0x11, 0x00


	//----- nvinfo : EIATTR_KPARAM_INFO
	.align		4
.L_1784:
        /*0018*/ 	.byte	0x04, 0x17
        /*001a*/ 	.short	(.L_1786 - .L_1785)
.L_1785:
        /*001c*/ 	.word	0x00000000
        /*0020*/ 	.short	0x0003
        /*0022*/ 	.short	0x0018
        /*0024*/ 	.byte	0x00, 0xf5, 0x21, 0x00


	//----- nvinfo : EIATTR_KPARAM_INFO
	.align		4
.L_1786:
        /*0028*/ 	.byte	0x04, 0x17
        /*002a*/ 	.short	(.L_1788 - .L_1787)
.L_1787:
        /*002c*/ 	.word	0x00000000
        /*0030*/ 	.short	0x0002
        /*0032*/ 	.short	0x0010
        /*0034*/ 	.byte	0x00, 0xf5, 0x21, 0x00


	//----- nvinfo : EIATTR_KPARAM_INFO
	.align		4
.L_1788:
        /*0038*/ 	.byte	0x04, 0x17
        /*003a*/ 	.short	(.L_1790 - .L_1789)
.L_1789:
        /*003c*/ 	.word	0x00000000
        /*0040*/ 	.short	0x0001
        /*0042*/ 	.short	0x0008
        /*0044*/ 	.byte	0x00, 0xf5, 0x21, 0x00


	//----- nvinfo : EIATTR_KPARAM_INFO
	.align		4
.L_1790:
        /*0048*/ 	.byte	0x04, 0x17
        /*004a*/ 	.short	(.L_1792 - .L_1791)
.L_1791:
        /*004c*/ 	.word	0x00000000
        /*0050*/ 	.short	0x0000
        /*0052*/ 	.short	0x0000
        /*0054*/ 	.byte	0x00, 0xf5, 0x21, 0x00


	//----- nvinfo : EIATTR_SPARSE_MMA_MASK
	.align		4
.L_1792:
        /*0058*/ 	.byte	0x03, 0x50
        /*005a*/ 	.short	0x0000


	//----- nvinfo : EIATTR_MAXREG_COUNT
	.align		4
        /*005c*/ 	.byte	0x03, 0x1b
        /*005e*/ 	.short	0x00ff


	//----- nvinfo : EIATTR_EXTERNS
	.align		4
        /*0060*/ 	.byte	0x04, 0x0f
        /*0062*/ 	.short	(.L_1794 - .L_1793)


	//   ....[0]....
	.align		4
.L_1793:
        /*0064*/ 	.word	index@(vprintf)


	//----- nvinfo : EIATTR_MERCURY_ISA_VERSION
	.align		4
.L_1794:
        /*0068*/ 	.byte	0x03, 0x5f
        /*006a*/ 	.short	0x0101


	//----- nvinfo : EIATTR_VRC_CTA_INIT_COUNT
	.align		4
        /*006c*/ 	.byte	0x02, 0x4a
	.zero		1
	.zero		1


	//----- nvinfo : EIATTR_SYSCALL_OFFSETS
	.align		4
        /*0070*/ 	.byte	0x04, 0x46
        /*0072*/ 	.short	(.L_1796 - .L_1795)


	//   ....[0]....
.L_1795:
        /*0074*/ 	.word	0x00000140


	//   ....[1]....
        /*0078*/ 	.word	0x00000280


	//   ....[2]....
        /*007c*/ 	.word	0x000005b0


	//   ....[3]....
        /*0080*/ 	.word	0x00000680


	//   ....[4]....
        /*0084*/ 	.word	0x000007b0


	//   ....[5]....
        /*0088*/ 	.word	0x00000890


	//   ....[6]....
        /*008c*/ 	.word	0x000009b0


	//   ....[7]....
        /*0090*/ 	.word	0x00000b40


	//   ....[8]....
        /*0094*/ 	.word	0x00000c10


	//   ....[9]....
        /*0098*/ 	.word	0x00000d40


	//   ....[10]....
        /*009c*/ 	.word	0x00000e20


	//   ....[11]....
        /*00a0*/ 	.word	0x00000f30


	//   ....[12]....
        /*00a4*/ 	.word	0x00001060


	//   ....[13]....
        /*00a8*/ 	.word	0x00001130


	//   ....[14]....
        /*00ac*/ 	.word	0x00001260


	//   ....[15]....
        /*00b0*/ 	.word	0x00001330


	//   ....[16]....
        /*00b4*/ 	.word	0x00001440


	//----- nvinfo : EIATTR_EXIT_INSTR_OFFSETS
	.align		4
.L_1796:
        /*00b8*/ 	.byte	0x04, 0x1c
        /*00ba*/ 	.short	(.L_1798 - .L_1797)


	//   ....[0]....
.L_1797:
        /*00bc*/ 	.word	0x000002a0


	//   ....[1]....
        /*00c0*/ 	.word	0x00000a10


	//   ....[2]....
        /*00c4*/ 	.word	0x000014a0


	//----- nvinfo : EIATTR_CRS_STACK_SIZE
	.align		4
.L_1798:
        /*00c8*/ 	.byte	0x04, 0x1e
        /*00ca*/ 	.short	(.L_1800 - .L_1799)
.L_1799:
        /*00cc*/ 	.word	0x00000000


	//----- nvinfo : EIATTR_CBANK_PARAM_SIZE
	.align		4
.L_1800:
        /*00d0*/ 	.byte	0x03, 0x19
        /*00d2*/ 	.short	0x0024


	//----- nvinfo : EIATTR_PARAM_CBANK
	.align		4
        /*00d4*/ 	.byte	0x04, 0x0a
        /*00d6*/ 	.short	(.L_1802 - .L_1801)
	.align		4
.L_1801:
        /*00d8*/ 	.word	index@(.nv.constant0._Z5evictIfLi2ELi2ELi1EEvPT_S1_PKiS3_i)
        /*00dc*/ 	.short	0x0380
        /*00de*/ 	.short	0x0024


	//----- nvinfo : EIATTR_SW_WAR
	.align		4
.L_1802:
        /*00e0*/ 	.byte	0x04, 0x36
        /*00e2*/ 	.short	(.L_1804 - .L_1803)
.L_1803:
        /*00e4*/ 	.word	0x00000008
.L_1804:


//--------------------- .nv.info._Z5evictIfLi1ELi2ELi1EEvPT_S1_PKiS3_i --------------------------
	.section	.nv.info._Z5evictIfLi1ELi2ELi1EEvPT_S1_PKiS3_i,"",@"SHT_CUDA_INFO"
	.sectionflags	@""
	.align	4


	//----- nvinfo : EIATTR_CUDA_API_VERSION
	.align		4
        /*0000*/ 	.byte	0x04, 0x37
        /*0002*/ 	.short	(.L_1806 - .L_1805)
.L_1805:
        /*0004*/ 	.word	0x00000082


	//----- nvinfo : EIATTR_KPARAM_INFO
	.align		4
.L_1806:
        /*0008*/ 	.byte	0x04, 0x17
        /*000a*/ 	.short	(.L_1808 - .L_1807)
.L_1807:
        /*000c*/ 	.word	0x00000000
        /*0010*/ 	.short	0x0004
        /*0012*/ 	.short	0x0020
        /*0014*/ 	.byte	0x00, 0xf0, 0x11, 0x00


	//----- nvinfo : EIATTR_KPARAM_INFO
	.align		4
.L_1808:
        /*0018*/ 	.byte	0x04, 0x17
        /*001a*/ 	.short	(.L_1810 - .L_1809)
.L_1809:
        /*001c*/ 	.word	0x00000000
        /*0020*/ 	.short	0x0003
        /*0022*/ 	.short	0x0018
        /*0024*/ 	.byte	0x00, 0xf5, 0x21, 0x00


	//----- nvinfo : EIATTR_KPARAM_INFO
	.align		4
.L_1810:
        /*0028*/ 	.byte	0x04, 0x17
        /*002a*/ 	.short	(.L_1812 - .L_1811)
.L_1811:
        /*002c*/ 	.word	0x00000000
        /*0030*/ 	.short	0x0002
        /*0032*/ 	.short	0x0010
        /*0034*/ 	.byte	0x00, 0xf5, 0x21, 0x00


	//----- nvinfo : EIATTR_KPARAM_INFO
	.align		4
.L_1812:
        /*0038*/ 	.byte	0x04, 0x17
        /*003a*/ 	.short	(.L_1814 - .L_1813)
.L_1813:
        /*003c*/ 	.word	0x00000000
        /*0040*/ 	.short	0x0001
        /*0042*/ 	.short	0x0008
        /*0044*/ 	.byte	0x00, 0xf5, 0x21, 0x00


	//----- nvinfo : EIATTR_KPARAM_INFO
	.align		4
.L_1814:
        /*0048*/ 	.byte	0x04, 0x17
        /*004a*/ 	.short	(.L_1816 - .L_1815)
.L_1815:
        /*004c*/ 	.word	0x00000000
        /*0050*/ 	.short	0x0000
        /*0052*/ 	.short	0x0000
        /*0054*/ 	.byte	0x00, 0xf5, 0x21, 0x00


	//----- nvinfo : EIATTR_SPARSE_MMA_MASK
	.align		4
.L_1816:
        /*0058*/ 	.byte	0x03, 0x50
        /*005a*/ 	.short	0x0000


	//----- nvinfo : EIATTR_MAXREG_COUNT
	.align		4
        /*005c*/ 	.byte	0x03, 0x1b
        /*005e*/ 	.short	0x00ff


	//----- nvinfo : EIATTR_EXTERNS
	.align		4
        /*0060*/ 	.byte	0x04, 0x0f
        /*0062*/ 	.short	(.L_1818 - .L_1817)


	//   ....[0]....
	.align		4
.L_1817:
        /*0064*/ 	.word	index@(vprintf)


	//----- nvinfo : EIATTR_MERCURY_ISA_VERSION
	.align		4
.L_1818:
        /*0068*/ 	.byte	0x03, 0x5f
        /*006a*/ 	.short	0x0101


	//----- nvinfo : EIATTR_VRC_CTA_INIT_COUNT
	.align		4
        /*006c*/ 	.byte	0x02, 0x4a
	.zero		1
	.zero		1


	//----- nvinfo : EIATTR_SYSCALL_OFFSETS
	.align		4
        /*0070*/ 	.byte	0x04, 0x46
        /*0072*/ 	.short	(.L_1820 - .L_1819)


	//   ....[0]....
.L_1819:
        /*0074*/ 	.word	0x00000140


	//   ....[1]....
        /*0078*/ 	.word	0x00000280


	//   ....[2]....
        /*007c*/ 	.word	0x00000630


	//   ....[3]....
        /*0080*/ 	.word	0x00000710


	//   ....[4]....
        /*0084*/ 	.word	0x00000860


	//   ....[5]....
        /*0088*/ 	.word	0x00000930


	//   ....[6]....
        /*008c*/ 	.word	0x00000b00


	//   ....[7]....
        /*0090*/ 	.word	0x00000be0


	//   ....[8]....
        /*0094*/ 	.word	0x00000d30


	//   ....[9]....
        /*0098*/ 	.word	0x00000e00


	//   ....[10]....
        /*009c*/ 	.word	0x00000f50


	//   ....[11]....
        /*00a0*/ 	.word	0x00001030


	//   ....[12]....
        /*00a4*/ 	.word	0x00001170


	//   ....[13]....
        /*00a8*/ 	.word	0x00001240


	//   ....[14]....
        /*00ac*/ 	.word	0x00001390


	//   ....[15]....
        /*00b0*/ 	.word	0x00001470


	//   ....[16]....
        /*00b4*/ 	.word	0x000015c0


	//   ....[17]....
        /*00b8*/ 	.word	0x00001690


	//   ....[18]....
        /*00bc*/ 	.word	0x000017e0


	//   ....[19]....
        /*00c0*/ 	.word	0x000018c0


	//   ....[20]....
        /*00c4*/ 	.word	0x00001a00


	//   ....[21]....
        /*00c8*/ 	.word	0x00001ad0


	//----- nvinfo : EIATTR_EXIT_INSTR_OFFSETS
	.align		4
.L_1820:
        /*00cc*/ 	.byte	0x04, 0x1c
        /*00ce*/ 	.short	(.L_1822 - .L_1821)


	//   ....[0]....
.L_1821:
        /*00d0*/ 	.word	0x000002a0


	//   ....[1]....
        /*00d4*/ 	.word	0x000009e0


	//   ....[2]....
        /*00d8*/ 	.word	0x00001b60


	//----- nvinfo : EIATTR_CRS_STACK_SIZE
	.align		4
.L_1822:
        /*00dc*/ 	.byte	0x04, 0x1e
        /*00de*/ 	.short	(.L_1824 - .L_1823)
.L_1823:
        /*00e0*/ 	.word	0x00000000


	//----- nvinfo : EIATTR_CBANK_PARAM_SIZE
	.align		4
.L_1824:
        /*00e4*/ 	.byte	0x03, 0x19
        /*00e6*/ 	.short	0x0024


	//----- nvinfo : EIATTR_PARAM_CBANK
	.align		4
        /*00e8*/ 	.byte	0x04, 0x0a
        /*00ea*/ 	.short	(.L_1826 - .L_1825)
	.align		4
.L_1825:
        /*00ec*/ 	.word	index@(.nv.constant0._Z5evictIfLi1ELi2ELi1EEvPT_S1_PKiS3_i)
        /*00f0*/ 	.short	0x0380
        /*00f2*/ 	.short	0x0024


	//----- nvinfo : EIATTR_SW_WAR
	.align		4
.L_1826:
        /*00f4*/ 	.byte	0x04, 0x36
        /*00f6*/ 	.short	(.L_1828 - .L_1827)
.L_1827:
        /*00f8*/ 	.word	0x00000008
.L_1828:


//--------------------- .nv.info._Z5evictIfLi8ELi1ELi1EEvPT_S1_PKiS3_i --------------------------
	.section	.nv.info._Z5evictIfLi8ELi1ELi1EEvPT_S1_PKiS3_i,"",@"SHT_CUDA_INFO"
	.sectionflags	@""
	.align	4


	//----- nvinfo : EIATTR_CUDA_API_VERSION
	.align		4
        /*0000*/ 	.byte	0x04, 0x37
        /*0002*/ 	.short	(.L_1830 - .L_1829)
.L_1829:
        /*0004*/ 	.word	0x00000082


	//----- nvinfo : EIATTR_KPARAM_INFO
	.align		4
.L_1830:
        /*0008*/ 	.byte	0x04, 0x17
        /*000a*/ 	.short	(.L_1832 - .L_1831)
.L_1831:
        /*000c*/ 	.word	0x00000000
        /*0010*/ 	.short	0x0004
        /*0012*/ 	.short	0x0020
        /*0014*/ 	.byte	0x00, 0xf0, 0x11, 0x00


	//----- nvinfo : EIATTR_KPARAM_INFO
	.align		4
.L_1832:
        /*0018*/ 	.byte	0x04, 0x17
        /*001a*/ 	.short	(.L_1834 - .L_1833)
.L_1833:
        /*001c*/ 	.word	0x00000000
        /*0020*/ 	.short	0x0003
        /*0022*/ 	.short	0x0018
        /*0024*/ 	.byte	0x00, 0xf5, 0x21, 0x00


	//----- nvinfo : EIATTR_KPARAM_INFO
	.align		4
.L_1834:
        /*0028*/ 	.byte	0x04, 0x17
        /*002a*/ 	.short	(.L_1836 - .L_1835)
.L_1835:
        /*002c*/ 	.word	0x00000000
        /*0030*/ 	.short	0x0002
        /*0032*/ 	.short	0x0010
        /*0034*/ 	.byte	0x00, 0xf5, 0x21, 0x00


	//----- nvinfo : EIATTR_KPARAM_INFO
	.align		4
.L_1836:
        /*0038*/ 	.byte	0x04, 0x17
        /*003a*/ 	.short	(.L_1838 - .L_1837)
.L_1837:
        /*003c*/ 	.word	0x00000000
        /*0040*/ 	.short	0x0001
        /*0042*/ 	.short	0x0008
        /*0044*/ 	.byte	0x00, 0xf5, 0x21, 0x00


	//----- nvinfo : EIATTR_KPARAM_INFO
	.align		4
.L_1838:
        /*0048*/ 	.byte	0x04, 0x17
        /*004a*/ 	.short	(.L_1840 - .L_1839)
.L_1839:
        /*004c*/ 	.word	0x00000000
        /*0050*/ 	.short	0x0000
        /*0052*/ 	.short	0x0000
        /*0054*/ 	.byte	0x00, 0xf5, 0x21, 0x00


	//----- nvinfo : EIATTR_SPARSE_MMA_MASK
	.align		4
.L_1840:
        /*0058*/ 	.byte	0x03, 0x50
        /*005a*/ 	.short	0x0000


	//----- nvinfo : EIATTR_MAXREG_COUNT
	.align		4
        /*005c*/ 	.byte	0x03, 0x1b
        /*005e*/ 	.short	0x00ff


	//----- nvinfo : EIATTR_EXTERNS
	.align		4
        /*0060*/ 	.byte	0x04, 0x0f
        /*0062*/ 	.short	(.L_1842 - .L_1841)


	//   ....[0]....
	.align		4
.L_1841:
        /*0064*/ 	.word	index@(vprintf)


	//----- nvinfo : EIATTR_MERCURY_ISA_VERSION
	.align		4
.L_1842:
        /*0068*/ 	.byte	0x03, 0x5f
        /*006a*/ 	.short	0x0101


	//----- nvinfo : EIATTR_VRC_CTA_INIT_COUNT
	.align		4
        /*006c*/ 	.byte	0x02, 0x4a
	.zero		1
	.zero		1


	//----- nvinfo : EIATTR_SYSCALL_OFFSETS
	.align		4
        /*0070*/ 	.byte	0x04, 0x46
        /*0072*/ 	.short	(.L_1844 - .L_1843)


	//   ....[0]....
.L_1843:
        /*0074*/ 	.word	0x00000140


	//   ....[1]....
        /*0078*/ 	.word	0x00000280


	//   ....[2]....
        /*007c*/ 	.word	0x00000440


	//   ....[3]....
        /*0080*/ 	.word	0x00000550


	//   ....[4]....
        /*0084*/ 	.word	0x00000680


	//   ....[5]....
        /*0088*/ 	.word	0x00000780


	//   ....[6]....
        /*008c*/ 	.word	0x00000880


	//   ....[7]....
        /*0090*/ 	.word	0x00000980


	//   ....[8]....
        /*0094*/ 	.word	0x00000a80


	//   ....[9]....
        /*0098*/ 	.word	0x00000b80


	//   ....[10]....
        /*009c*/ 	.word	0x00000c80


	//   ....[11]....
        /*00a0*/ 	.word	0x00000d50


	//   ....[12]....
        /*00a4*/ 	.word	0x00000e60


	//   ....[13]....
        /*00a8*/ 	.word	0x00000f40


	//   ....[14]....
        /*00ac*/ 	.word	0x00001020


	//   ....[15]....
        /*00b0*/ 	.word	0x00001100


	//   ....[16]....
        /*00b4*/ 	.word	0x000011e0


	//   ....[17]....
        /*00b8*/ 	.word	0x000012c0


	//   ....[18]....
        /*00bc*/ 	.word	0x000013a0


	//----- nvinfo : EIATTR_EXIT_INSTR_OFFSETS
	.align		4
.L_1844:
        /*00c0*/ 	.byte	0x04, 0x1c
        /*00c2*/ 	.short	(.L_1846 - .L_1845)


	//   ....[0]....
.L_1845:
        /*00c4*/ 	.word	0x000002b0


	//   ....[1]....
        /*00c8*/ 	.word	0x000013f0


	//----- nvinfo : EIATTR_CRS_STACK_SIZE
	.align		4
.L_1846:
        /*00cc*/ 	.byte	0x04, 0x1e
        /*00ce*/ 	.short	(.L_1848 - .L_1847)
.L_1847:
        /*00d0*/ 	.word	0x00000000


	//----- nvinfo : EIATTR_CBANK_PARAM_SIZE
	.align		4
.L_1848:
        /*00d4*/ 	.byte	0x03, 0x19
        /*00d6*/ 	.short	0x0024


	//----- nvinfo : EIATTR_PARAM_CBANK
	.align		4
        /*00d8*/ 	.byte	0x04, 0x0a
        /*00da*/ 	.short	(.L_1850 - .L_1849)
	.align		4
.L_1849:
        /*00dc*/ 	.word	index@(.nv.constant0._Z5evictIfLi8ELi1ELi1EEvPT_S1_PKiS3_i)
        /*00e0*/ 	.short	0x0380
        /*00e2*/ 	.short	0x0024


	//----- nvinfo : EIATTR_SW_WAR
	.align		4
.L_1850:
        /*00e4*/ 	.byte	0x04, 0x36
        /*00e6*/ 	.short	(.L_1852 - .L_1851)
.L_1851:
        /*00e8*/ 	.word	0x00000008
.L_1852:


//--------------------- .nv.info._Z5evictIfLi4ELi1ELi1EEvPT_S1_PKiS3_i --------------------------
	.section	.nv.info._Z5evictIfLi4ELi1ELi1EEvPT_S1_PKiS3_i,"",@"SHT_CUDA_INFO"
	.sectionflags	@""
	.align	4


	//----- nvinfo : EIATTR_CUDA_API_VERSION
	.align		4
        /*0000*/ 	.byte	0x04, 0x37
        /*0002*/ 	.short	(.L_1854 - .L_1853)
.L_1853:
        /*0004*/ 	.word	0x00000082


	//----- nvinfo : EIATTR_KPARAM_INFO
	.align		4
.L_1854:
        /*0008*/ 	.byte	0x04, 0x17
        /*000a*/ 	.short	(.L_1856 - .L_1855)
.L_1855:
        /*000c*/ 	.word	0x00000000
        /*0010*/ 	.short	0x0004
        /*0012*/ 	.short	0x0020
        /*0014*/ 	.byte	0x00, 0xf0, 0x11, 0x00


	//----- nvinfo : EIATTR_KPARAM_INFO
	.align		4
.L_1856:
        /*0018*/ 	.byte	0x04, 0x17
        /*001a*/ 	.short	(.L_1858 - .L_1857)
.L_1857:
        /*001c*/ 	.word	0x00000000
        /*0020*/ 	.short	0x0003
        /*0022*/ 	.short	0x0018
        /*0024*/ 	.byte	0x00, 0xf5, 0x21, 0x00


	//----- nvinfo : EIATTR_KPARAM_INFO
	.align		4
.L_1858:
        /*0028*/ 	.byte	0x04, 0x17
        /*002a*/ 	.short	(.L_1860 - .L_1859)
.L_1859:
        /*002c*/ 	.word	0x00000000
        /*0030*/ 	.short	0x0002
        /*0032*/ 	.short	0x0010
        /*0034*/ 	.byte	0x00, 0xf5, 0x21, 0x00


	//----- nvinfo : EIATTR_KPARAM_INFO
	.align		4
.L_1860:
        /*0038*/ 	.byte	0x04, 0x17
        /*003a*/ 	.short	(.L_1862 - .L_1861)
.L_1861:
        /*003c*/ 	.word	0x00000000
        /*0040*/ 	.short	0x0001
        /*0042*/ 	.short	0x0008
        /*0044*/ 	.byte	0x00, 0xf5, 0x21, 0x00


	//----- nvinfo : EIATTR_KPARAM_INFO
	.align		4
.L_1862:
        /*0048*/ 	.byte	0x04, 0x17
        /*004a*/ 	.short	(.L_1864 - .L_1863)
.L_1863:
        /*004c*/ 	.word	0x00000000
        /*0050*/ 	.short	0x0000
        /*0052*/ 	.short	0x0000
        /*0054*/ 	.byte	0x00, 0xf5, 0x21, 0x00


	//----- nvinfo : EIATTR_SPARSE_MMA_MASK
	.align		4
.L_1864:
        /*0058*/ 	.byte	0x03, 0x50
        /*005a*/ 	.short	0x0000


	//----- nvinfo : EIATTR_MAXREG_COUNT
	.align		4
        /*005c*/ 	.byte	0x03, 0x1b
        /*005e*/ 	.short	0x00ff


	//----- nvinfo : EIATTR_EXTERNS
	.align		4
        /*0060*/ 	.byte	0x04, 0x0f
        /*0062*/ 	.short	(.L_1866 - .L_1865)


	//   ....[0]....
	.align		4
.L_1865:
        /*0064*/ 	.word	index@(vprintf)


	//----- nvinfo : EIATTR_MERCURY_ISA_VERSION
	.align		4
.L_1866:
        /*0068*/ 	.byte	0x03, 0x5f
        /*006a*/ 	.short	0x0101


	//----- nvinfo : EIATTR_VRC_CTA_INIT_COUNT
	.align		4
        /*006c*/ 	.byte	0x02, 0x4a
	.zero		1
	.zero		1


	//----- nvinfo : EIATTR_SYSCALL_OFFSETS
	.align		4
        /*0070*/ 	.byte	0x04, 0x46
        /*0072*/ 	.short	(.L_1868 - .L_1867)


	//   ....[0]....
.L_1867:
        /*0074*/ 	.word	0x00000140


	//   ....[1]....
        /*0078*/ 	.word	0x00000280


	//   ....[2]....
        /*007c*/ 	.word	0x00000420


	//   ....[3]....
        /*0080*/ 	.word	0x00000500


	//   ....[4]....
        /*0084*/ 	.word	0x00000630


	//   ....[5]....
        /*0088*/ 	.word	0x00000750


	//   ....[6]....
        /*008c*/ 	.word	0x00000860


	//   ....[7]....
        /*0090*/ 	.word	0x00000940


	//   ....[8]....
        /*0094*/ 	.word	0x00000a60


	//   ....[9]....
        /*0098*/ 	.word	0x00000b50


	//   ....[10]....
        /*009c*/ 	.word	0x00000c40


	//----- nvinfo : EIATTR_EXIT_INSTR_OFFSETS
	.align		4
.L_1868:
        /*00a0*/ 	.byte	0x04, 0x1c
        /*00a2*/ 	.short	(.L_1870 - .L_1869)


	//   ....[0]....
.L_1869:
        /*00a4*/ 	.word	0x000002b0


	//   ....[1]....
        /*00a8*/ 	.word	0x00000c90


	//----- nvinfo : EIATTR_CRS_STACK_SIZE
	.align		4
.L_1870:
        /*00ac*/ 	.byte	0x04, 0x1e
        /*00ae*/ 	.short	(.L_1872 - .L_1871)
.L_1871:
        /*00b0*/ 	.word	0x00000000


	//----- nvinfo : EIATTR_CBANK_PARAM_SIZE
	.align		4
.L_1872:
        /*00b4*/ 	.byte	0x03, 0x19
        /*00b6*/ 	.short	0x0024


	//----- nvinfo : EIATTR_PARAM_CBANK
	.align		4
        /*00b8*/ 	.byte	0x04, 0x0a
        /*00ba*/ 	.short	(.L_1874 - .L_1873)
	.align		4
.L_1873:
        /*00bc*/ 	.word	index@(.nv.constant0._Z5evictIfLi4ELi1ELi1EEvPT_S1_PKiS3_i)
        /*00c0*/ 	.short	0x0380
        /*00c2*/ 	.short	0x0024


	//----- nvinfo : EIATTR_SW_WAR
	.align		4
.L_1874:
        /*00c4*/ 	.byte	0x04, 0x36
        /*00c6*/ 	.short	(.L_1876 - .L_1875)
.L_1875:
        /*00c8*/ 	.word	0x00000008
.L_1876:


//--------------------- .nv.info._Z5evictIfLi2ELi1ELi1EEvPT_S1_PKiS3_i --------------------------
	.section	.nv.info._Z5evictIfLi2ELi1ELi1EEvPT_S1_PKiS3_i,"",@"SHT_CUDA_INFO"
	.sectionflags	@""
	.align	4


	//----- nvinfo : EIATTR_CUDA_API_VERSION
	.align		4
        /*0000*/ 	.byte	0x04, 0x37
        /*0002*/ 	.short	(.L_1878 - .L_1877)
.L_1877:
        /*0004*/ 	.word	0x00000082


	//----- nvinfo : EIATTR_KPARAM_INFO
	.align		4
.L_1878:
        /*0008*/ 	.byte	0x04, 0x17
        /*000a*/ 	.short	(.L_1880 - .L_1879)
.L_1879:
        /*000c*/ 	.word	0x00000000
        /*0010*/ 	.short	0x0004
        /*0012*/ 	.short	0x0020
        /*0014*/ 	.byte	0x00, 0xf0, 0x11, 0x00


	//----- nvinfo : EIATTR_KPARAM_INFO
	.align		4
.L_1880:
        /*0018*/ 	.byte	0x04, 0x17
        /*001a*/ 	.short	(.L_1882 - .L_1881)
.L_1881:
        /*001c*/ 	.word	0x00000000
        /*0020*/ 	.short	0x0003
        /*0022*/ 	.short	0x0018
        /*0024*/ 	.byte	0x00, 0xf5, 0x21, 0x00


	//----- nvinfo : EIATTR_KPARAM_INFO
	.align		4
.L_1882:
        /*0028*/ 	.byte	0x04, 0x17
        /*002a*/ 	.short	(.L_1884 - .L_1883)
.L_1883:
        /*002c*/ 	.word	0x00000000
        /*0030*/ 	.short	0x0002
        /*0032*/ 	.short	0x0010
        /*0034*/ 	.byte	0x00, 0xf5, 0x21, 0x00


	//----- nvinfo : EIATTR_KPARAM_INFO
	.align		4
.L_1884:
        /*0038*/ 	.byte	0x04, 0x17
        /*003a*/ 	.short	(.L_1886 - .L_1885)
.L_1885:
        /*003c*/ 	.word	0x00000000
        /*0040*/ 	.short	0x0001
        /*0042*/ 	.short	0x0008
        /*0044*/ 	.byte	0x00, 0xf5, 0x21, 0x00


	//----- nvinfo : EIATTR_KPARAM_INFO
	.align		4
.L_1886:
        /*0048*/ 	.byte	0x04, 0x17
        /*004a*/ 	.short	(.L_1888 - .L_1887)
.L_1887:
        /*004c*/ 	.word	0x00000000
        /*0050*/ 	.short	0x0000
        /*0052*/ 	.short	0x0000
        /*0054*/ 	.byte	0x00, 0xf5, 0x21, 0x00


	//----- nvinfo : EIATTR_SPARSE_MMA_MASK
	.align		4
.L_1888:
        /*0058*/ 	.byte	0x03, 0x50
        /*005a*/ 	.short	0x0000


	//----- nvinfo : EIATTR_MAXREG_COUNT
	.align		4
        /*005c*/ 	.byte	0x03, 0x1b
        /*005e*/ 	.short	0x00ff


	//----- nvinfo : EIATTR_EXTERNS
	.align		4
        /*0060*/ 	.byte	0x04, 0x0f
        /*0062*/ 	.short	(.L_1890 - .L_1889)


	//   ....[0]....
	.align		4
.L_1889:
        /*0064*/ 	.word	index@(vprintf)


	//----- nvinfo : EIATTR_MERCURY_ISA_VERSION
	.align		4
.L_1890:
        /*0068*/ 	.byte	0x03, 0x5f
        /*006a*/ 	.short	0x0101


	//----- nvinfo : EIATTR_VRC_CTA_INIT_COUNT
	.align		4
        /*006c*/ 	.byte	0x02, 0x4a
	.zero		1
	.zero		1


	//----- nvinfo : EIATTR_SYSCALL_OFFSETS
	.align		4
        /*0070*/ 	.byte	0x04, 0x46
        /*0072*/ 	.short	(.L_1892 - .L_1891)


	//   ....[0]....
.L_1891:
        /*0074*/ 	.word	0x00000140


	//   ....[1]....
        /*0078*/ 	.word	0x00000280


	//   ....[2]....
        /*007c*/ 	.word	0x000005b0


	//   ....[3]....
        /*0080*/ 	.word	0x00000680


	//   ....[4]....
        /*0084*/ 	.word	0x000007a0


	//   ....[5]....
        /*0088*/ 	.word	0x00000880


	//   ....[6]....
        /*008c*/ 	.word	0x000009a0


	//   ....[7]....
        /*0090*/ 	.word	0x00000b30


	//   ....[8]....
        /*0094*/ 	.word	0x00000c00


	//   ....[9]....
        /*0098*/ 	.word	0x00000d20


	//   ....[10]....
        /*009c*/ 	.word	0x00000e00


	//   ....[11]....
        /*00a0*/ 	.word	0x00000f10


	//   ....[12]....
        /*00a4*/ 	.word	0x00001040


	//   ....[13]....
        /*00a8*/ 	.word	0x00001110


	//   ....[14]....
        /*00ac*/ 	.word	0x00001230


	//   ....[15]....
        /*00b0*/ 	.word	0x00001300


	//   ....[16]....
        /*00b4*/ 	.word	0x00001410


	//----- nvinfo : EIATTR_EXIT_INSTR_OFFSETS
	.align		4
.L_1892:
        /*00b8*/ 	.byte	0x04, 0x1c
        /*00ba*/ 	.short	(.L_1894 - .L_1893)


	//   ....[0]....
.L_1893:
        /*00bc*/ 	.word	0x000002a0


	//   ....[1]....
        /*00c0*/ 	.word	0x00000a00


	//   ....[2]....
        /*00c4*/ 	.word	0x00001470


	//----- nvinfo : EIATTR_CRS_STACK_SIZE
	.align		4
.L_1894:
        /*00c8*/ 	.byte	0x04, 0x1e
        /*00ca*/ 	.short	(.L_1896 - .L_1895)
.L_1895:
        /*00cc*/ 	.word	0x00000000


	//----- nvinfo : EIATTR_CBANK_PARAM_SIZE
	.align		4
.L_1896:
        /*00d0*/ 	.byte	0x03, 0x19
        /*00d2*/ 	.short	0x0024


	//----- nvinfo : EIATTR_PARAM_CBANK
	.align		4
        /*00d4*/ 	.byte	0x04, 0x0a
        /*00d6*/ 	.short	(.L_1898 - .L_1897)
	.align		4
.L_1897:
        /*00d8*/ 	.word	index@(.nv.constant0._Z5evictIfLi2ELi1ELi1EEvPT_S1_PKiS3_i)
        /*00dc*/ 	.short	0x0380
        /*00de*/ 	.short	0x0024


	//----- nvinfo : EIATTR_SW_WAR
	.align		4
.L_1898:
        /*00e0*/ 	.byte	0x04, 0x36
        /*00e2*/ 	.short	(.L_1900 - .L_1899)
.L_1899:
        /*00e4*/ 	.word	0x00000008
.L_1900:


//--------------------- .nv.info._Z5evictIfLi1ELi1ELi1EEvPT_S1_PKiS3_i --------------------------
	.section	.nv.info._Z5evictIfLi1ELi1ELi1EEvPT_S1_PKiS3_i,"",@"SHT_CUDA_INFO"
	.sectionflags	@""
	.align	4


	//----- nvinfo : EIATTR_CUDA_API_VERSION
	.align		4
        /*0000*/ 	.byte	0x04, 0x37
        /*0002*/ 	.short	(.L_1902 - .L_1901)
.L_1901:
        /*0004*/ 	.word	0x00000082


	//----- nvinfo : EIATTR_KPARAM_INFO
	.align		4
.L_1902:
        /*0008*/ 	.byte	0x04, 0x17
        /*000a*/ 	.short	(.L_1904 - .L_1903)
.L_1903:
        /*000c*/ 	.word	0x00000000
        /*0010*/ 	.short	0x0004
        /*0012*/ 	.short	0x0020
        /*0014*/ 	.byte	0x00, 0xf0, 0x11, 0x00


	//----- nvinfo : EIATTR_KPARAM_INFO
	.align		4
.L_1904:
        /*0018*/ 	.byte	0x04, 0x17
        /*001a*/ 	.short	(.L_1906 - .L_1905)
.L_1905:
        /*001c*/ 	.word	0x00000000
        /*0020*/ 	.short	0x0003
        /*0022*/ 	.short	0x0018
        /*0024*/ 	.byte	0x00, 0xf5, 0x21, 0x00


	//----- nvinfo : EIATTR_KPARAM_INFO
	.align		4
.L_1906:
        /*0028*/ 	.byte	0x04, 0x17
        /*002a*/ 	.short	(.L_1908 - .L_1907)
.L_1907:
        /*002c*/ 	.word	0x00000000
        /*0030*/ 	.short	0x0002
        /*0032*/ 	.short	0x0010
        /*0034*/ 	.byte	0x00, 0xf5, 0x21, 0x00


	//----- nvinfo : EIATTR_KPARAM_INFO
	.align		4
.L_1908:
        /*0038*/ 	.byte	0x04, 0x17
        /*003a*/ 	.short	(.L_1910 - .L_1909)
.L_1909:
        /*003c*/ 	.word	0x00000000
        /*0040*/ 	.short	0x0001
        /*0042*/ 	.short	0x0008
        /*0044*/ 	.byte	0x00, 0xf5, 0x21, 0x00


	//----- nvinfo : EIATTR_KPARAM_INFO
	.align		4
.L_1910:
        /*0048*/ 	.byte	0x04, 0x17
        /*004a*/ 	.short	(.L_1912 - .L_1911)
.L_1911:
        /*004c*/ 	.word	0x00000000
        /*0050*/ 	.short	0x0000
        /*0052*/ 	.short	0x0000
        /*0054*/ 	.byte	0x00, 0xf5, 0x21, 0x00


	//----- nvinfo : EIATTR_SPARSE_MMA_MASK
	.align		4
.L_1912:
        /*0058*/ 	.byte	0x03, 0x50
        /*005a*/ 	.short	0x0000


	//----- nvinfo : EIATTR_MAXREG_COUNT
	.align		4
        /*005c*/ 	.byte	0x03, 0x1b
        /*005e*/ 	.short	0x00ff


	//----- nvinfo : EIATTR_EXTERNS
	.align		4
        /*0060*/ 	.byte	0x04, 0x0f
        /*0062*/ 	.short	(.L_1914 - .L_1913)


	//   ....[0]....
	.align		4
.L_1913:
        /*0064*/ 	.word	index@(vprintf)


	//----- nvinfo : EIATTR_MERCURY_ISA_VERSION
	.align		4
.L_1914:
        /*0068*/ 	.byte	0x03, 0x5f
        /*006a*/ 	.short	0x0101


	//----- nvinfo : EIATTR_VRC_CTA_INIT_COUNT
	.align		4
        /*006c*/ 	.byte	0x02, 0x4a
	.zero		1
	.zero		1


	//----- nvinfo : EIATTR_SYSCALL_OFFSETS
	.align		4
        /*0070*/ 	.byte	0x04, 0x46
        /*0072*/ 	.short	(.L_1916 - .L_1915)


	//   ....[0]....
.L_1915:
        /*0074*/ 	.word	0x00000140


	//   ....[1]....
        /*0078*/ 	.word	0x00000280


	//   ....[2]....
        /*007c*/ 	.word	0x00000410


	//   ....[3]....
        /*0080*/ 	.word	0x000004f0


	//   ....[4]....
        /*0084*/ 	.word	0x000005f0


	//----- nvinfo : EIATTR_EXIT_INSTR_OFFSETS
	.align		4
.L_1916:
        /*0088*/ 	.byte	0x04, 0x1c
        /*008a*/ 	.short	(.L_1918 - .L_1917)


	//   ....[0]....
.L_1917:
        /*008c*/ 	.word	0x000002b0


	//   ....[1]....
        /*0090*/ 	.word	0x00000670


	//----- nvinfo : EIATTR_CRS_STACK_SIZE
	.align		4
.L_1918:
        /*0094*/ 	.byte	0x04, 0x1e
        /*0096*/ 	.short	(.L_1920 - .L_1919)
.L_1919:
        /*0098*/ 	.word	0x00000000


	//----- nvinfo : EIATTR_CBANK_PARAM_SIZE
	.align		4
.L_1920:
        /*009c*/ 	.byte	0x03, 0x19
        /*009e*/ 	.short	0x0024


	//----- nvinfo : EIATTR_PARAM_CBANK
	.align		4
        /*00a0*/ 	.byte	0x04, 0x0a
        /*00a2*/ 	.short	(.L_1922 - .L_1921)
	.align		4
.L_1921:
        /*00a4*/ 	.word	index@(.nv.constant0._Z5evictIfLi1ELi1ELi1EEvPT_S1_PKiS3_i)
        /*00a8*/ 	.short	0x0380
        /*00aa*/ 	.short	0x0024


	//----- nvinfo : EIATTR_SW_WAR
	.align		4
.L_1922:
        /*00ac*/ 	.byte	0x04, 0x36
        /*00ae*/ 	.short	(.L_1924 - .L_1923)
.L_1923:
        /*00b0*/ 	.word	0x00000008
.L_1924:


//--------------------- .nv.callgraph             --------------------------
	.section	.nv.callgraph,"",@"SHT_CUDA_CALLGRAPH"
	.align	4
	.sectionentsize	8
	.align		4
        /*0000*/ 	.word	0x00000000
	.align		4
        /*0004*/ 	.word	0xffffffff
	.align		4
        /*0008*/ 	.word	index@(_Z5evictIfLi8ELi8ELi8EEvPT_S1_PKiS3_i)
	.align		4
        /*000c*/ 	.word	index@(vprintf)
	.align		4
        /*0010*/ 	.word	index@(_Z5evictIfLi4ELi8ELi8EEvPT_S1_PKiS3_i)
	.align		4
        /*0014*/ 	.word	index@(vprintf)
	.align		4
        /*0018*/ 	.word	index@(_Z5evictIfLi2ELi8ELi8EEvPT_S1_PKiS3_i)
	.align		4
        /*001c*/ 	.word	index@(vprintf)
	.align		4
        /*0020*/ 	.word	index@(_Z5evictIfLi1ELi8ELi8EEvPT_S1_PKiS3_i)
	.align		4
        /*0024*/ 	.word	index@(vprintf)
	.align		4
        /*0028*/ 	.word	index@(_Z5evictIfLi8ELi4ELi8EEvPT_S1_PKiS3_i)
	.align		4
        /*002c*/ 	.word	index@(vprintf)
	.align		4
        /*0030*/ 	.word	index@(_Z5evictIfLi4ELi4ELi8EEvPT_S1_PKiS3_i)
	.align		4
        /*0034*/ 	.word	index@(vprintf)
	.align		4
        /*0038*/ 	.word	index@(_Z5evictIfLi2ELi4ELi8EEvPT_S1_PKiS3_i)
	.align		4
        /*003c*/ 	.word	index@(vprintf)
	.align		4
        /*0040*/ 	.word	index@(_Z5evictIfLi1ELi4ELi8EEvPT_S1_PKiS3_i)
	.align		4
        /*0044*/ 	.word	index@(vprintf)
	.align		4
        /*0048*/ 	.word	index@(_Z5evictIfLi8ELi2ELi8EEvPT_S1_PKiS3_i)
	.align		4
        /*004c*/ 	.word	index@(vprintf)
	.align		4
        /*0050*/ 	.word	index@(_Z5evictIfLi4ELi2ELi8EEvPT_S1_PKiS3_i)
	.align		4
        /*0054*/ 	.word	index@(vprintf)
	.align		4
        /*0058*/ 	.word	index@(_Z5evictIfLi2ELi2ELi8EEvPT_S1_PKiS3_i)
	.align		4
        /*005c*/ 	.word	index@(vprintf)
	.align		4
        /*0060*/ 	.word	index@(_Z5evictIfLi1ELi2ELi8EEvPT_S1_PKiS3_i)
	.align		4
        /*0064*/ 	.word	index@(vprintf)
	.align		4
        /*0068*/ 	.word	index@(_Z5evictIfLi8ELi1ELi8EEvPT_S1_PKiS3_i)
	.align		4
        /*006c*/ 	.word	index@(vprintf)
	.align		4
        /*0070*/ 	.word	index@(_Z5evictIfLi4ELi1ELi8EEvPT_S1_PKiS3_i)
	.align		4
        /*0074*/ 	.word	index@(vprintf)
	.align		4
        /*0078*/ 	.word	index@(_Z5evictIfLi2ELi1ELi8EEvPT_S1_PKiS3_i)
	.align		4
        /*007c*/ 	.word	index@(vprintf)
	.align		4
        /*0080*/ 	.word	index@(_Z5evictIfLi1ELi1ELi8EEvPT_S1_PKiS3_i)
	.align		4
        /*0084*/ 	.word	index@(vprintf)
	.align		4
        /*0088*/ 	.word	index@(_Z5evictIfLi8ELi8ELi4EEvPT_S1_PKiS3_i)
	.align		4
        /*008c*/ 	.word	index@(vprintf)
	.align		4
        /*0090*/ 	.word	index@(_Z5evictIfLi4ELi8ELi4EEvPT_S1_PKiS3_i)
	.align		4
        /*0094*/ 	.word	index@(vprintf)
	.align		4
        /*0098*/ 	.word	index@(_Z5evictIfLi2ELi8ELi4EEvPT_S1_PKiS3_i)
	.align		4
        /*009c*/ 	.word	index@(vprintf)
	.align		4
        /*00a0*/ 	.word	index@(_Z5evictIfLi1ELi8ELi4EEvPT_S1_PKiS3_i)
	.align		4
        /*00a4*/ 	.word	index@(vprintf)
	.align		4
        /*00a8*/ 	.word	index@(_Z5evictIfLi8ELi4ELi4EEvPT_S1_PKiS3_i)
	.align		4
        /*00ac*/ 	.word	index@(vprintf)
	.align		4
        /*00b0*/ 	.word	index@(_Z5evictIfLi4ELi4ELi4EEvPT_S1_PKiS3_i)
	.align		4
        /*00b4*/ 	.word	index@(vprintf)
	.align		4
        /*00b8*/ 	.word	index@(_Z5evictIfLi2ELi4ELi4EEvPT_S1_PKiS3_i)
	.align		4
        /*00bc*/ 	.word	index@(vprintf)
	.align		4
        /*00c0*/ 	.word	index@(_Z5evictIfLi1ELi4ELi4EEvPT_S1_PKiS3_i)
	.align		4
        /*00c4*/ 	.word	index@(vprintf)
	.align		4
        /*00c8*/ 	.word	index@(_Z5evictIfLi8ELi2ELi4EEvPT_S1_PKiS3_i)
	.align		4
        /*00cc*/ 	.word	index@(vprintf)
	.align		4
        /*00d0*/ 	.word	index@(_Z5evictIfLi4ELi2ELi4EEvPT_S1_PKiS3_i)
	.align		4
        /*00d4*/ 	.word	index@(vprintf)
	.align		4
        /*00d8*/ 	.word	index@(_Z5evictIfLi2ELi2ELi4EEvPT_S1_PKiS3_i)
	.align		4
        /*00dc*/ 	.word	index@(vprintf)
	.align		4
        /*00e0*/ 	.word	index@(_Z5evictIfLi1ELi2ELi4EEvPT_S1_PKiS3_i)
	.align		4
        /*00e4*/ 	.word	index@(vprintf)
	.align		4
        /*00e8*/ 	.word	index@(_Z5evictIfLi8ELi1ELi4EEvPT_S1_PKiS3_i)
	.align		4
        /*00ec*/ 	.word	index@(vprintf)
	.align		4
        /*00f0*/ 	.word	index@(_Z5evictIfLi4ELi1ELi4EEvPT_S1_PKiS3_i)
	.align		4
        /*00f4*/ 	.word	index@(vprintf)
	.align		4
        /*00f8*/ 	.word	index@(_Z5evictIfLi2ELi1ELi4EEvPT_S1_PKiS3_i)
	.align		4
        /*00fc*/ 	.word	index@(vprintf)
	.align		4
        /*0100*/ 	.word	index@(_Z5evictIfLi1ELi1ELi4EEvPT_S1_PKiS3_i)
	.align		4
        /*0104*/ 	.word	index@(vprintf)
	.align		4
        /*0108*/ 	.word	index@(_Z5evictIfLi8ELi8ELi2EEvPT_S1_PKiS3_i)
	.align		4
        /*010c*/ 	.word	index@(vprintf)
	.align		4
        /*0110*/ 	.word	index@(_Z5evictIfLi4ELi8ELi2EEvPT_S1_PKiS3_i)
	.align		4
        /*0114*/ 	.word	index@(vprintf)
	.align		4
        /*0118*/ 	.word	index@(_Z5evictIfLi2ELi8ELi2EEvPT_S1_PKiS3_i)
	.align		4
        /*011c*/ 	.word	index@(vprintf)
	.align		4
        /*0120*/ 	.word	index@(_Z5evictIfLi1ELi8ELi2EEvPT_S1_PKiS3_i)
	.align		4
        /*0124*/ 	.word	index@(vprintf)
	.align		4
        /*0128*/ 	.word	index@(_Z5evictIfLi8ELi4ELi2EEvPT_S1_PKiS3_i)
	.align		4
        /*012c*/ 	.word	index@(vprintf)
	.align		4
        /*0130*/ 	.word	index@(_Z5evictIfLi4ELi4ELi2EEvPT_S1_PKiS3_i)
	.align		4
        /*0134*/ 	.word	index@(vprintf)
	.align		4
        /*0138*/ 	.word	index@(_Z5evictIfLi2ELi4ELi2EEvPT_S1_PKiS3_i)
	.align		4
        /*013c*/ 	.word	index@(vprintf)
	.align		4
        /*0140*/ 	.word	index@(_Z5evictIfLi1ELi4ELi2EEvPT_S1_PKiS3_i)
	.align		4
        /*0144*/ 	.word	index@(vprintf)
	.align		4
        /*0148*/ 	.word	index@(_Z5evictIfLi8ELi2ELi2EEvPT_S1_PKiS3_i)
	.align		4
        /*014c*/ 	.word	index@(vprintf)
	.align		4
        /*0150*/ 	.word	index@(_Z5evictIfLi4ELi2ELi2EEvPT_S1_PKiS3_i)
	.align		4
        /*0154*/ 	.word	index@(vprintf)
	.align		4
        /*0158*/ 	.word	index@(_Z5evictIfLi2ELi2ELi2EEvPT_S1_PKiS3_i)
	.align		4
        /*015c*/ 	.word	index@(vprintf)
	.align		4
        /*0160*/ 	.word	index@(_Z5evictIfLi1ELi2ELi2EEvPT_S1_PKiS3_i)
	.align		4
        /*0164*/ 	.word	index@(vprintf)
	.align		4
        /*0168*/ 	.word	index@(_Z5evictIfLi8ELi1ELi2EEvPT_S1_PKiS3_i)
	.align		4
        /*016c*/ 	.word	index@(vprintf)
	.align		4
        /*0170*/ 	.word	index@(_Z5evictIfLi4ELi1ELi2EEvPT_S1_PKiS3_i)
	.align		4
        /*0174*/ 	.word	index@(vprintf)
	.align		4
        /*0178*/ 	.word	index@(_Z5evictIfLi2ELi1ELi2EEvPT_S1_PKiS3_i)
	.align		4
        /*017c*/ 	.word	index@(vprintf)
	.align		4
        /*0180*/ 	.word	index@(_Z5evictIfLi1ELi1ELi2EEvPT_S1_PKiS3_i)
	.align		4
        /*0184*/ 	.word	index@(vprintf)
	.align		4
        /*0188*/ 	.word	index@(_Z5evictIfLi8ELi8ELi1EEvPT_S1_PKiS3_i)
	.align		4
        /*018c*/ 	.word	index@(vprintf)
	.align		4
        /*0190*/ 	.word	index@(_Z5evictIfLi4ELi8ELi1EEvPT_S1_PKiS3_i)
	.align		4
        /*0194*/ 	.word	index@(vprintf)
	.align		4
        /*0198*/ 	.word	index@(_Z5evictIfLi2ELi8ELi1EEvPT_S1_PKiS3_i)
	.align		4
        /*019c*/ 	.word	index@(vprintf)
	.align		4
        /*01a0*/ 	.word	index@(_Z5evictIfLi1ELi8ELi1EEvPT_S1_PKiS3_i)
	.align		4
        /*01a4*/ 	.word	index@(vprintf)
	.align		4
        /*01a8*/ 	.word	index@(_Z5evictIfLi8ELi4ELi1EEvPT_S1_PKiS3_i)
	.align		4
        /*01ac*/ 	.word	index@(vprintf)
	.align		4
        /*01b0*/ 	.word	index@(_Z5evictIfLi4ELi4ELi1EEvPT_S1_PKiS3_i)
	.align		4
        /*01b4*/ 	.word	index@(vprintf)
	.align		4
        /*01b8*/ 	.word	index@(_Z5evictIfLi2ELi4ELi1EEvPT_S1_PKiS3_i)
	.align		4
        /*01bc*/ 	.word	index@(vprintf)
	.align		4
        /*01c0*/ 	.word	index@(_Z5evictIfLi1ELi4ELi1EEvPT_S1_PKiS3_i)
	.align		4
        /*01c4*/ 	.word	index@(vprintf)
	.align		4
        /*01c8*/ 	.word	index@(_Z5evictIfLi8ELi2ELi1EEvPT_S1_PKiS3_i)
	.align		4
        /*01cc*/ 	.word	index@(vprintf)
	.align		4
        /*01d0*/ 	.word	index@(_Z5evictIfLi4ELi2ELi1EEvPT_S1_PKiS3_i)
	.align		4
        /*01d4*/ 	.word	index@(vprintf)
	.align		4
        /*01d8*/ 	.word	index@(_Z5evictIfLi2ELi2ELi1EEvPT_S1_PKiS3_i)
	.align		4
        /*01dc*/ 	.word	index@(vprintf)
	.align		4
        /*01e0*/ 	.word	index@(_Z5evictIfLi1ELi2ELi1EEvPT_S1_PKiS3_i)
	.align		4
        /*01e4*/ 	.word	index@(vprintf)
	.align		4
        /*01e8*/ 	.word	index@(_Z5evictIfLi8ELi1ELi1EEvPT_S1_PKiS3_i)
	.align		4
        /*01ec*/ 	.word	index@(vprintf)
	.align		4
        /*01f0*/ 	.word	index@(_Z5evictIfLi4ELi1ELi1EEvPT_S1_PKiS3_i)
	.align		4
        /*01f4*/ 	.word	index@(vprintf)
	.align		4
        /*01f8*/ 	.word	index@(_Z5evictIfLi2ELi1ELi1EEvPT_S1_PKiS3_i)
	.align		4
        /*01fc*/ 	.word	index@(vprintf)
	.align		4
        /*0200*/ 	.word	index@(_Z5evictIfLi1ELi1ELi1EEvPT_S1_PKiS3_i)
	.align		4
        /*0204*/ 	.word	index@(vprintf)
	.align		4
        /*0208*/ 	.word	0x00000000
	.align		4
        /*020c*/ 	.word	0xfffffffe
	.align		4
        /*0210*/ 	.word	0x00000000
	.align		4
        /*0214*/ 	.word	0xfffffffd
	.align		4
        /*0218*/ 	.word	0x00000000
	.align		4
        /*021c*/ 	.word	0xfffffffc


//--------------------- .nv.constant4             --------------------------
	.section	.nv.constant4,"a",@progbits
	.align	8
	.align		8
.nv.constant4:
        /*0000*/ 	.dword	vprintf
	.align		8
        /*0008*/ 	.dword	$str
	.align		8
        /*0010*/ 	.dword	$str$1
	.align		8
        /*0018*/ 	.dword	$str$2
	.align		8
        /*0020*/ 	.dword	$str$3
	.align		8
        /*0028*/ 	.dword	$str$4


//--------------------- .text._Z5evictIfLi8ELi8ELi8EEvPT_S1_PKiS3_i --------------------------
	.section	.text._Z5evictIfLi8ELi8ELi8EEvPT_S1_PKiS3_i,"ax",@progbits
	.align	128
        .global         _Z5evictIfLi8ELi8ELi8EEvPT_S1_PKiS3_i
        .type           _Z5evictIfLi8ELi8ELi8EEvPT_S1_PKiS3_i,@function
        .size           _Z5evictIfLi8ELi8ELi8EEvPT_S1_PKiS3_i,(.L_x_1109 - _Z5evictIfLi8ELi8ELi8EEvPT_S1_PKiS3_i)
        .other          _Z5evictIfLi8ELi8ELi8EEvPT_S1_PKiS3_i,@"STO_CUDA_ENTRY STV_DEFAULT"
_Z5evictIfLi8ELi8ELi8EEvPT_S1_PKiS3_i:
.text._Z5evictIfLi8ELi8ELi8EEvPT_S1_PKiS3_i:
[----:B------:R-:W0:Y:S01]  /*0000*/  LDC R1, c[0x0][0x37c] ;  /* 0x0000df00ff017b82 */ /* 0x000e220000000800 */
[----:B------:R-:W1:Y:S01]  /*0010*/  S2R R3, SR_TID.Y ;  /* 0x0000000000037919 */ /* 0x000e620000002200 */
[----:B------:R-:W2:Y:S06]  /*0020*/  LDCU UR5, c[0x0][0x2fc] ;  /* 0x00005f80ff0577ac */ /* 0x000eac0008000800 */
[----:B------:R-:W1:Y:S01]  /*0030*/  S2UR UR6, SR_CTAID.Y ;  /* 0x00000000000679c3 */ /* 0x000e620000002600 */
[----:B0-----:R-:W-:Y:S01]  /*0040*/  VIADD R1, R1, 0xffffffe8 ;  /* 0xffffffe801017836 */ /* 0x001fe20000000000 */
[----:B------:R-:W-:Y:S01]  /*0050*/  MOV R16, 0x0 ;  /* 0x0000000000107802 */ /* 0x000fe20000000f00 */
[----:B------:R-:W0:Y:S01]  /*0060*/  LDCU UR4, c[0x0][0x2f8] ;  /* 0x00005f00ff0477ac */ /* 0x000e220008000800 */
[----:B------:R-:W3:Y:S04]  /*0070*/  LDCU.64 UR36, c[0x0][0x358] ;  /* 0x00006b00ff2477ac */ /* 0x000ee80008000a00 */
[----:B------:R-:W1:Y:S08]  /*0080*/  LDC R2, c[0x0][0x364] ;  /* 0x0000d900ff027b82 */ /* 0x000e700000000800 */
[----:B------:R4:W3:Y:S01]  /*0090*/  LDC.64 R8, c[0x4][R16] ;  /* 0x0100000010087b82 */ /* 0x0008e20000000a00 */
[----:B0-----:R-:W-:-:S05]  /*00a0*/  IADD3 R32, P0, PT, R1, UR4, RZ ;  /* 0x0000000401207c10 */ /* 0x001fca000ff1e0ff */
[----:B--2---:R-:W-:Y:S02]  /*00b0*/  IMAD.X R31, RZ, RZ, UR5, P0 ;  /* 0x00000005ff1f7e24 */ /* 0x004fe400080e06ff */
[----:B------:R-:W-:-:S03]  /*00c0*/  IMAD.MOV.U32 R6, RZ, RZ, R32 ;  /* 0x000000ffff067224 */ /* 0x000fc600078e0020 */
[----:B------:R-:W-:Y:S01]  /*00d0*/  MOV R7, R31 ;  /* 0x0000001f00077202 */ /* 0x000fe20000000f00 */
[----:B-1----:R-:W-:Y:S01]  /*00e0*/  IMAD R2, R2, UR6, R3 ;  /* 0x0000000602027c24 */ /* 0x002fe2000f8e0203 */
[----:B------:R-:W0:Y:S04]  /*00f0*/  LDCU.64 UR6, c[0x4][0x8] ;  /* 0x01000100ff0677ac */ /* 0x000e280008000a00 */
[----:B------:R4:W-:Y:S01]  /*0100*/  STL [R1], R2 ;  /* 0x0000000201007387 */ /* 0x0009e20000100800 */
[----:B0-----:R-:W-:Y:S01]  /*0110*/  MOV R4, UR6 ;  /* 0x0000000600047c02 */ /* 0x001fe20008000f00 */
[----:B---34-:R-:W-:-:S07]  /*0120*/  IMAD.U32 R5, RZ, RZ, UR7 ;  /* 0x00000007ff057e24 */ /* 0x018fce000f8e00ff */
[----:B------:R-:W-:-:S07]  /*0130*/  LEPC R20, `(.L_x_0) ;  /* 0x000000001014794e */ /* 0x000fce0000000000 */
[----:B------:R-:W-:Y:S05]  /*0140*/  CALL.ABS.NOINC R8 ;  /* 0x0000000008007343 */ /* 0x000fea0003c00000 */
.L_x_0:
[----:B------:R-:W0:Y:S01]  /*0150*/  LDC R17, c[0x0][0x360] ;  /* 0x0000d800ff117b82 */ /* 0x000e220000000800 */
[----:B------:R-:W0:Y:S01]  /*0160*/  LDCU UR5, c[0x0][0x370] ;  /* 0x00006e00ff0577ac */ /* 0x000e220008000800 */
[----:B------:R-:W1:Y:S01]  /*0170*/  S2R R0, SR_TID.X ;  /* 0x0000000000007919 */ /* 0x000e620000002100 */
[----:B------:R-:W2:Y:S05]  /*0180*/  LDCU.64 UR6, c[0x4][0x10] ;  /* 0x01000200ff0677ac */ /* 0x000eaa0008000a00 */
[----:B------:R-:W3:Y:S08]  /*0190*/  LDC.64 R4, c[0x0][0x398] ;  /* 0x0000e600ff047b82 */ /* 0x000ef00000000a00 */
[----:B------:R-:W1:Y:S01]  /*01a0*/  S2UR UR4, SR_CTAID.X ;  /* 0x00000000000479c3 */ /* 0x000e620000002500 */
[----:B0-----:R-:W-:-:S07]  /*01b0*/  IMAD R30, R17, UR5, RZ ;  /* 0x00000005111e7c24 */ /* 0x001fce000f8e02ff */
[----:B------:R0:W4:Y:S01]  /*01c0*/  LDC.64 R8, c[0x4][R16] ;  /* 0x0100000010087b82 */ /* 0x0001220000000a00 */
[----:B------:R-:W2:Y:S01]  /*01d0*/  LDCU UR5, c[0x0][0x3a0] ;  /* 0x00007400ff0577ac */ /* 0x000ea20008000800 */
[----:B------:R0:W-:Y:S01]  /*01e0*/  STL [R1], R30 ;  /* 0x0000001e01007387 */ /* 0x0001e20000100800 */
[----:B---3--:R-:W-:Y:S01]  /*01f0*/  IMAD.WIDE.U32 R4, R2, 0x4, R4 ;  /* 0x0000000402047825 */ /* 0x008fe200078e0004 */
[----:B------:R-:W-:-:S03]  /*0200*/  MOV R6, R32 ;  /* 0x0000002000067202 */ /* 0x000fc60000000f00 */
[----:B------:R-:W-:Y:S01]  /*0210*/  IMAD.MOV.U32 R7, RZ, RZ, R31 ;  /* 0x000000ffff077224 */ /* 0x000fe200078e001f */
[----:B------:R3:W5:Y:S01]  /*0220*/  LDG.E.CONSTANT R18, desc[UR36][R4.64] ;  /* 0x0000002404127981 */ /* 0x000762000c1e9900 */
[----:B-1----:R-:W-:Y:S02]  /*0230*/  IMAD R17, R17, UR4, R0 ;  /* 0x0000000411117c24 */ /* 0x002fe4000f8e0200 */
[----:B--2---:R-:W-:Y:S02]  /*0240*/  IMAD R34, R2, UR5, RZ ;  /* 0x0000000502227c24 */ /* 0x004fe4000f8e02ff */
[----:B---3--:R-:W-:Y:S02]  /*0250*/  IMAD.U32 R4, RZ, RZ, UR6 ;  /* 0x00000006ff047e24 */ /* 0x008fe4000f8e00ff */
[----:B0-----:R-:W-:-:S07]  /*0260*/  IMAD.U32 R5, RZ, RZ, UR7 ;  /* 0x00000007ff057e24 */ /* 0x001fce000f8e00ff */
[----:B------:R-:W-:-:S07]  /*0270*/  LEPC R20, `(.L_x_1) ;  /* 0x000000001014794e */ /* 0x000fce0000000000 */
[----:B----45:R-:W-:Y:S05]  /*0280*/  CALL.ABS.NOINC R8 ;  /* 0x0000000008007343 */ /* 0x030fea0003c00000 */
.L_x_1:
[----:B------:R-:W-:Y:S01]  /*0290*/  ISETP.GE.AND P0, PT, R17, R18, PT ;  /* 0x000000121100720c */ /* 0x000fe20003f06270 */
[----:B------:R-:W-:-:S12]  /*02a0*/  IMAD R33, R34, 0x2, R17 ;  /* 0x0000000222217824 */ /* 0x000fd800078e0211 */
[----:B------:R-:W-:Y:S05]  /*02b0*/  @P0 EXIT ;  /* 0x000000000000094d */ /* 0x000fea0003800000 */
[----:B------:R-:W-:-:S07]  /*02c0*/  LEA R34, R34, R18, 0x1 ;  /* 0x0000001222227211 */ /* 0x000fce00078e08ff */
.L_x_19:
[----:B0-----:R-:W0:Y:S02]  /*02d0*/  LDC.64 R4, c[0x0][0x390] ;  /* 0x0000e400ff047b82 */ /* 0x001e240000000a00 */
[----:B0-----:R-:W-:-:S05]  /*02e0*/  IMAD.WIDE R4, R33, 0x4, R4 ;  /* 0x0000000421047825 */ /* 0x001fca00078e0204 */
[----:B------:R-:W2:Y:S04]  /*02f0*/  LDG.E.CONSTANT R3, desc[UR36][R4.64+0x4] ;  /* 0x0000042404037981 */ /* 0x000ea8000c1e9900 */
[----:B------:R0:W3:Y:S01]  /*0300*/  LDG.E.CONSTANT R6, desc[UR36][R4.64] ;  /* 0x0000002404067981 */ /* 0x0000e2000c1e9900 */
[----:B------:R-:W1:Y:S01]  /*0310*/  LDCU UR4, c[0x0][0x2f8] ;  /* 0x00005f00ff0477ac */ /* 0x000e620008000800 */
[----:B------:R-:W-:Y:S01]  /*0320*/  MOV R28, 0x0 ;  /* 0x00000000001c7802 */ /* 0x000fe20000000f00 */
[----:B------:R-:W-:-:S03]  /*0330*/  IMAD.IADD R33, R30, 0x1, R33 ;  /* 0x000000011e217824 */ /* 0x000fc600078e0221 */
[----:B------:R4:W2:Y:S02]  /*0340*/  LDC.64 R8, c[0x4][R28] ;  /* 0x010000001c087b82 */ /* 0x0008a40000000a00 */
[----:B------:R-:W-:-:S04]  /*0350*/  ISETP.GE.AND P0, PT, R33, R34, PT ;  /* 0x000000222100720c */ /* 0x000fc80003f06270 */
[----:B------:R-:W-:Y:S01]  /*0360*/  P2R R35, PR, RZ, 0x1 ;  /* 0x00000001ff237803 */ /* 0x000fe20000000000 */
[----:B-1----:R-:W-:Y:S01]  /*0370*/  VIADD R29, R32, -UR4 ;  /* 0x80000004201d7c36 */ /* 0x002fe20008000000 */
[----:B------:R-:W0:Y:S02]  /*0380*/  LDCU.64 UR4, c[0x4][0x18] ;  /* 0x01000300ff0477ac */ /* 0x000e240008000a00 */
[----:B0-----:R-:W-:Y:S01]  /*0390*/  IMAD.U32 R4, RZ, RZ, UR4 ;  /* 0x00000004ff047e24 */ /* 0x001fe2000f8e00ff */
[----:B--2---:R-:W-:Y:S01]  /*03a0*/  SHF.R.S32.HI R0, RZ, 0x1f, R3 ;  /* 0x0000001fff007819 */ /* 0x004fe20000011403 */
[----:B------:R-:W-:Y:S03]  /*03b0*/  STL.64 [R29], R2 ;  /* 0x000000021d007387 */ /* 0x000fe60000100a00 */
[----:B------:R-:W-:Y:S02]  /*03c0*/  LEA.HI R0, R0, R3, RZ, 0x3 ;  /* 0x0000000300007211 */ /* 0x000fe400078f18ff */
[----:B---3--:R-:W-:-:S03]  /*03d0*/  SHF.R.S32.HI R5, RZ, 0x1f, R6 ;  /* 0x0000001fff057819 */ /* 0x008fc60000011406 */
[C---:B------:R-:W-:Y:S01]  /*03e0*/  IMAD.SHL.U32 R22, R0.reuse, 0x8, RZ ;  /* 0x0000000800167824 */ /* 0x040fe200078e00ff */
[----:B------:R-:W-:Y:S02]  /*03f0*/  LOP3.LUT R0, R0, 0xfffffff8, RZ, 0xc0, !PT ;  /* 0xfffffff800007812 */ /* 0x000fe400078ec0ff */
[----:B------:R-:W-:Y:S02]  /*0400*/  LEA.HI R5, R5, R6, RZ, 0x3 ;  /* 0x0000000605057211 */ /* 0x000fe400078f18ff */
[----:B------:R-:W-:Y:S02]  /*0410*/  LOP3.LUT R22, R22, 0xffffffc0, RZ, 0xc0, !PT ;  /* 0xffffffc016167812 */ /* 0x000fe400078ec0ff */
[----:B------:R-:W-:Y:S02]  /*0420*/  IADD3 R23, PT, PT, R3, -R0, RZ ;  /* 0x8000000003177210 */ /* 0x000fe40007ffe0ff */
[C---:B------:R-:W-:Y:S01]  /*0430*/  LOP3.LUT R7, R5.reuse, 0xfffffff8, RZ, 0xc0, !PT ;  /* 0xfffffff805077812 */ /* 0x040fe200078ec0ff */
[----:B------:R-:W-:-:S02]  /*0440*/  IMAD.SHL.U32 R5, R5, 0x8, RZ ;  /* 0x0000000805057824 */ /* 0x000fc400078e00ff */
[----:B------:R-:W-:Y:S01]  /*0450*/  IMAD R26, R23, 0x8, R22 ;  /* 0x00000008171a7824 */ /* 0x000fe200078e0216 */
[----:B------:R-:W-:Y:S01]  /*0460*/  IADD3 R0, PT, PT, R6, -R7, RZ ;  /* 0x8000000706007210 */ /* 0x000fe20007ffe0ff */
[----:B------:R0:W-:Y:S01]  /*0470*/  STL.64 [R29+0x8], R22 ;  /* 0x000008161d007387 */ /* 0x0001e20000100a00 */
[----:B------:R-:W-:Y:S01]  /*0480*/  LOP3.LUT R5, R5, 0xffffffc0, RZ, 0xc0, !PT ;  /* 0xffffffc005057812 */ /* 0x000fe200078ec0ff */
[----:B------:R-:W-:Y:S01]  /*0490*/  IMAD.MOV.U32 R6, RZ, RZ, R32 ;  /* 0x000000ffff067224 */ /* 0x000fe200078e0020 */
[----:B------:R-:W-:Y:S01]  /*04a0*/  MOV R7, R31 ;  /* 0x0000001f00077202 */ /* 0x000fe20000000f00 */
[----:B------:R4:W-:Y:S01]  /*04b0*/  STL [R29+0x10], R26 ;  /* 0x0000101a1d007387 */ /* 0x0009e20000100800 */
[----:B------:R-:W-:Y:S01]  /*04c0*/  LEA R24, R0, R5, 0x3 ;  /* 0x0000000500187211 */ /* 0x000fe200078e18ff */
[----:B------:R-:W-:Y:S02]  /*04d0*/  IMAD.U32 R5, RZ, RZ, UR5 ;  /* 0x00000005ff057e24 */ /* 0x000fe4000f8e00ff */
[----:B0-----:R-:W-:-:S02]  /*04e0*/  IMAD R23, R23, -0x7, R26 ;  /* 0xfffffff917177824 */ /* 0x001fc400078e021a */
[----:B----4-:R-:W-:-:S07]  /*04f0*/  IMAD R22, R0, -0x7, R24 ;  /* 0xfffffff900167824 */ /* 0x010fce00078e0218 */
[----:B------:R-:W-:-:S07]  /*0500*/  LEPC R20, `(.L_x_2) ;  /* 0x000000001014794e */ /* 0x000fce0000000000 */
[----:B------:R-:W-:Y:S05]  /*0510*/  CALL.ABS.NOINC R8 ;  /* 0x0000000008007343 */ /* 0x000fea0003c00000 */
.L_x_2:
[----:B------:R-:W-:Y:S01]  /*0520*/  IMAD.MOV.U32 R25, RZ, RZ, R24 ;  /* 0x000000ffff197224 */ /* 0x000fe200078e0018 */
[----:B------:R0:W-:Y:S01]  /*0530*/  STL [R29+0x10], RZ ;  /* 0x000010ff1d007387 */ /* 0x0001e20000100800 */
[----:B------:R-:W-:Y:S01]  /*0540*/  IMAD.MOV.U32 R27, RZ, RZ, R26 ;  /* 0x000000ffff1b7224 */ /* 0x000fe200078e001a */
[----:B------:R0:W1:Y:S01]  /*0550*/  LDC.64 R8, c[0x4][R28] ;  /* 0x010000001c087b82 */ /* 0x0000620000000a00 */
[----:B------:R-:W2:Y:S01]  /*0560*/  LDCU.64 UR4, c[0x4][0x20] ;  /* 0x01000400ff0477ac */ /* 0x000ea20008000a00 */
[----:B------:R0:W-:Y:S01]  /*0570*/  STL.64 [R29], R24 ;  /* 0x000000181d007387 */ /* 0x0001e20000100a00 */
[----:B------:R-:W-:Y:S01]  /*0580*/  IMAD.MOV.U32 R6, RZ, RZ, R32 ;  /* 0x000000ffff067224 */ /* 0x000fe200078e0020 */
[----:B------:R-:W-:Y:S02]  /*0590*/  MOV R7, R31 ;  /* 0x0000001f00077202 */ /* 0x000fe40000000f00 */
[----:B------:R0:W-:Y:S01]  /*05a0*/  STL.64 [R29+0x8], R26 ;  /* 0x0000081a1d007387 */ /* 0x0001e20000100a00 */
[----:B--2---:R-:W-:Y:S01]  /*05b0*/  MOV R4, UR4 ;  /* 0x0000000400047c02 */ /* 0x004fe20008000f00 */
[----:B0-----:R-:W-:-:S07]  /*05c0*/  IMAD.U32 R5, RZ, RZ, UR5 ;  /* 0x00000005ff057e24 */ /* 0x001fce000f8e00ff */
[----:B------:R-:W-:-:S07]  /*05d0*/  LEPC R20, `(.L_x_3) ;  /* 0x000000001014794e */ /* 0x000fce0000000000 */
[----:B-1----:R-:W-:Y:S05]  /*05e0*/  CALL.ABS.NOINC R8 ;  /* 0x0000000008007343 */ /* 0x002fea0003c00000 */
.L_x_3:
[----:B------:R-:W0:Y:S01]  /*05f0*/  LDC.64 R16, c[0x0][0x380] ;  /* 0x0000e000ff107b82 */ /* 0x000e220000000a00 */
[----:B------:R-:W-:Y:S02]  /*0600*/  HFMA2 R0, -RZ, RZ, 0, 5.9604644775390625e-08 ;  /* 0x00000001ff007431 */ /* 0x000fe400000001ff */
[----:B------:R-:W-:Y:S01]  /*0610*/  IMAD.MOV.U32 R25, RZ, RZ, R24 ;  /* 0x000000ffff197224 */ /* 0x000fe200078e0018 */
[----:B------:R-:W1:Y:S01]  /*0620*/  LDCU.64 UR4, c[0x4][0x20] ;  /* 0x01000400ff0477ac */ /* 0x000e620008000a00 */
[----:B0-----:R-:W-:-:S05]  /*0630*/  IMAD.WIDE R18, R26, 0x4, R16 ;  /* 0x000000041a127825 */ /* 0x001fca00078e0210 */
[----:B------:R-:W2:Y:S01]  /*0640*/  LDG.E R3, desc[UR36][R18.64] ;  /* 0x0000002412037981 */ /* 0x000ea2000c1e1900 */
[----:B------:R-:W-:Y:S01]  /*0650*/  IMAD.MOV.U32 R27, RZ, RZ, R26 ;  /* 0x000000ffff1b7224 */ /* 0x000fe200078e001a */
[----:B------:R0:W3:Y:S01]  /*0660*/  LDC.64 R8, c[0x4][R28] ;  /* 0x010000001c087b82 */ /* 0x0000e20000000a00 */
[----:B------:R-:W-:Y:S01]  /*0670*/  IMAD.WIDE R16, R24, 0x4, R16 ;  /* 0x0000000418107825 */ /* 0x000fe200078e0210 */
[----:B------:R0:W-:Y:S01]  /*0680*/  STL.64 [R29], R24 ;  /* 0x000000181d007387 */ /* 0x0001e20000100a00 */
[----:B------:R-:W-:Y:S02]  /*0690*/  MOV R6, R32 ;  /* 0x0000002000067202 */ /* 0x000fe40000000f00 */
[----:B-1----:R-:W-:Y:S01]  /*06a0*/  IMAD.U32 R4, RZ, RZ, UR4 ;  /* 0x00000004ff047e24 */ /* 0x002fe2000f8e00ff */
[----:B------:R0:W-:Y:S01]  /*06b0*/  STL.64 [R29+0x8], R26 ;  /* 0x0000081a1d007387 */ /* 0x0001e20000100a00 */
[----:B------:R-:W-:Y:S02]  /*06c0*/  IMAD.U32 R5, RZ, RZ, UR5 ;  /* 0x00000005ff057e24 */ /* 0x000fe4000f8e00ff */
[----:B------:R-:W-:Y:S01]  /*06d0*/  IMAD.MOV.U32 R7, RZ, RZ, R31 ;  /* 0x000000ffff077224 */ /* 0x000fe200078e001f */
[----:B------:R0:W-:Y:S04]  /*06e0*/  STL [R29+0x10], R0 ;  /* 0x000010001d007387 */ /* 0x0001e80000100800 */
[----:B--23--:R0:W-:Y:S02]  /*06f0*/  STG.E desc[UR36][R16.64], R3 ;  /* 0x0000000310007986 */ /* 0x00c1e4000c101924 */
[----:B------:R-:W-:-:S07]  /*0700*/  LEPC R20, `(.L_x_4) ;  /* 0x000000001014794e */ /* 0x000fce0000000000 */
[----:B0-----:R-:W-:Y:S05]  /*0710*/  CALL.ABS.NOINC R8 ;  /* 0x0000000008007343 */ /* 0x001fea0003c00000 */
.L_x_4:
[----:B------:R-:W2:Y:S01]  /*0720*/  LDG.E R3, desc[UR36][R18.64+0x4] ;  /* 0x0000042412037981 */ /* 0x000ea2000c1e1900 */
[----:B------:R-:W-:Y:S01]  /*0730*/  IMAD.MOV.U32 R25, RZ, RZ, R24 ;  /* 0x000000ffff197224 */ /* 0x000fe200078e0018 */
[----:B------:R-:W-:Y:S01]  /*0740*/  MOV R27, R26 ;  /* 0x0000001a001b7202 */ /* 0x000fe20000000f00 */
[----:B------:R-:W-:Y:S01]  /*0750*/  IMAD.MOV.U32 R0, RZ, RZ, 0x2 ;  /* 0x00000002ff007424 */ /* 0x000fe200078e00ff */
[----:B------:R0:W1:Y:S01]  /*0760*/  LDC.64 R8, c[0x4][R28] ;  /* 0x010000001c087b82 */ /* 0x0000620000000a00 */
[----:B------:R-:W3:Y:S01]  /*0770*/  LDCU.64 UR4, c[0x4][0x20] ;  /* 0x01000400ff0477ac */ /* 0x000ee20008000a00 */
[----:B------:R0:W-:Y:S01]  /*0780*/  STL.64 [R29], R24 ;  /* 0x000000181d007387 */ /* 0x0001e20000100a00 */
[----:B------:R-:W-:Y:S02]  /*0790*/  IMAD.MOV.U32 R6, RZ, RZ, R32 ;  /* 0x000000ffff067224 */ /* 0x000fe400078e0020 */
[----:B------:R-:W-:Y:S01]  /*07a0*/  IMAD.MOV.U32 R7, RZ, RZ, R31 ;  /* 0x000000ffff077224 */ /* 0x000fe200078e001f */
[----:B------:R0:W-:Y:S04]  /*07b0*/  STL.64 [R29+0x8], R26 ;  /* 0x0000081a1d007387 */ /* 0x0001e80000100a00 */
[----:B------:R0:W-:Y:S01]  /*07c0*/  STL [R29+0x10], R0 ;  /* 0x000010001d007387 */ /* 0x0001e20000100800 */
[----:B---3--:R-:W-:Y:S01]  /*07d0*/  IMAD.U32 R4, RZ, RZ, UR4 ;  /* 0x00000004ff047e24 */ /* 0x008fe2000f8e00ff */
[----:B------:R-:W-:-:S02]  /*07e0*/  MOV R5, UR5 ;  /* 0x0000000500057c02 */ /* 0x000fc40008000f00 */
[----:B-12---:R0:W-:Y:S05]  /*07f0*/  STG.E desc[UR36][R16.64+0x4], R3 ;  /* 0x0000040310007986 */ /* 0x0061ea000c101924 */
[----:B------:R-:W-:-:S07]  /*0800*/  LEPC R20, `(.L_x_5) ;  /* 0x000000001014794e */ /* 0x000fce0000000000 */
[----:B0-----:R-:W-:Y:S05]  /*0810*/  CALL.ABS.NOINC R8 ;  /* 0x0000000008007343 */ /* 0x001fea0003c00000 */
.L_x_5:
[----:B------:R-:W2:Y:S01]  /*0820*/  LDG.E R3, desc[UR36][R18.64+0x8] ;  /* 0x0000082412037981 */ /* 0x000ea2000c1e1900 */
[----:B------:R-:W-:Y:S01]  /*0830*/  MOV R25, R24 ;  /* 0x0000001800197202 */ /* 0x000fe20000000f00 */
[----:B------:R-:W-:Y:S01]  /*0840*/  IMAD.MOV.U32 R27, RZ, RZ, R26 ;  /* 0x000000ffff1b7224 */ /* 0x000fe200078e001a */
[----:B------:R0:W1:Y:S01]  /*0850*/  LDC.64 R8, c[0x4][R28] ;  /* 0x010000001c087b82 */ /* 0x0000620000000a00 */
[----:B------:R-:W-:Y:S01]  /*0860*/  IMAD.MOV.U32 R0, RZ, RZ, 0x3 ;  /* 0x00000003ff007424 */ /* 0x000fe200078e00ff */
[----:B------:R-:W3:Y:S01]  /*0870*/  LDCU.64 UR4, c[0x4][0x20] ;  /* 0x01000400ff0477ac */ /* 0x000ee20008000a00 */
[----:B------:R0:W-:Y:S01]  /*0880*/  STL.64 [R29], R24 ;  /* 0x000000181d007387 */ /* 0x0001e20000100a00 */
[----:B------:R-:W-:Y:S01]  /*0890*/  IMAD.MOV.U32 R6, RZ, RZ, R32 ;  /* 0x000000ffff067224 */ /* 0x000fe200078e0020 */
[----:B------:R-:W-:Y:S02]  /*08a0*/  MOV R7, R31 ;  /* 0x0000001f00077202 */ /* 0x000fe40000000f00 */
[----:B------:R0:W-:Y:S04]  /*08b0*/  STL.64 [R29+0x8], R26 ;  /* 0x0000081a1d007387 */ /* 0x0001e80000100a00 */
[----:B------:R0:W-:Y:S01]  /*08c0*/  STL [R29+0x10], R0 ;  /* 0x000010001d007387 */ /* 0x0001e20000100800 */
[----:B---3--:R-:W-:Y:S01]  /*08d0*/  MOV R4, UR4 ;  /* 0x0000000400047c02 */ /* 0x008fe20008000f00 */
[----:B------:R-:W-:-:S02]  /*08e0*/  IMAD.U32 R5, RZ, RZ, UR5 ;  /* 0x00000005ff057e24 */ /* 0x000fc4000f8e00ff */
[----:B-12---:R0:W-:Y:S05]  /*08f0*/  STG.E desc[UR36][R16.64+0x8], R3 ;  /* 0x0000080310007986 */ /* 0x0061ea000c101924 */
[----:B------:R-:W-:-:S07]  /*0900*/  LEPC R20, `(.L_x_6) ;  /* 0x000000001014794e */ /* 0x000fce0000000000 */
[----:B0-----:R-:W-:Y:S05]  /*0910*/  CALL.ABS.NOINC R8 ;  /* 0x0000000008007343 */ /* 0x001fea0003c00000 */
.L_x_6:
[----:B------:R-:W2:Y:S01]  /*0920*/  LDG.E R3, desc[UR36][R18.64+0xc] ;  /* 0x00000c2412037981 */ /* 0x000ea2000c1e1900 */
[----:B------:R-:W-:Y:S02]  /*0930*/  HFMA2 R0, -RZ, RZ, 0, 2.384185791015625e-07 ;  /* 0x00000004ff007431 */ /* 0x000fe400000001ff */
[----:B------:R-:W-:Y:S01]  /*0940*/  IMAD.MOV.U32 R25, RZ, RZ, R24 ;  /* 0x000000ffff197224 */ /* 0x000fe200078e0018 */
[----:B------:R0:W1:Y:S01]  /*0950*/  LDC.64 R8, c[0x4][R28] ;  /* 0x010000001c087b82 */ /* 0x0000620000000a00 */
[----:B------:R-:W-:Y:S01]  /*0960*/  IMAD.MOV.U32 R27, RZ, RZ, R26 ;  /* 0x000000ffff1b7224 */ /* 0x000fe200078e001a */
[----:B------:R-:W3:Y:S01]  /*0970*/  LDCU.64 UR4, c[0x4][0x20] ;  /* 0x01000400ff0477ac */ /* 0x000ee20008000a00 */
[----:B------:R-:W-:Y:S01]  /*0980*/  MOV R6, R32 ;  /* 0x0000002000067202 */ /* 0x000fe20000000f00 */
[----:B------:R0:W-:Y:S01]  /*0990*/  STL.64 [R29], R24 ;  /* 0x000000181d007387 */ /* 0x0001e20000100a00 */
[----:B------:R-:W-:-:S03]  /*09a0*/  IMAD.MOV.U32 R7, RZ, RZ, R31 ;  /* 0x000000ffff077224 */ /* 0x000fc600078e001f */
[----:B------:R0:W-:Y:S04]  /*09b0*/  STL.64 [R29+0x8], R26 ;  /* 0x0000081a1d007387 */ /* 0x0001e80000100a00 */
[----:B------:R0:W-:Y:S01]  /*09c0*/  STL [R29+0x10], R0 ;  /* 0x000010001d007387 */ /* 0x0001e20000100800 */
[----:B---3--:R-:W-:Y:S02]  /*09d0*/  IMAD.U32 R4, RZ, RZ, UR4 ;  /* 0x00000004ff047e24 */ /* 0x008fe4000f8e00ff */
[----:B------:R-:W-:Y:S01]  /*09e0*/  IMAD.U32 R5, RZ, RZ, UR5 ;  /* 0x00000005ff057e24 */ /* 0x000fe2000f8e00ff */
[----:B-12---:R0:W-:Y:S06]  /*09f0*/  STG.E desc[UR36][R16.64+0xc], R3 ;  /* 0x00000c0310007986 */ /* 0x0061ec000c101924 */
[----:B------:R-:W-:-:S07]  /*0a00*/  LEPC R20, `(.L_x_7) ;  /* 0x000000001014794e */ /* 0x000fce0000000000 */
[----:B0-----:R-:W-:Y:S05]  /*0a10*/  CALL.ABS.NOINC R8 ;  /* 0x0000000008007343 */ /* 0x001fea0003c00000 */
.L_x_7:
[----:B------:R-:W2:Y:S01]  /*0a20*/  LDG.E R3, desc[UR36][R18.64+0x10] ;  /* 0x0000102412037981 */ /* 0x000ea2000c1e1900 */
[----:B------:R-:W-:Y:S01]  /*0a30*/  IMAD.MOV.U32 R25, RZ, RZ, R24 ;  /* 0x000000ffff197224 */ /* 0x000fe200078e0018 */
[----:B------:R-:W-:Y:S01]  /*0a40*/  MOV R27, R26 ;  /* 0x0000001a001b7202 */ /* 0x000fe20000000f00 */
[----:B------:R-:W-:Y:S01]  /*0a50*/  IMAD.MOV.U32 R0, RZ, RZ, 0x5 ;  /* 0x00000005ff007424 */ /* 0x000fe200078e00ff */
[----:B------:R0:W1:Y:S01]  /*0a60*/  LDC.64 R8, c[0x4][R28] ;  /* 0x010000001c087b82 */ /* 0x0000620000000a00 */
[----:B------:R-:W3:Y:S01]  /*0a70*/  LDCU.64 UR4, c[0x4][0x20] ;  /* 0x01000400ff0477ac */ /* 0x000ee20008000a00 */
[----:B------:R0:W-:Y:S01]  /*0a80*/  STL.64 [R29], R24 ;  /* 0x000000181d007387 */ /* 0x0001e20000100a00 */
[----:B------:R-:W-:Y:S01]  /*0a90*/  MOV R6, R32 ;  /* 0x0000002000067202 */ /* 0x000fe20000000f00 */
[----:B------:R-:W-:Y:S02]  /*0aa0*/  IMAD.MOV.U32 R7, RZ, RZ, R31 ;  /* 0x000000ffff077224 */ /* 0x000fe400078e001f */
[----:B------:R0:W-:Y:S04]  /*0ab0*/  STL.64 [R29+0x8], R26 ;  /* 0x0000081a1d007387 */ /* 0x0001e80000100a00 */
[----:B------:R0:W-:Y:S01]  /*0ac0*/  STL [R29+0x10], R0 ;  /* 0x000010001d007387 */ /* 0x0001e20000100800 */
[----:B---3--:R-:W-:Y:S01]  /*0ad0*/  MOV R4, UR4 ;  /* 0x0000000400047c02 */ /* 0x008fe20008000f00 */
[----:B------:R-:W-:-:S02]  /*0ae0*/  IMAD.U32 R5, RZ, RZ, UR5 ;  /* 0x00000005ff057e24 */ /* 0x000fc4000f8e00ff */
[----:B-12---:R0:W-:Y:S05]  /*0af0*/  STG.E desc[UR36][R16.64+0x10], R3 ;  /* 0x0000100310007986 */ /* 0x0061ea000c101924 */
[----:B------:R-:W-:-:S07]  /*0b00*/  LEPC R20, `(.L_x_8) ;  /* 0x000000001014794e */ /* 0x000fce0000000000 */
[----:B0-----:R-:W-:Y:S05]  /*0b10*/  CALL.ABS.NOINC R8 ;  /* 0x0000000008007343 */ /* 0x001fea0003c00000 */
.L_x_8:
[----:B------:R-:W2:Y:S01]  /*0b20*/  LDG.E R3, desc[UR36][R18.64+0x14] ;  /* 0x0000142412037981 */ /* 0x000ea2000c1e1900 */
[----:B------:R-:W-:Y:S01]  /*0b30*/  HFMA2 R0, -RZ, RZ, 0, 3.5762786865234375e-07 ;  /* 0x00000006ff007431 */ /* 0x000fe200000001ff */
[----:B------:R-:W-:Y:S01]  /*0b40*/  MOV R25, R24 ;  /* 0x0000001800197202 */ /* 0x000fe20000000f00 */
[----:B------:R-:W-:Y:S01]  /*0b50*/  IMAD.MOV.U32 R27, RZ, RZ, R26 ;  /* 0x000000ffff1b7224 */ /* 0x000fe200078e001a */
[----:B------:R0:W1:Y:S01]  /*0b60*/  LDC.64 R8, c[0x4][R28] ;  /* 0x010000001c087b82 */ /* 0x0000620000000a00 */
[----:B------:R-:W3:Y:S01]  /*0b70*/  LDCU.64 UR4, c[0x4][0x20] ;  /* 0x01000400ff0477ac */ /* 0x000ee20008000a00 */
[----:B------:R-:W-:Y:S01]  /*0b80*/  IMAD.MOV.U32 R6, RZ, RZ, R32 ;  /* 0x000000ffff067224 */ /* 0x000fe200078e0020 */
[----:B------:R0:W-:Y:S01]  /*0b90*/  STL.64 [R29], R24 ;  /* 0x000000181d007387 */ /* 0x0001e20000100a00 */
[----:B------:R-:W-:-:S03]  /*0ba0*/  MOV R7, R31 ;  /* 0x0000001f00077202 */ /* 0x000fc60000000f00 */
[----:B------:R0:W-:Y:S04]  /*0bb0*/  STL.64 [R29+0x8], R26 ;  /* 0x0000081a1d007387 */ /* 0x0001e80000100a00 */
[----:B------:R0:W-:Y:S01]  /*0bc0*/  STL [R29+0x10], R0 ;  /* 0x000010001d007387 */ /* 0x0001e20000100800 */
[----:B---3--:R-:W-:Y:S01]  /*0bd0*/  IMAD.U32 R4, RZ, RZ, UR4 ;  /* 0x00000004ff047e24 */ /* 0x008fe2000f8e00ff */
[----:B------:R-:W-:Y:S02]  /*0be0*/  MOV R5, UR5 ;  /* 0x0000000500057c02 */ /* 0x000fe40008000f00 */
[----:B-12---:R0:W-:Y:S05]  /*0bf0*/  STG.E desc[UR36][R16.64+0x14], R3 ;  /* 0x0000140310007986 */ /* 0x0061ea000c101924 */
[----:B------:R-:W-:-:S07]  /*0c00*/  LEPC R20, `(.L_x_9) ;  /* 0x000000001014794e */ /* 0x000fce0000000000 */
[----:B0-----:R-:W-:Y:S05]  /*0c10*/  CALL.ABS.NOINC R8 ;  /* 0x0000000008007343 */ /* 0x001fea0003c00000 */
.L_x_9:
        /* <DEDUP_REMOVED lines=16> */
.L_x_10:
[----:B------:R-:W2:Y:S01]  /*0d20*/  LDG.E R19, desc[UR36][R18.64+0x1c] ;  /* 0x00001c2412137981 */ /* 0x000ea2000c1e1900 */
[----:B------:R0:W1:Y:S01]  /*0d30*/  LDC.64 R8, c[0x4][R28] ;  /* 0x010000001c087b82 */ /* 0x0000620000000a00 */
[----:B------:R-:W3:Y:S01]  /*0d40*/  LDCU.64 UR4, c[0x4][0x28] ;  /* 0x01000500ff0477ac */ /* 0x000ee20008000a00 */
[----:B------:R-:W-:Y:S01]  /*0d50*/  MOV R6, R32 ;  /* 0x0000002000067202 */ /* 0x000fe20000000f00 */
[----:B------:R0:W-:Y:S01]  /*0d60*/  STL.64 [R29], R22 ;  /* 0x000000161d007387 */ /* 0x0001e20000100a00 */
[----:B------:R-:W-:-:S03]  /*0d70*/  IMAD.MOV.U32 R7, RZ, RZ, R31 ;  /* 0x000000ffff077224 */ /* 0x000fc600078e001f */
[----:B------:R0:W-:Y:S01]  /*0d80*/  STL [R29+0x8], RZ ;  /* 0x000008ff1d007387 */ /* 0x0001e20000100800 */
[----:B---3--:R-:W-:Y:S01]  /*0d90*/  MOV R4, UR4 ;  /* 0x0000000400047c02 */ /* 0x008fe20008000f00 */
[----:B------:R-:W-:Y:S02]  /*0da0*/  IMAD.U32 R5, RZ, RZ, UR5 ;  /* 0x00000005ff057e24 */ /* 0x000fe4000f8e00ff */
[----:B-12---:R0:W-:Y:S05]  /*0db0*/  STG.E desc[UR36][R16.64+0x1c], R19 ;  /* 0x00001c1310007986 */ /* 0x0061ea000c101924 */
[----:B------:R-:W-:-:S07]  /*0dc0*/  LEPC R20, `(.L_x_11) ;  /* 0x000000001014794e */ /* 0x000fce0000000000 */
[----:B0-----:R-:W-:Y:S05]  /*0dd0*/  CALL.ABS.NOINC R8 ;  /* 0x0000000008007343 */ /* 0x001fea0003c00000 */
.L_x_11:
[----:B------:R-:W0:Y:S01]  /*0de0*/  LDC.64 R16, c[0x0][0x388] ;  /* 0x0000e200ff107b82 */ /* 0x000e220000000a00 */
[----:B------:R-:W-:Y:S01]  /*0df0*/  HFMA2 R0, -RZ, RZ, 0, 4.76837158203125e-07 ;  /* 0x00000008ff007431 */ /* 0x000fe200000001ff */
[----:B------:R-:W1:Y:S01]  /*0e00*/  LDCU.64 UR4, c[0x4][0x28] ;  /* 0x01000500ff0477ac */ /* 0x000e620008000a00 */
[----:B0-----:R-:W-:-:S05]  /*0e10*/  IMAD.WIDE R18, R23, 0x4, R16 ;  /* 0x0000000417127825 */ /* 0x001fca00078e0210 */
[----:B------:R-:W2:Y:S01]  /*0e20*/  LDG.E R3, desc[UR36][R18.64] ;  /* 0x0000002412037981 */ /* 0x000ea2000c1e1900 */
[----:B------:R-:W-:Y:S01]  /*0e30*/  IMAD.WIDE R16, R22, 0x4, R16 ;  /* 0x0000000416107825 */ /* 0x000fe200078e0210 */
[----:B------:R0:W3:Y:S01]  /*0e40*/  LDC.64 R8, c[0x4][R28] ;  /* 0x010000001c087b82 */ /* 0x0000e20000000a00 */
[----:B-1----:R-:W-:Y:S01]  /*0e50*/  MOV R5, UR5 ;  /* 0x0000000500057c02 */ /* 0x002fe20008000f00 */
[----:B------:R0:W-:Y:S01]  /*0e60*/  STL [R29+0x8], R0 ;  /* 0x000008001d007387 */ /* 0x0001e20000100800 */
[----:B------:R-:W-:Y:S01]  /*0e70*/  IMAD.U32 R4, RZ, RZ, UR4 ;  /* 0x00000004ff047e24 */ /* 0x000fe2000f8e00ff */
[----:B------:R-:W-:Y:S01]  /*0e80*/  MOV R7, R31 ;  /* 0x0000001f00077202 */ /* 0x000fe20000000f00 */
[----:B------:R-:W-:Y:S01]  /*0e90*/  IMAD.MOV.U32 R6, RZ, RZ, R32 ;  /* 0x000000ffff067224 */ /* 0x000fe200078e0020 */
[----:B------:R0:W-:Y:S04]  /*0ea0*/  STL.64 [R29], R22 ;  /* 0x000000161d007387 */ /* 0x0001e80000100a00 */
[----:B--23--:R0:W-:Y:S02]  /*0eb0*/  STG.E desc[UR36][R16.64], R3 ;  /* 0x0000000310007986 */ /* 0x00c1e4000c101924 */
[----:B------:R-:W-:-:S07]  /*0ec0*/  LEPC R20, `(.L_x_12) ;  /* 0x000000001014794e */ /* 0x000fce0000000000 */
[----:B0-----:R-:W-:Y:S05]  /*0ed0*/  CALL.ABS.NOINC R8 ;  /* 0x0000000008007343 */ /* 0x001fea0003c00000 */
.L_x_12:
[----:B------:R-:W2:Y:S01]  /*0ee0*/  LDG.E R3, desc[UR36][R18.64+0x20] ;  /* 0x0000202412037981 */ /* 0x000ea2000c1e1900 */
[----:B------:R-:W-:Y:S01]  /*0ef0*/  IMAD.MOV.U32 R0, RZ, RZ, 0x10 ;  /* 0x00000010ff007424 */ /* 0x000fe200078e00ff */
[----:B------:R0:W1:Y:S01]  /*0f00*/  LDC.64 R8, c[0x4][R28] ;  /* 0x010000001c087b82 */ /* 0x0000620000000a00 */
[----:B------:R-:W3:Y:S01]  /*0f10*/  LDCU.64 UR4, c[0x4][0x28] ;  /* 0x01000500ff0477ac */ /* 0x000ee20008000a00 */
[----:B------:R0:W-:Y:S01]  /*0f20*/  STL.64 [R29], R22 ;  /* 0x000000161d007387 */ /* 0x0001e20000100a00 */
[----:B------:R-:W-:Y:S01]  /*0f30*/  MOV R6, R32 ;  /* 0x0000002000067202 */ /* 0x000fe20000000f00 */
[----:B------:R-:W-:Y:S02]  /*0f40*/  IMAD.MOV.U32 R7, RZ, RZ, R31 ;  /* 0x000000ffff077224 */ /* 0x000fe400078e001f */
[----:B------:R0:W-:Y:S01]  /*0f50*/  STL [R29+0x8], R0 ;  /* 0x000008001d007387 */ /* 0x0001e20000100800 */
[----:B---3--:R-:W-:Y:S01]  /*0f60*/  MOV R4, UR4 ;  /* 0x0000000400047c02 */ /* 0x008fe20008000f00 */
[----:B------:R-:W-:-:S02]  /*0f70*/  IMAD.U32 R5, RZ, RZ, UR5 ;  /* 0x00000005ff057e24 */ /* 0x000fc4000f8e00ff */
[----:B-12---:R0:W-:Y:S05]  /*0f80*/  STG.E desc[UR36][R16.64+0x20], R3 ;  /* 0x0000200310007986 */ /* 0x0061ea000c101924 */
[----:B------:R-:W-:-:S07]  /*0f90*/  LEPC R20, `(.L_x_13) ;  /* 0x000000001014794e */ /* 0x000fce0000000000 */
[----:B0-----:R-:W-:Y:S05]  /*0fa0*/  CALL.ABS.NOINC R8 ;  /* 0x0000000008007343 */ /* 0x001fea0003c00000 */
.L_x_13:
[----:B------:R-:W2:Y:S01]  /*0fb0*/  LDG.E R3, desc[UR36][R18.64+0x40] ;  /* 0x0000402412037981 */ /* 0x000ea2000c1e1900 */
[----:B------:R-:W-:Y:S01]  /*0fc0*/  HFMA2 R0, -RZ, RZ, 0, 1.430511474609375e-06 ;  /* 0x00000018ff007431 */ /* 0x000fe200000001ff */
[----:B------:R0:W1:Y:S01]  /*0fd0*/  LDC.64 R8, c[0x4][R28] ;  /* 0x010000001c087b82 */ /* 0x0000620000000a00 */
[----:B------:R-:W3:Y:S01]  /*0fe0*/  LDCU.64 UR4, c[0x4][0x28] ;  /* 0x01000500ff0477ac */ /* 0x000ee20008000a00 */
[----:B------:R0:W-:Y:S01]  /*0ff0*/  STL.64 [R29], R22 ;  /* 0x000000161d007387 */ /* 0x0001e20000100a00 */
[----:B------:R-:W-:Y:S01]  /*1000*/  IMAD.MOV.U32 R6, RZ, RZ, R32 ;  /* 0x000000ffff067224 */ /* 0x000fe200078e0020 */
[----:B------:R-:W-:Y:S02]  /*1010*/  MOV R7, R31 ;  /* 0x0000001f00077202 */ /* 0x000fe40000000f00 */
[----:B------:R0:W-:Y:S01]  /*1020*/  STL [R29+0x8], R0 ;  /* 0x000008001d007387 */ /* 0x0001e20000100800 */
[----:B---3--:R-:W-:Y:S01]  /*1030*/  IMAD.U32 R4, RZ, RZ, UR4 ;  /* 0x00000004ff047e24 */ /* 0x008fe2000f8e00ff */
[----:B------:R-:W-:-:S02]  /*1040*/  MOV R5, UR5 ;  /* 0x0000000500057c02 */ /* 0x000fc40008000f00 */
[----:B-12---:R0:W-:Y:S05]  /*1050*/  STG.E desc[UR36][R16.64+0x40], R3 ;  /* 0x0000400310007986 */ /* 0x0061ea000c101924 */
[----:B------:R-:W-:-:S07]  /*1060*/  LEPC R20, `(.L_x_14) ;  /* 0x000000001014794e */ /* 0x000fce0000000000 */
[----:B0-----:R-:W-:Y:S05]  /*1070*/  CALL.ABS.NOINC R8 ;  /* 0x0000000008007343 */ /* 0x001fea0003c00000 */
.L_x_14:
        /* <DEDUP_REMOVED lines=13> */
.L_x_15:
[----:B------:R-:W2:Y:S01]  /*1150*/  LDG.E R3, desc[UR36][R18.64+0x80] ;  /* 0x0000802412037981 */ /* 0x000ea2000c1e1900 */
[----:B------:R-:W-:Y:S01]  /*1160*/  HFMA2 R0, -RZ, RZ, 0, 2.384185791015625e-06 ;  /* 0x00000028ff007431 */ /* 0x000fe200000001ff */
        /* <DEDUP_REMOVED lines=11> */
.L_x_16:
        /* <DEDUP_REMOVED lines=13> */
.L_x_17:
[----:B------:R-:W2:Y:S01]  /*12f0*/  LDG.E R3, desc[UR36][R18.64+0xc0] ;  /* 0x0000c02412037981 */ /* 0x000ea2000c1e1900 */
[----:B------:R-:W-:Y:S01]  /*1300*/  HFMA2 R0, -RZ, RZ, 0, 3.337860107421875e-06 ;  /* 0x00000038ff007431 */ /* 0x000fe200000001ff */
        /* <DEDUP_REMOVED lines=11> */
.L_x_18:
[----:B------:R-:W2:Y:S01]  /*13c0*/  LDG.E R19, desc[UR36][R18.64+0xe0] ;  /* 0x0000e02412137981 */ /* 0x000ea2000c1e1900 */
[----:B------:R-:W-:-:S03]  /*13d0*/  ISETP.NE.AND P6, PT, R35, RZ, PT ;  /* 0x000000ff2300720c */ /* 0x000fc60003fc5270 */
[----:B--2---:R0:W-:Y:S10]  /*13e0*/  STG.E desc[UR36][R16.64+0xe0], R19 ;  /* 0x0000e01310007986 */ /* 0x0041f4000c101924 */
[----:B------:R-:W-:Y:S05]  /*13f0*/  @!P6 BRA `(.L_x_19) ;  /* 0xffffffec00b4e947 */ /* 0x000fea000383ffff */
[----:B------:R-:W-:Y:S05]  /*1400*/  EXIT ;  /* 0x000000000000794d */ /* 0x000fea0003800000 */
.L_x_20:
[----:B------:R-:W-:-:S00]  /*1410*/  BRA `(.L_x_20) ;  /* 0xfffffffc00fc7947 */ /* 0x000fc0000383ffff */
[----:B------:R-:W-:-:S00]  /*1420*/  NOP ;  /* 0x0000000000007918 */ /* 0x000fc00000000000 */
        /* <DEDUP_REMOVED lines=13> */
.L_x_1109:


//--------------------- .text._Z5evictIfLi4ELi8ELi8EEvPT_S1_PKiS3_i --------------------------
	.section	.text._Z5evictIfLi4ELi8ELi8EEvPT_S1_PKiS3_i,"ax",@progbits
	.align	128
        .global         _Z5evictIfLi4ELi8ELi8EEvPT_S1_PKiS3_i
        .type           _Z5evictIfLi4ELi8ELi8EEvPT_S1_PKiS3_i,@function
        .size           _Z5evictIfLi4ELi8ELi8EEvPT_S1_PKiS3_i,(.L_x_1110 - _Z5evictIfLi4ELi8ELi8EEvPT_S1_PKiS3_i)
        .other          _Z5evictIfLi4ELi8ELi8EEvPT_S1_PKiS3_i,@"STO_CUDA_ENTRY STV_DEFAULT"
_Z5evictIfLi4ELi8ELi8EEvPT_S1_PKiS3_i:
.text._Z5evictIfLi4ELi8ELi8EEvPT_S1_PKiS3_i:
        /* <DEDUP_REMOVED lines=21> */
.L_x_21:
        /* <DEDUP_REMOVED lines=20> */
.L_x_22:
[----:B------:R-:W-:Y:S01]  /*0290*/  ISETP.GE.AND P0, PT, R17, R18, PT ;  /* 0x000000121100720c */ /* 0x000fe20003f06270 */
[----:B------:R-:W-:-:S12]  /*02a0*/  IMAD R29, R34, 0x2, R17 ;  /* 0x00000002221d7824 */ /* 0x000fd800078e0211 */
[----:B------:R-:W-:Y:S05]  /*02b0*/  @P0 EXIT ;  /* 0x000000000000094d */ /* 0x000fea0003800000 */
[----:B------:R-:W-:-:S07]  /*02c0*/  LEA R34, R34, R18, 0x1 ;  /* 0x0000001222227211 */ /* 0x000fce00078e08ff */
.L_x_36:
[----:B0-----:R-:W0:Y:S01]  /*02d0*/  LDC.64 R4, c[0x0][0x390] ;  /* 0x0000e400ff047b82 */ /* 0x001e220000000a00 */
[----:B------:R-:W1:Y:S01]  /*02e0*/  LDCU.64 UR4, c[0x4][0x18] ;  /* 0x01000300ff0477ac */ /* 0x000e620008000a00 */
[----:B0-----:R-:W-:-:S05]  /*02f0*/  IMAD.WIDE R4, R29, 0x4, R4 ;  /* 0x000000041d047825 */ /* 0x001fca00078e0204 */
[----:B------:R-:W2:Y:S04]  /*0300*/  LDG.E.CONSTANT R3, desc[UR36][R4.64+0x4] ;  /* 0x0000042404037981 */ /* 0x000ea8000c1e9900 */
[----:B------:R1:W3:Y:S01]  /*0310*/  LDG.E.CONSTANT R11, desc[UR36][R4.64] ;  /* 0x00000024040b7981 */ /* 0x0002e2000c1e9900 */
[----:B------:R-:W-:Y:S01]  /*0320*/  MOV R28, 0x0 ;  /* 0x00000000001c7802 */ /* 0x000fe20000000f00 */
[----:B------:R-:W-:Y:S01]  /*0330*/  IMAD.MOV.U32 R6, RZ, RZ, R32 ;  /* 0x000000ffff067224 */ /* 0x000fe200078e0020 */
[----:B------:R-:W-:Y:S01]  /*0340*/  IADD3 R29, PT, PT, R30, R29, RZ ;  /* 0x0000001d1e1d7210 */ /* 0x000fe20007ffe0ff */
[----:B------:R-:W-:Y:S01]  /*0350*/  IMAD.MOV.U32 R7, RZ, RZ, R31 ;  /* 0x000000ffff077224 */ /* 0x000fe200078e001f */
[----:B------:R0:W4:Y:S02]  /*0360*/  LDC.64 R8, c[0x4][R28] ;  /* 0x010000001c087b82 */ /* 0x0001240000000a00 */
[----:B------:R-:W-:-:S02]  /*0370*/  ISETP.GE.AND P0, PT, R29, R34, PT ;  /* 0x000000221d00720c */ /* 0x000fc40003f06270 */
[----:B-1----:R-:W-:Y:S02]  /*0380*/  MOV R5, UR5 ;  /* 0x0000000500057c02 */ /* 0x002fe40008000f00 */
[----:B------:R-:W-:Y:S02]  /*0390*/  P2R R33, PR, RZ, 0x1 ;  /* 0x00000001ff217803 */ /* 0x000fe40000000000 */
[----:B--2---:R-:W-:Y:S01]  /*03a0*/  SHF.R.S32.HI R0, RZ, 0x1f, R3 ;  /* 0x0000001fff007819 */ /* 0x004fe20000011403 */
[----:B------:R-:W-:Y:S03]  /*03b0*/  STL.64 [R1], R2 ;  /* 0x0000000201007387 */ /* 0x000fe60000100a00 */
[----:B------:R-:W-:-:S05]  /*03c0*/  LEA.HI R0, R0, R3, RZ, 0x3 ;  /* 0x0000000300007211 */ /* 0x000fca00078f18ff */
[C---:B------:R-:W-:Y:S01]  /*03d0*/  IMAD.SHL.U32 R22, R0.reuse, 0x4, RZ ;  /* 0x0000000400167824 */ /* 0x040fe200078e00ff */
[----:B------:R-:W-:-:S04]  /*03e0*/  LOP3.LUT R0, R0, 0xfffffff8, RZ, 0xc0, !PT ;  /* 0xfffffff800007812 */ /* 0x000fc800078ec0ff */
[----:B------:R-:W-:Y:S01]  /*03f0*/  LOP3.LUT R22, R22, 0xffffffe0, RZ, 0xc0, !PT ;  /* 0xffffffe016167812 */ /* 0x000fe200078ec0ff */
[----:B------:R-:W-:Y:S01]  /*0400*/  IMAD.IADD R23, R3, 0x1, -R0 ;  /* 0x0000000103177824 */ /* 0x000fe200078e0a00 */
[----:B---3--:R-:W-:-:S04]  /*0410*/  SHF.R.S32.HI R0, RZ, 0x1f, R11 ;  /* 0x0000001fff007819 */ /* 0x008fc8000001140b */
[----:B------:R-:W-:Y:S01]  /*0420*/  LEA R26, R23, R22, 0x3 ;  /* 0x00000016171a7211 */ /* 0x000fe200078e18ff */
[----:B------:R1:W-:Y:S01]  /*0430*/  STL.64 [R1+0x8], R22 ;  /* 0x0000081601007387 */ /* 0x0003e20000100a00 */
[----:B------:R-:W-:-:S03]  /*0440*/  LEA.HI R0, R0, R11, RZ, 0x3 ;  /* 0x0000000b00007211 */ /* 0x000fc600078f18ff */
[----:B------:R0:W-:Y:S01]  /*0450*/  STL [R1+0x10], R26 ;  /* 0x0000101a01007387 */ /* 0x0001e20000100800 */
[C---:B------:R-:W-:Y:S01]  /*0460*/  LOP3.LUT R4, R0.reuse, 0xfffffff8, RZ, 0xc0, !PT ;  /* 0xfffffff800047812 */ /* 0x040fe200078ec0ff */
[----:B------:R-:W-:-:S04]  /*0470*/  IMAD.SHL.U32 R0, R0, 0x4, RZ ;  /* 0x0000000400007824 */ /* 0x000fc800078e00ff */
[----:B------:R-:W-:Y:S01]  /*0480*/  IMAD.IADD R11, R11, 0x1, -R4 ;  /* 0x000000010b0b7824 */ /* 0x000fe200078e0a04 */
[----:B------:R-:W-:Y:S01]  /*0490*/  LOP3.LUT R0, R0, 0xffffffe0, RZ, 0xc0, !PT ;  /* 0xffffffe000007812 */ /* 0x000fe200078ec0ff */
[----:B------:R-:W-:Y:S02]  /*04a0*/  IMAD.U32 R4, RZ, RZ, UR4 ;  /* 0x00000004ff047e24 */ /* 0x000fe4000f8e00ff */
[----:B-1----:R-:W-:Y:S02]  /*04b0*/  IMAD R23, R23, -0x7, R26 ;  /* 0xfffffff917177824 */ /* 0x002fe400078e021a */
[----:B------:R-:W-:-:S04]  /*04c0*/  IMAD R24, R11, 0x8, R0 ;  /* 0x000000080b187824 */ /* 0x000fc800078e0200 */
[----:B0---4-:R-:W-:-:S07]  /*04d0*/  IMAD R22, R11, -0x7, R24 ;  /* 0xfffffff90b167824 */ /* 0x011fce00078e0218 */
[----:B------:R-:W-:-:S07]  /*04e0*/  LEPC R20, `(.L_x_23) ;  /* 0x000000001014794e */ /* 0x000fce0000000000 */
[----:B------:R-:W-:Y:S05]  /*04f0*/  CALL.ABS.NOINC R8 ;  /* 0x0000000008007343 */ /* 0x000fea0003c00000 */
.L_x_23:
[----:B------:R-:W-:Y:S01]  /*0500*/  MOV R25, R24 ;  /* 0x0000001800197202 */ /* 0x000fe20000000f00 */
[----:B------:R-:W-:Y:S01]  /*0510*/  IMAD.MOV.U32 R27, RZ, RZ, R26 ;  /* 0x000000ffff1b7224 */ /* 0x000fe200078e001a */
[----:B------:R0:W-:Y:S01]  /*0520*/  STL [R1+0x10], RZ ;  /* 0x000010ff01007387 */ /* 0x0001e20000100800 */
[----:B------:R0:W1:Y:S01]  /*0530*/  LDC.64 R8, c[0x4][R28] ;  /* 0x010000001c087b82 */ /* 0x0000620000000a00 */
[----:B------:R-:W2:Y:S01]  /*0540*/  LDCU.64 UR4, c[0x4][0x20] ;  /* 0x01000400ff0477ac */ /* 0x000ea20008000a00 */
[----:B------:R-:W-:Y:S01]  /*0550*/  IMAD.MOV.U32 R6, RZ, RZ, R32 ;  /* 0x000000ffff067224 */ /* 0x000fe200078e0020 */
[----:B------:R0:W-:Y:S01]  /*0560*/  STL.64 [R1], R24 ;  /* 0x0000001801007387 */ /* 0x0001e20000100a00 */
[----:B------:R-:W-:-:S03]  /*0570*/  IMAD.MOV.U32 R7, RZ, RZ, R31 ;  /* 0x000000ffff077224 */ /* 0x000fc600078e001f */
[----:B------:R0:W-:Y:S01]  /*0580*/  STL.64 [R1+0x8], R26 ;  /* 0x0000081a01007387 */ /* 0x0001e20000100a00 */
[----:B--2---:R-:W-:Y:S01]  /*0590*/  IMAD.U32 R4, RZ, RZ, UR4 ;  /* 0x00000004ff047e24 */ /* 0x004fe2000f8e00ff */
[----:B0-----:R-:W-:-:S07]  /*05a0*/  MOV R5, UR5 ;  /* 0x0000000500057c02 */ /* 0x001fce0008000f00 */
[----:B------:R-:W-:-:S07]  /*05b0*/  LEPC R20, `(.L_x_24) ;  /* 0x000000001014794e */ /* 0x000fce0000000000 */
[----:B-1----:R-:W-:Y:S05]  /*05c0*/  CALL.ABS.NOINC R8 ;  /* 0x0000000008007343 */ /* 0x002fea0003c00000 */
.L_x_24:
[----:B------:R-:W0:Y:S01]  /*05d0*/  LDC.64 R16, c[0x0][0x380] ;  /* 0x0000e000ff107b82 */ /* 0x000e220000000a00 */
[----:B------:R-:W-:Y:S01]  /*05e0*/  MOV R25, R24 ;  /* 0x0000001800197202 */ /* 0x000fe20000000f00 */
[----:B------:R-:W-:Y:S01]  /*05f0*/  IMAD.MOV.U32 R27, RZ, RZ, R26 ;  /* 0x000000ffff1b7224 */ /* 0x000fe200078e001a */
[----:B------:R-:W1:Y:S01]  /*0600*/  LDCU.64 UR4, c[0x4][0x20] ;  /* 0x01000400ff0477ac */ /* 0x000e620008000a00 */
[----:B0-----:R-:W-:-:S05]  /*0610*/  IMAD.WIDE R18, R26, 0x4, R16 ;  /* 0x000000041a127825 */ /* 0x001fca00078e0210 */
[----:B------:R-:W2:Y:S01]  /*0620*/  LDG.E R3, desc[UR36][R18.64] ;  /* 0x0000002412037981 */ /* 0x000ea2000c1e1900 */
[----:B------:R-:W-:Y:S01]  /*0630*/  IMAD.MOV.U32 R0, RZ, RZ, 0x1 ;  /* 0x00000001ff007424 */ /* 0x000fe200078e00ff */
[----:B------:R0:W3:Y:S01]  /*0640*/  LDC.64 R8, c[0x4][R28] ;  /* 0x010000001c087b82 */ /* 0x0000e20000000a00 */
[----:B------:R-:W-:Y:S01]  /*0650*/  IMAD.WIDE R16, R24, 0x4, R16 ;  /* 0x0000000418107825 */ /* 0x000fe200078e0210 */
[----:B------:R0:W-:Y:S01]  /*0660*/  STL.64 [R1], R24 ;  /* 0x0000001801007387 */ /* 0x0001e20000100a00 */
[----:B-1----:R-:W-:Y:S02]  /*0670*/  MOV R4, UR4 ;  /* 0x0000000400047c02 */ /* 0x002fe40008000f00 */
[----:B------:R-:W-:Y:S01]  /*0680*/  IMAD.U32 R5, RZ, RZ, UR5 ;  /* 0x00000005ff057e24 */ /* 0x000fe2000f8e00ff */
[----:B------:R0:W-:Y:S01]  /*0690*/  STL.64 [R1+0x8], R26 ;  /* 0x0000081a01007387 */ /* 0x0001e20000100a00 */
[----:B------:R-:W-:Y:S01]  /*06a0*/  IMAD.MOV.U32 R6, RZ, RZ, R32 ;  /* 0x000000ffff067224 */ /* 0x000fe200078e0020 */
[----:B------:R-:W-:-:S02]  /*06b0*/  MOV R7, R31 ;  /* 0x0000001f00077202 */ /* 0x000fc40000000f00 */
[----:B------:R0:W-:Y:S04]  /*06c0*/  STL [R1+0x10], R0 ;  /* 0x0000100001007387 */ /* 0x0001e80000100800 */
[----:B--23--:R0:W-:Y:S02]  /*06d0*/  STG.E desc[UR36][R16.64], R3 ;  /* 0x0000000310007986 */ /* 0x00c1e4000c101924 */
[----:B------:R-:W-:-:S07]  /*06e0*/  LEPC R20, `(.L_x_25) ;  /* 0x000000001014794e */ /* 0x000fce0000000000 */
[----:B0-----:R-:W-:Y:S05]  /*06f0*/  CALL.ABS.NOINC R8 ;  /* 0x0000000008007343 */ /* 0x001fea0003c00000 */
.L_x_25:
[----:B------:R-:W2:Y:S01]  /*0700*/  LDG.E R3, desc[UR36][R18.64+0x4] ;  /* 0x0000042412037981 */ /* 0x000ea2000c1e1900 */
[----:B------:R-:W-:Y:S02]  /*0710*/  HFMA2 R0, -RZ, RZ, 0, 1.1920928955078125e-07 ;  /* 0x00000002ff007431 */ /* 0x000fe400000001ff */
        /* <DEDUP_REMOVED lines=14> */
.L_x_26:
        /* <DEDUP_REMOVED lines=16> */
.L_x_27:
[----:B------:R-:W2:Y:S01]  /*0900*/  LDG.E R3, desc[UR36][R18.64+0xc] ;  /* 0x00000c2412037981 */ /* 0x000ea2000c1e1900 */
[----:B------:R-:W-:Y:S01]  /*0910*/  HFMA2 R0, -RZ, RZ, 0, 2.384185791015625e-07 ;  /* 0x00000004ff007431 */ /* 0x000fe200000001ff */
        /* <DEDUP_REMOVED lines=14> */
.L_x_28:
        /* <DEDUP_REMOVED lines=16> */
.L_x_29:
        /* <DEDUP_REMOVED lines=16> */
.L_x_30:
        /* <DEDUP_REMOVED lines=16> */
.L_x_31:
        /* <DEDUP_REMOVED lines=12> */
.L_x_32:
        /* <DEDUP_REMOVED lines=16> */
.L_x_33:
        /* <DEDUP_REMOVED lines=13> */
.L_x_34:
        /* <DEDUP_REMOVED lines=13> */
.L_x_35:
[----:B------:R-:W2:Y:S01]  /*1060*/  LDG.E R19, desc[UR36][R18.64+0x60] ;  /* 0x0000602412137981 */ /* 0x000ea2000c1e1900 */
[----:B------:R-:W-:-:S03]  /*1070*/  ISETP.NE.AND P6, PT, R33, RZ, PT ;  /* 0x000000ff2100720c */ /* 0x000fc60003fc5270 */
[----:B--2---:R0:W-:Y:S10]  /*1080*/  STG.E desc[UR36][R16.64+0x60], R19 ;  /* 0x0000601310007986 */ /* 0x0041f4000c101924 */
[----:B------:R-:W-:Y:S05]  /*1090*/  @!P6 BRA `(.L_x_36) ;  /* 0xfffffff0008ce947 */ /* 0x000fea000383ffff */
[----:B------:R-:W-:Y:S05]  /*10a0*/  EXIT ;  /* 0x000000000000794d */ /* 0x000fea0003800000 */
.L_x_37:
        /* <DEDUP_REMOVED lines=13> */
.L_x_1110:


//--------------------- .text._Z5evictIfLi2ELi8ELi8EEvPT_S1_PKiS3_i --------------------------
	.section	.text._Z5evictIfLi2ELi8ELi8EEvPT_S1_PKiS3_i,"ax",@progbits
	.align	128
        .global         _Z5evictIfLi2ELi8ELi8EEvPT_S1_PKiS3_i
        .type           _Z5evictIfLi2ELi8ELi8EEvPT_S1_PKiS3_i,@function
        .size           _Z5evictIfLi2ELi8ELi8EEvPT_S1_PKiS3_i,(.L_x_1111 - _Z5evictIfLi2ELi8ELi8EEvPT_S1_PKiS3_i)
        .other          _Z5evictIfLi2ELi8ELi8EEvPT_S1_PKiS3_i,@"STO_CUDA_ENTRY STV_DEFAULT"
_Z5evictIfLi2ELi8ELi8EEvPT_S1_PKiS3_i:
.text._Z5evictIfLi2ELi8ELi8EEvPT_S1_PKiS3_i:
        /* <DEDUP_REMOVED lines=21> */
.L_x_38:
        /* <DEDUP_REMOVED lines=20> */
.L_x_39:
[----:B------:R-:W-:Y:S01]  /*0290*/  ISETP.GE.AND P0, PT, R17, R18, PT ;  /* 0x000000121100720c */ /* 0x000fe20003f06270 */
[----:B------:R-:W-:-:S12]  /*02a0*/  IMAD R29, R34, 0x2, R17 ;  /* 0x00000002221d7824 */ /* 0x000fd800078e0211 */
[----:B------:R-:W-:Y:S05]  /*02b0*/  @P0 EXIT ;  /* 0x000000000000094d */ /* 0x000fea0003800000 */
[----:B------:R-:W-:-:S07]  /*02c0*/  LEA R34, R34, R18, 0x1 ;  /* 0x0000001222227211 */ /* 0x000fce00078e08ff */
.L_x_51:
        /* <DEDUP_REMOVED lines=35> */
.L_x_40:
        /* <DEDUP_REMOVED lines=13> */
.L_x_41:
        /* <DEDUP_REMOVED lines=19> */
.L_x_42:
[----:B------:R-:W2:Y:S01]  /*0700*/  LDG.E R3, desc[UR36][R18.64+0x4] ;  /* 0x0000042412037981 */ /* 0x000ea2000c1e1900 */
[----:B------:R-:W-:Y:S02]  /*0710*/  HFMA2 R0, -RZ, RZ, 0, 1.1920928955078125e-07 ;  /* 0x00000002ff007431 */ /* 0x000fe400000001ff */
[----:B------:R-:W-:Y:S01]  /*0720*/  IMAD.MOV.U32 R25, RZ, RZ, R24 ;  /* 0x000000ffff197224 */ /* 0x000fe200078e0018 */
[----:B------:R0:W1:Y:S01]  /*0730*/  LDC.64 R8, c[0x4][R28] ;  /* 0x010000001c087b82 */ /* 0x0000620000000a00 */
[----:B------:R-:W-:Y:S01]  /*0740*/  IMAD.MOV.U32 R27, RZ, RZ, R26 ;  /* 0x000000ffff1b7224 */ /* 0x000fe200078e001a */
        /* <DEDUP_REMOVED lines=11> */
.L_x_43:
        /* <DEDUP_REMOVED lines=16> */
.L_x_44:
        /* <DEDUP_REMOVED lines=16> */
.L_x_45:
        /* <DEDUP_REMOVED lines=16> */
.L_x_46:
        /* <DEDUP_REMOVED lines=16> */
.L_x_47:
        /* <DEDUP_REMOVED lines=16> */
.L_x_48:
        /* <DEDUP_REMOVED lines=12> */
.L_x_49:
        /* <DEDUP_REMOVED lines=8> */
[----:B------:R0:W-:Y:S01]  /*0e40*/  STL.64 [R1], R22 ;  /* 0x0000001601007387 */ /* 0x0001e20000100a00 */
[----:B------:R-:W-:Y:S01]  /*0e50*/  IMAD.U32 R4, RZ, RZ, UR4 ;  /* 0x00000004ff047e24 */ /* 0x000fe2000f8e00ff */
[----:B------:R-:W-:Y:S01]  /*0e60*/  MOV R7, R31 ;  /* 0x0000001f00077202 */ /* 0x000fe20000000f00 */
[----:B------:R-:W-:Y:S01]  /*0e70*/  IMAD.MOV.U32 R6, RZ, RZ, R32 ;  /* 0x000000ffff067224 */ /* 0x000fe200078e0020 */
[----:B------:R0:W-:Y:S04]  /*0e80*/  STL [R1+0x8], R0 ;  /* 0x0000080001007387 */ /* 0x0001e80000100800 */
[----:B--23--:R0:W-:Y:S02]  /*0e90*/  STG.E desc[UR36][R16.64], R3 ;  /* 0x0000000310007986 */ /* 0x00c1e4000c101924 */
[----:B------:R-:W-:-:S07]  /*0ea0*/  LEPC R20, `(.L_x_50) ;  /* 0x000000001014794e */ /* 0x000fce0000000000 */
[----:B0-----:R-:W-:Y:S05]  /*0eb0*/  CALL.ABS.NOINC R8 ;  /* 0x0000000008007343 */ /* 0x001fea0003c00000 */
.L_x_50:
[----:B------:R-:W2:Y:S01]  /*0ec0*/  LDG.E R19, desc[UR36][R18.64+0x20] ;  /* 0x0000202412137981 */ /* 0x000ea2000c1e1900 */
[----:B------:R-:W-:-:S03]  /*0ed0*/  ISETP.NE.AND P6, PT, R33, RZ, PT ;  /* 0x000000ff2100720c */ /* 0x000fc60003fc5270 */
[----:B--2---:R0:W-:Y:S10]  /*0ee0*/  STG.E desc[UR36][R16.64+0x20], R19 ;  /* 0x0000201310007986 */ /* 0x0041f4000c101924 */
[----:B------:R-:W-:Y:S05]  /*0ef0*/  @!P6 BRA `(.L_x_51) ;  /* 0xfffffff000f4e947 */ /* 0x000fea000383ffff */
[----:B------:R-:W-:Y:S05]  /*0f00*/  EXIT ;  /* 0x000000000000794d */ /* 0x000fea0003800000 */
.L_x_52:
        /* <DEDUP_REMOVED lines=15> */
.L_x_1111:


//--------------------- .text._Z5evictIfLi1ELi8ELi8EEvPT_S1_PKiS3_i --------------------------
	.section	.text._Z5evictIfLi1ELi8ELi8EEvPT_S1_PKiS3_i,"ax",@progbits
	.align	128
        .global         _Z5evictIfLi1ELi8ELi8EEvPT_S1_PKiS3_i
        .type           _Z5evictIfLi1ELi8ELi8EEvPT_S1_PKiS3_i,@function
        .size           _Z5evictIfLi1ELi8ELi8EEvPT_S1_PKiS3_i,(.L_x_1112 - _Z5evictIfLi1ELi8ELi8EEvPT_S1_PKiS3_i)
        .other          _Z5evictIfLi1ELi8ELi8EEvPT_S1_PKiS3_i,@"STO_CUDA_ENTRY STV_DEFAULT"
_Z5evictIfLi1ELi8ELi8EEvPT_S1_PKiS3_i:
.text._Z5evictIfLi1ELi8ELi8EEvPT_S1_PKiS3_i:
        /* <DEDUP_REMOVED lines=21> */
.L_x_53:
        /* <DEDUP_REMOVED lines=20> */
.L_x_54:
[----:B------:R-:W-:Y:S01]  /*0290*/  ISETP.GE.AND P0, PT, R17, R18, PT ;  /* 0x000000121100720c */ /* 0x000fe20003f06270 */
[----:B------:R-:W-:-:S12]  /*02a0*/  IMAD R29, R34, 0x2, R17 ;  /* 0x00000002221d7824 */ /* 0x000fd800078e0211 */
[----:B------:R-:W-:Y:S05]  /*02b0*/  @P0 EXIT ;  /* 0x000000000000094d */ /* 0x000fea0003800000 */
[----:B------:R-:W-:-:S07]  /*02c0*/  LEA R34, R34, R18, 0x1 ;  /* 0x0000001222227211 */ /* 0x000fce00078e08ff */
.L_x_65:
[----:B0-----:R-:W0:Y:S01]  /*02d0*/  LDC.64 R4, c[0x0][0x390] ;  /* 0x0000e400ff047b82 */ /* 0x001e220000000a00 */
[----:B------:R-:W1:Y:S01]  /*02e0*/  LDCU.64 UR4, c[0x4][0x18] ;  /* 0x01000300ff0477ac */ /* 0x000e620008000a00 */
[----:B0-----:R-:W-:-:S05]  /*02f0*/  IMAD.WIDE R4, R29, 0x4, R4 ;  /* 0x000000041d047825 */ /* 0x001fca00078e0204 */
[----:B------:R-:W2:Y:S04]  /*0300*/  LDG.E.CONSTANT R3, desc[UR36][R4.64+0x4] ;  /* 0x0000042404037981 */ /* 0x000ea8000c1e9900 */
[----:B------:R1:W3:Y:S01]  /*0310*/  LDG.E.CONSTANT R11, desc[UR36][R4.64] ;  /* 0x00000024040b7981 */ /* 0x0002e2000c1e9900 */
[----:B------:R-:W-:Y:S01]  /*0320*/  MOV R28, 0x0 ;  /* 0x00000000001c7802 */ /* 0x000fe20000000f00 */
[----:B------:R-:W-:Y:S01]  /*0330*/  IMAD.MOV.U32 R6, RZ, RZ, R32 ;  /* 0x000000ffff067224 */ /* 0x000fe200078e0020 */
[----:B------:R-:W-:Y:S02]  /*0340*/  IADD3 R29, PT, PT, R30, R29, RZ ;  /* 0x0000001d1e1d7210 */ /* 0x000fe40007ffe0ff */
[----:B------:R0:W4:Y:S01]  /*0350*/  LDC.64 R8, c[0x4][R28] ;  /* 0x010000001c087b82 */ /* 0x0001220000000a00 */
[----:B------:R-:W-:-:S02]  /*0360*/  MOV R7, R31 ;  /* 0x0000001f00077202 */ /* 0x000fc40000000f00 */
[----:B------:R-:W-:Y:S01]  /*0370*/  ISETP.GE.AND P0, PT, R29, R34, PT ;  /* 0x000000221d00720c */ /* 0x000fe20003f06270 */
[----:B-1----:R-:W-:Y:S02]  /*0380*/  IMAD.U32 R4, RZ, RZ, UR4 ;  /* 0x00000004ff047e24 */ /* 0x002fe4000f8e00ff */
[----:B------:R-:W-:Y:S01]  /*0390*/  IMAD.U32 R5, RZ, RZ, UR5 ;  /* 0x00000005ff057e24 */ /* 0x000fe2000f8e00ff */
[----:B------:R-:W-:Y:S02]  /*03a0*/  P2R R33, PR, RZ, 0x1 ;  /* 0x00000001ff217803 */ /* 0x000fe40000000000 */
[----:B--2---:R-:W-:Y:S01]  /*03b0*/  SHF.R.S32.HI R0, RZ, 0x1f, R3 ;  /* 0x0000001fff007819 */ /* 0x004fe20000011403 */
[----:B------:R-:W-:Y:S03]  /*03c0*/  STL.64 [R1], R2 ;  /* 0x0000000201007387 */ /* 0x000fe60000100a00 */
[----:B------:R-:W-:-:S04]  /*03d0*/  LEA.HI R0, R0, R3, RZ, 0x3 ;  /* 0x0000000300007211 */ /* 0x000fc800078f18ff */
[----:B------:R-:W-:Y:S02]  /*03e0*/  LOP3.LUT R22, R0, 0xfffffff8, RZ, 0xc0, !PT ;  /* 0xfffffff800167812 */ /* 0x000fe400078ec0ff */
[----:B---3--:R-:W-:-:S03]  /*03f0*/  SHF.R.S32.HI R0, RZ, 0x1f, R11 ;  /* 0x0000001fff007819 */ /* 0x008fc6000001140b */
[----:B------:R-:W-:Y:S01]  /*0400*/  IMAD.IADD R23, R3, 0x1, -R22 ;  /* 0x0000000103177824 */ /* 0x000fe200078e0a16 */
[----:B------:R-:W-:-:S03]  /*0410*/  LEA.HI R0, R0, R11, RZ, 0x3 ;  /* 0x0000000b00007211 */ /* 0x000fc600078f18ff */
[----:B------:R-:W-:Y:S01]  /*0420*/  IMAD R26, R23, 0x8, R22 ;  /* 0x00000008171a7824 */ /* 0x000fe200078e0216 */
[----:B------:R-:W-:Y:S01]  /*0430*/  LOP3.LUT R0, R0, 0xfffffff8, RZ, 0xc0, !PT ;  /* 0xfffffff800007812 */ /* 0x000fe200078ec0ff */
[----:B------:R1:W-:Y:S04]  /*0440*/  STL.64 [R1+0x8], R22 ;  /* 0x0000081601007387 */ /* 0x0003e80000100a00 */
[----:B------:R0:W-:Y:S01]  /*0450*/  STL [R1+0x10], R26 ;  /* 0x0000101a01007387 */ /* 0x0001e20000100800 */
[----:B------:R-:W-:-:S05]  /*0460*/  IMAD.IADD R11, R11, 0x1, -R0 ;  /* 0x000000010b0b7824 */ /* 0x000fca00078e0a00 */
[----:B------:R-:W-:Y:S01]  /*0470*/  LEA R24, R11, R0, 0x3 ;  /* 0x000000000b187211 */ /* 0x000fe200078e18ff */
[----:B-1----:R-:W-:-:S04]  /*0480*/  IMAD R23, R23, -0x7, R26 ;  /* 0xfffffff917177824 */ /* 0x002fc800078e021a */
[----:B0---4-:R-:W-:-:S07]  /*0490*/  IMAD R22, R11, -0x7, R24 ;  /* 0xfffffff90b167824 */ /* 0x011fce00078e0218 */
[----:B------:R-:W-:-:S07]  /*04a0*/  LEPC R20, `(.L_x_55) ;  /* 0x000000001014794e */ /* 0x000fce0000000000 */
[----:B------:R-:W-:Y:S05]  /*04b0*/  CALL.ABS.NOINC R8 ;  /* 0x0000000008007343 */ /* 0x000fea0003c00000 */
.L_x_55:
        /* <DEDUP_REMOVED lines=13> */
.L_x_56:
        /* <DEDUP_REMOVED lines=19> */
.L_x_57:
        /* <DEDUP_REMOVED lines=16> */
.L_x_58:
[----:B------:R-:W2:Y:S01]  /*07c0*/  LDG.E R3, desc[UR36][R18.64+0x8] ;  /* 0x0000082412037981 */ /* 0x000ea2000c1e1900 */
[----:B------:R-:W-:Y:S01]  /*07d0*/  HFMA2 R0, -RZ, RZ, 0, 1.78813934326171875e-07 ;  /* 0x00000003ff007431 */ /* 0x000fe200000001ff */
        /* <DEDUP_REMOVED lines=14> */
.L_x_59:
        /* <DEDUP_REMOVED lines=16> */
.L_x_60:
[----:B------:R-:W2:Y:S01]  /*09c0*/  LDG.E R3, desc[UR36][R18.64+0x10] ;  /* 0x0000102412037981 */ /* 0x000ea2000c1e1900 */
[----:B------:R-:W-:Y:S01]  /*09d0*/  HFMA2 R0, -RZ, RZ, 0, 2.98023223876953125e-07 ;  /* 0x00000005ff007431 */ /* 0x000fe200000001ff */
        /* <DEDUP_REMOVED lines=14> */
.L_x_61:
        /* <DEDUP_REMOVED lines=16> */
.L_x_62:
[----:B------:R-:W2:Y:S01]  /*0bc0*/  LDG.E R3, desc[UR36][R18.64+0x18] ;  /* 0x0000182412037981 */ /* 0x000ea2000c1e1900 */
[----:B------:R-:W-:Y:S01]  /*0bd0*/  HFMA2 R0, -RZ, RZ, 0, 4.17232513427734375e-07 ;  /* 0x00000007ff007431 */ /* 0x000fe200000001ff */
        /* <DEDUP_REMOVED lines=14> */
.L_x_63:
[----:B------:R-:W2:Y:S01]  /*0cc0*/  LDG.E R19, desc[UR36][R18.64+0x1c] ;  /* 0x00001c2412137981 */ /* 0x000ea2000c1e1900 */
[----:B------:R0:W1:Y:S01]  /*0cd0*/  LDC.64 R8, c[0x4][R28] ;  /* 0x010000001c087b82 */ /* 0x0000620000000a00 */
[----:B------:R-:W3:Y:S01]  /*0ce0*/  LDCU.64 UR4, c[0x4][0x28] ;  /* 0x01000500ff0477ac */ /* 0x000ee20008000a00 */
[----:B------:R-:W-:Y:S01]  /*0cf0*/  IMAD.MOV.U32 R6, RZ, RZ, R32 ;  /* 0x000000ffff067224 */ /* 0x000fe200078e0020 */
[----:B------:R0:W-:Y:S01]  /*0d00*/  STL.64 [R1], R22 ;  /* 0x0000001601007387 */ /* 0x0001e20000100a00 */
[----:B------:R-:W-:-:S03]  /*0d10*/  MOV R7, R31 ;  /* 0x0000001f00077202 */ /* 0x000fc60000000f00 */
[----:B------:R0:W-:Y:S01]  /*0d20*/  STL [R1+0x8], RZ ;  /* 0x000008ff01007387 */ /* 0x0001e20000100800 */
[----:B---3--:R-:W-:Y:S01]  /*0d30*/  IMAD.U32 R4, RZ, RZ, UR4 ;  /* 0x00000004ff047e24 */ /* 0x008fe2000f8e00ff */
[----:B------:R-:W-:Y:S02]  /*0d40*/  MOV R5, UR5 ;  /* 0x0000000500057c02 */ /* 0x000fe40008000f00 */
[----:B-12---:R0:W-:Y:S05]  /*0d50*/  STG.E desc[UR36][R16.64+0x1c], R19 ;  /* 0x00001c1310007986 */ /* 0x0061ea000c101924 */
[----:B------:R-:W-:-:S07]  /*0d60*/  LEPC R20, `(.L_x_64) ;  /* 0x000000001014794e */ /* 0x000fce0000000000 */
[----:B0-----:R-:W-:Y:S05]  /*0d70*/  CALL.ABS.NOINC R8 ;  /* 0x0000000008007343 */ /* 0x001fea0003c00000 */
.L_x_64:
[----:B------:R-:W0:Y:S01]  /*0d80*/  LDC.64 R6, c[0x0][0x388] ;  /* 0x0000e200ff067b82 */ /* 0x000e220000000a00 */
[----:B------:R-:W-:Y:S01]  /*0d90*/  ISETP.NE.AND P6, PT, R33, RZ, PT ;  /* 0x000000ff2100720c */ /* 0x000fe20003fc5270 */
[----:B0-----:R-:W-:-:S06]  /*0da0*/  IMAD.WIDE R4, R23, 0x4, R6 ;  /* 0x0000000417047825 */ /* 0x001fcc00078e0206 */
[----:B------:R-:W2:Y:S01]  /*0db0*/  LDG.E R5, desc[UR36][R4.64] ;  /* 0x0000002404057981 */ /* 0x000ea2000c1e1900 */
[----:B------:R-:W-:-:S05]  /*0dc0*/  IMAD.WIDE R22, R22, 0x4, R6 ;  /* 0x0000000416167825 */ /* 0x000fca00078e0206 */
[----:B--2---:R0:W-:Y:S01]  /*0dd0*/  STG.E desc[UR36][R22.64], R5 ;  /* 0x0000000516007986 */ /* 0x0041e2000c101924 */
[----:B------:R-:W-:Y:S05]  /*0de0*/  @!P6 BRA `(.L_x_65) ;  /* 0xfffffff40038e947 */ /* 0x000fea000383ffff */
[----:B------:R-:W-:Y:S05]  /*0df0*/  EXIT ;  /* 0x000000000000794d */ /* 0x000fea0003800000 */
.L_x_66:
        /* <DEDUP_REMOVED lines=16> */
.L_x_1112:


//--------------------- .text._Z5evictIfLi8ELi4ELi8EEvPT_S1_PKiS3_i --------------------------
	.section	.text._Z5evictIfLi8ELi4ELi8EEvPT_S1_PKiS3_i,"ax",@progbits
	.align	128
        .global         _Z5evictIfLi8ELi4ELi8EEvPT_S1_PKiS3_i
        .type           _Z5evictIfLi8ELi4ELi8EEvPT_S1_PKiS3_i,@function
        .size           _Z5evictIfLi8ELi4ELi8EEvPT_S1_PKiS3_i,(.L_x_1113 - _Z5evictIfLi8ELi4ELi8EEvPT_S1_PKiS3_i)
        .other          _Z5evictIfLi8ELi4ELi8EEvPT_S1_PKiS3_i,@"STO_CUDA_ENTRY STV_DEFAULT"
_Z5evictIfLi8ELi4ELi8EEvPT_S1_PKiS3_i:
.text._Z5evictIfLi8ELi4ELi8EEvPT_S1_PKiS3_i:
        /* <DEDUP_REMOVED lines=21> */
.L_x_67:
        /* <DEDUP_REMOVED lines=20> */
.L_x_68:
[----:B------:R-:W-:Y:S01]  /*0290*/  ISETP.GE.AND P0, PT, R17, R18, PT ;  /* 0x000000121100720c */ /* 0x000fe20003f06270 */
[----:B------:R-:W-:-:S12]  /*02a0*/  IMAD R29, R30, 0x2, R17 ;  /* 0x000000021e1d7824 */ /* 0x000fd800078e0211 */
[----:B------:R-:W-:Y:S05]  /*02b0*/  @P0 EXIT ;  /* 0x000000000000094d */ /* 0x000fea0003800000 */
[----:B------:R-:W-:-:S07]  /*02c0*/  LEA R30, R30, R18, 0x1 ;  /* 0x000000121e1e7211 */ /* 0x000fce00078e08ff */
.L_x_86:
        /* <DEDUP_REMOVED lines=37> */
.L_x_69:
        /* <DEDUP_REMOVED lines=13> */
.L_x_70:
        /* <DEDUP_REMOVED lines=19> */
.L_x_71:
        /* <DEDUP_REMOVED lines=16> */
.L_x_72:
        /* <DEDUP_REMOVED lines=16> */
.L_x_73:
[----:B------:R-:W2:Y:S01]  /*0920*/  LDG.E R3, desc[UR36][R34.64+0xc] ;  /* 0x00000c2422037981 */ /* 0x000ea2000c1e1900 */
[----:B------:R-:W-:Y:S01]  /*0930*/  VIADD R19, R18, 0x20 ;  /* 0x0000002012137836 */ /* 0x000fe20000000000 */
[----:B------:R0:W1:Y:S01]  /*0940*/  LDC.64 R8, c[0x4][R24] ;  /* 0x0100000018087b82 */ /* 0x0000620000000a00 */
[----:B------:R-:W-:Y:S01]  /*0950*/  VIADD R23, R22, 0x20 ;  /* 0x0000002016177836 */ /* 0x000fe20000000000 */
[----:B------:R0:W-:Y:S01]  /*0960*/  STL [R25+0x10], RZ ;  /* 0x000010ff19007387 */ /* 0x0001e20000100800 */
[----:B------:R-:W3:Y:S01]  /*0970*/  LDCU.64 UR4, c[0x4][0x20] ;  /* 0x01000400ff0477ac */ /* 0x000ee20008000a00 */
[----:B------:R-:W-:Y:S01]  /*0980*/  IMAD.MOV.U32 R6, RZ, RZ, R28 ;  /* 0x000000ffff067224 */ /* 0x000fe200078e001c */
[----:B------:R-:W-:Y:S01]  /*0990*/  MOV R7, R27 ;  /* 0x0000001b00077202 */ /* 0x000fe20000000f00 */
[----:B------:R0:W-:Y:S04]  /*09a0*/  STL.64 [R25], R18 ;  /* 0x0000001219007387 */ /* 0x0001e80000100a00 */
[----:B------:R0:W-:Y:S01]  /*09b0*/  STL.64 [R25+0x8], R22 ;  /* 0x0000081619007387 */ /* 0x0001e20000100a00 */
[----:B---3--:R-:W-:Y:S01]  /*09c0*/  MOV R4, UR4 ;  /* 0x0000000400047c02 */ /* 0x008fe20008000f00 */
[----:B------:R-:W-:-:S02]  /*09d0*/  IMAD.U32 R5, RZ, RZ, UR5 ;  /* 0x00000005ff057e24 */ /* 0x000fc4000f8e00ff */
[----:B-12---:R0:W-:Y:S05]  /*09e0*/  STG.E desc[UR36][R32.64+0xc], R3 ;  /* 0x00000c0320007986 */ /* 0x0061ea000c101924 */
[----:B------:R-:W-:-:S07]  /*09f0*/  LEPC R20, `(.L_x_74) ;  /* 0x000000001014794e */ /* 0x000fce0000000000 */
[----:B0-----:R-:W-:Y:S05]  /*0a00*/  CALL.ABS.NOINC R8 ;  /* 0x0000000008007343 */ /* 0x001fea0003c00000 */
.L_x_74:
[----:B------:R-:W2:Y:S01]  /*0a10*/  LDG.E R3, desc[UR36][R34.64+0x80] ;  /* 0x0000802422037981 */ /* 0x000ea2000c1e1900 */
        /* <DEDUP_REMOVED lines=13> */
.L_x_75:
[----:B------:R-:W2:Y:S01]  /*0af0*/  LDG.E R3, desc[UR36][R34.64+0x84] ;  /* 0x0000842422037981 */ /* 0x000ea2000c1e1900 */
[----:B------:R-:W-:Y:S01]  /*0b00*/  HFMA2 R0, -RZ, RZ, 0, 1.1920928955078125e-07 ;  /* 0x00000002ff007431 */ /* 0x000fe200000001ff */
[----:B------:R0:W1:Y:S01]  /*0b10*/  LDC.64 R8, c[0x4][R24] ;  /* 0x0100000018087b82 */ /* 0x0000620000000a00 */
[----:B------:R-:W3:Y:S01]  /*0b20*/  LDCU.64 UR4, c[0x4][0x20] ;  /* 0x01000400ff0477ac */ /* 0x000ee20008000a00 */
[----:B------:R0:W-:Y:S01]  /*0b30*/  STL.64 [R25], R18 ;  /* 0x0000001219007387 */ /* 0x0001e20000100a00 */
[----:B------:R-:W-:Y:S01]  /*0b40*/  IMAD.MOV.U32 R6, RZ, RZ, R28 ;  /* 0x000000ffff067224 */ /* 0x000fe200078e001c */
[----:B------:R-:W-:Y:S02]  /*0b50*/  MOV R7, R27 ;  /* 0x0000001b00077202 */ /* 0x000fe40000000f00 */
[----:B------:R0:W-:Y:S04]  /*0b60*/  STL.64 [R25+0x8], R22 ;  /* 0x0000081619007387 */ /* 0x0001e80000100a00 */
[----:B------:R0:W-:Y:S01]  /*0b70*/  STL [R25+0x10], R0 ;  /* 0x0000100019007387 */ /* 0x0001e20000100800 */
[----:B---3--:R-:W-:Y:S01]  /*0b80*/  IMAD.U32 R4, RZ, RZ, UR4 ;  /* 0x00000004ff047e24 */ /* 0x008fe2000f8e00ff */
[----:B------:R-:W-:-:S02]  /*0b90*/  MOV R5, UR5 ;  /* 0x0000000500057c02 */ /* 0x000fc40008000f00 */
[----:B-12---:R0:W-:Y:S05]  /*0ba0*/  STG.E desc[UR36][R32.64+0x84], R3 ;  /* 0x0000840320007986 */ /* 0x0061ea000c101924 */
[----:B------:R-:W-:-:S07]  /*0bb0*/  LEPC R20, `(.L_x_76) ;  /* 0x000000001014794e */ /* 0x000fce0000000000 */
[----:B0-----:R-:W-:Y:S05]  /*0bc0*/  CALL.ABS.NOINC R8 ;  /* 0x0000000008007343 */ /* 0x001fea0003c00000 */
.L_x_76:
        /* <DEDUP_REMOVED lines=14> */
.L_x_77:
        /* <DEDUP_REMOVED lines=12> */
.L_x_78:
        /* <DEDUP_REMOVED lines=16> */
.L_x_79:
        /* <DEDUP_REMOVED lines=13> */
.L_x_80:
        /* <DEDUP_REMOVED lines=13> */
.L_x_81:
        /* <DEDUP_REMOVED lines=13> */
.L_x_82:
        /* <DEDUP_REMOVED lines=13> */
.L_x_83:
        /* <DEDUP_REMOVED lines=13> */
.L_x_84:
        /* <DEDUP_REMOVED lines=13> */
.L_x_85:
[----:B------:R-:W2:Y:S01]  /*1350*/  LDG.E R23, desc[UR36][R22.64+0xe0] ;  /* 0x0000e02416177981 */ /* 0x000ea2000c1e1900 */
[----:B------:R-:W-:-:S03]  /*1360*/  ISETP.NE.AND P6, PT, R31, RZ, PT ;  /* 0x000000ff1f00720c */ /* 0x000fc60003fc5270 */
[----:B--2---:R0:W-:Y:S10]  /*1370*/  STG.E desc[UR36][R18.64+0xe0], R23 ;  /* 0x0000e01712007986 */ /* 0x0041f4000c101924 */
[----:B------:R-:W-:Y:S05]  /*1380*/  @!P6 BRA `(.L_x_86) ;  /* 0xffffffec00d0e947 */ /* 0x000fea000383ffff */
[----:B------:R-:W-:Y:S05]  /*1390*/  EXIT ;  /* 0x000000000000794d */ /* 0x000fea0003800000 */
.L_x_87:
        /* <DEDUP_REMOVED lines=14> */
.L_x_1113:


//--------------------- .text._Z5evictIfLi4ELi4ELi8EEvPT_S1_PKiS3_i --------------------------
	.section	.text._Z5evictIfLi4ELi4ELi8EEvPT_S1_PKiS3_i,"ax",@progbits
	.align	128
        .global         _Z5evictIfLi4ELi4ELi8EEvPT_S1_PKiS3_i
        .type           _Z5evictIfLi4ELi4ELi8EEvPT_S1_PKiS3_i,@function
        .size           _Z5evictIfLi4ELi4ELi8EEvPT_S1_PKiS3_i,(.L_x_1114 - _Z5evictIfLi4ELi4ELi8EEvPT_S1_PKiS3_i)
        .other          _Z5evictIfLi4ELi4ELi8EEvPT_S1_PKiS3_i,@"STO_CUDA_ENTRY STV_DEFAULT"
_Z5evictIfLi4ELi4ELi8EEvPT_S1_PKiS3_i:
.text._Z5evictIfLi4ELi4ELi8EEvPT_S1_PKiS3_i:
        /* <DEDUP_REMOVED lines=21> */
.L_x_88:
        /* <DEDUP_REMOVED lines=20> */
.L_x_89:
[----:B------:R-:W-:Y:S01]  /*0290*/  ISETP.GE.AND P0, PT, R17, R18, PT ;  /* 0x000000121100720c */ /* 0x000fe20003f06270 */
[----:B------:R-:W-:-:S12]  /*02a0*/  IMAD R29, R34, 0x2, R17 ;  /* 0x00000002221d7824 */ /* 0x000fd800078e0211 */
[----:B------:R-:W-:Y:S05]  /*02b0*/  @P0 EXIT ;  /* 0x000000000000094d */ /* 0x000fea0003800000 */
[----:B------:R-:W-:-:S07]  /*02c0*/  LEA R34, R34, R18, 0x1 ;  /* 0x0000001222227211 */ /* 0x000fce00078e08ff */
.L_x_99:
        /* <DEDUP_REMOVED lines=35> */
.L_x_90:
        /* <DEDUP_REMOVED lines=13> */
.L_x_91:
        /* <DEDUP_REMOVED lines=13> */
[----:B------:R-:W-:Y:S01]  /*06a0*/  MOV R6, R32 ;  /* 0x0000002000067202 */ /* 0x000fe20000000f00 */
[----:B------:R-:W-:-:S02]  /*06b0*/  IMAD.MOV.U32 R7, RZ, RZ, R31 ;  /* 0x000000ffff077224 */ /* 0x000fc400078e001f */
[----:B------:R0:W-:Y:S04]  /*06c0*/  STL [R1+0x10], R0 ;  /* 0x0000100001007387 */ /* 0x0001e80000100800 */
[----:B--23--:R0:W-:Y:S02]  /*06d0*/  STG.E desc[UR36][R16.64], R3 ;  /* 0x0000000310007986 */ /* 0x00c1e4000c101924 */
[----:B------:R-:W-:-:S07]  /*06e0*/  LEPC R20, `(.L_x_92) ;  /* 0x000000001014794e */ /* 0x000fce0000000000 */
[----:B0-----:R-:W-:Y:S05]  /*06f0*/  CALL.ABS.NOINC R8 ;  /* 0x0000000008007343 */ /* 0x001fea0003c00000 */
.L_x_92:
[----:B------:R-:W2:Y:S01]  /*0700*/  LDG.E R3, desc[UR36][R18.64+0x4] ;  /* 0x0000042412037981 */ /* 0x000ea2000c1e1900 */
[----:B------:R-:W-:Y:S01]  /*0710*/  HFMA2 R0, -RZ, RZ, 0, 1.1920928955078125e-07 ;  /* 0x00000002ff007431 */ /* 0x000fe200000001ff */
        /* <DEDUP_REMOVED lines=14> */
.L_x_93:
        /* <DEDUP_REMOVED lines=16> */
.L_x_94:
        /* <DEDUP_REMOVED lines=12> */
.L_x_95:
        /* <DEDUP_REMOVED lines=16> */
.L_x_96:
        /* <DEDUP_REMOVED lines=13> */
.L_x_97:
        /* <DEDUP_REMOVED lines=13> */
.L_x_98:
[----:B------:R-:W2:Y:S01]  /*0c60*/  LDG.E R19, desc[UR36][R18.64+0x60] ;  /* 0x0000602412137981 */ /* 0x000ea2000c1e1900 */
[----:B------:R-:W-:-:S03]  /*0c70*/  ISETP.NE.AND P6, PT, R33, RZ, PT ;  /* 0x000000ff2100720c */ /* 0x000fc60003fc5270 */
[----:B--2---:R0:W-:Y:S10]  /*0c80*/  STG.E desc[UR36][R16.64+0x60], R19 ;  /* 0x0000601310007986 */ /* 0x0041f4000c101924 */
[----:B------:R-:W-:Y:S05]  /*0c90*/  @!P6 BRA `(.L_x_99) ;  /* 0xfffffff4008ce947 */ /* 0x000fea000383ffff */
[----:B------:R-:W-:Y:S05]  /*0ca0*/  EXIT ;  /* 0x000000000000794d */ /* 0x000fea0003800000 */
.L_x_100:
        /* <DEDUP_REMOVED lines=13> */
.L_x_1114:


//--------------------- .text._Z5evictIfLi2ELi4ELi8EEvPT_S1_PKiS3_i --------------------------
	.section	.text._Z5evictIfLi2ELi4ELi8EEvPT_S1_PKiS3_i,"ax",@progbits
	.align	128
        .global         _Z5evictIfLi2ELi4ELi8EEvPT_S1_PKiS3_i
        .type           _Z5evictIfLi2ELi4ELi8EEvPT_S1_PKiS3_i,@function
        .size           _Z5evictIfLi2ELi4ELi8EEvPT_S1_PKiS3_i,(.L_x_1115 - _Z5evictIfLi2ELi4ELi8EEvPT_S1_PKiS3_i)
        .other          _Z5evictIfLi2ELi4ELi8EEvPT_S1_PKiS3_i,@"STO_CUDA_ENTRY STV_DEFAULT"
_Z5evictIfLi2ELi4ELi8EEvPT_S1_PKiS3_i:
.text._Z5evictIfLi2ELi4ELi8EEvPT_S1_PKiS3_i:
        /* <DEDUP_REMOVED lines=21> */
.L_x_101:
        /* <DEDUP_REMOVED lines=20> */
.L_x_102:
[----:B------:R-:W-:Y:S01]  /*0290*/  ISETP.GE.AND P0, PT, R17, R18, PT ;  /* 0x000000121100720c */ /* 0x000fe20003f06270 */
[----:B------:R-:W-:-:S12]  /*02a0*/  IMAD R29, R34, 0x2, R17 ;  /* 0x00000002221d7824 */ /* 0x000fd800078e0211 */
[----:B------:R-:W-:Y:S05]  /*02b0*/  @P0 EXIT ;  /* 0x000000000000094d */ /* 0x000fea0003800000 */
[----:B------:R-:W-:-:S07]  /*02c0*/  LEA R34, R34, R18, 0x1 ;  /* 0x0000001222227211 */ /* 0x000fce00078e08ff */
.L_x_110:
        /* <DEDUP_REMOVED lines=35> */
.L_x_103:
[----:B------:R-:W-:Y:S01]  /*0500*/  MOV R25, R24 ;  /* 0x0000001800197202 */ /* 0x000fe20000000f00 */
[----:B------:R-:W-:Y:S01]  /*0510*/  IMAD.MOV.U32 R27, RZ, RZ, R26 ;  /* 0x000000ffff1b7224 */ /* 0x000fe200078e001a */
[----:B------:R0:W-:Y:S01]  /*0520*/  STL [R1+0x10], RZ ;  /* 0x000010ff01007387 */ /* 0x0001e20000100800 */
[----:B------:R0:W1:Y:S01]  /*0530*/  LDC.64 R8, c[0x4][R28] ;  /* 0x010000001c087b82 */ /* 0x0000620000000a00 */
[----:B------:R-:W2:Y:S01]  /*0540*/  LDCU.64 UR4, c[0x4][0x20] ;  /* 0x01000400ff0477ac */ /* 0x000ea20008000a00 */
[----:B------:R-:W-:Y:S01]  /*0550*/  IMAD.MOV.U32 R6, RZ, RZ, R32 ;  /* 0x000000ffff067224 */ /* 0x000fe200078e0020 */
[----:B------:R0:W-:Y:S01]  /*0560*/  STL.64 [R1], R24 ;  /* 0x0000001801007387 */ /* 0x0001e20000100a00 */
[----:B------:R-:W-:-:S03]  /*0570*/  MOV R7, R31 ;  /* 0x0000001f00077202 */ /* 0x000fc60000000f00 */
[----:B------:R0:W-:Y:S01]  /*0580*/  STL.64 [R1+0x8], R26 ;  /* 0x0000081a01007387 */ /* 0x0001e20000100a00 */
[----:B--2---:R-:W-:Y:S01]  /*0590*/  IMAD.U32 R4, RZ, RZ, UR4 ;  /* 0x00000004ff047e24 */ /* 0x004fe2000f8e00ff */
[----:B0-----:R-:W-:-:S07]  /*05a0*/  MOV R5, UR5 ;  /* 0x0000000500057c02 */ /* 0x001fce0008000f00 */
[----:B------:R-:W-:-:S07]  /*05b0*/  LEPC R20, `(.L_x_104) ;  /* 0x000000001014794e */ /* 0x000fce0000000000 */
[----:B-1----:R-:W-:Y:S05]  /*05c0*/  CALL.ABS.NOINC R8 ;  /* 0x0000000008007343 */ /* 0x002fea0003c00000 */
.L_x_104:
[----:B------:R-:W0:Y:S01]  /*05d0*/  LDC.64 R16, c[0x0][0x380] ;  /* 0x0000e000ff107b82 */ /* 0x000e220000000a00 */
[----:B------:R-:W-:Y:S01]  /*05e0*/  IMAD.MOV.U32 R25, RZ, RZ, R24 ;  /* 0x000000ffff197224 */ /* 0x000fe200078e0018 */
[----:B------:R-:W-:Y:S01]  /*05f0*/  MOV R27, R26 ;  /* 0x0000001a001b7202 */ /* 0x000fe20000000f00 */
[----:B------:R-:W-:Y:S01]  /*0600*/  IMAD.MOV.U32 R0, RZ, RZ, 0x1 ;  /* 0x00000001ff007424 */ /* 0x000fe200078e00ff */
        /* <DEDUP_REMOVED lines=10> */
[----:B------:R0:W-:Y:S04]  /*06b0*/  STL.64 [R1+0x8], R26 ;  /* 0x0000081a01007387 */ /* 0x0001e80000100a00 */
[----:B------:R0:W-:Y:S04]  /*06c0*/  STL [R1+0x10], R0 ;  /* 0x0000100001007387 */ /* 0x0001e80000100800 */
[----:B--23--:R0:W-:Y:S02]  /*06d0*/  STG.E desc[UR36][R16.64], R3 ;  /* 0x0000000310007986 */ /* 0x00c1e4000c101924 */
[----:B------:R-:W-:-:S07]  /*06e0*/  LEPC R20, `(.L_x_105) ;  /* 0x000000001014794e */ /* 0x000fce0000000000 */
[----:B0-----:R-:W-:Y:S05]  /*06f0*/  CALL.ABS.NOINC R8 ;  /* 0x0000000008007343 */ /* 0x001fea0003c00000 */
.L_x_105:
        /* <DEDUP_REMOVED lines=16> */
.L_x_106:
        /* <DEDUP_REMOVED lines=16> */
.L_x_107:
        /* <DEDUP_REMOVED lines=12> */
.L_x_108:
        /* <DEDUP_REMOVED lines=16> */
.L_x_109:
[----:B------:R-:W2:Y:S01]  /*0ac0*/  LDG.E R19, desc[UR36][R18.64+0x20] ;  /* 0x0000202412137981 */ /* 0x000ea2000c1e1900 */
[----:B------:R-:W-:-:S03]  /*0ad0*/  ISETP.NE.AND P6, PT, R33, RZ, PT ;  /* 0x000000ff2100720c */ /* 0x000fc60003fc5270 */
[----:B--2---:R0:W-:Y:S10]  /*0ae0*/  STG.E desc[UR36][R16.64+0x20], R19 ;  /* 0x0000201310007986 */ /* 0x0041f4000c101924 */
[----:B------:R-:W-:Y:S05]  /*0af0*/  @!P6 BRA `(.L_x_110) ;  /* 0xfffffff400f4e947 */ /* 0x000fea000383ffff */
[----:B------:R-:W-:Y:S05]  /*0b00*/  EXIT ;  /* 0x000000000000794d */ /* 0x000fea0003800000 */
.L_x_111:
        /* <DEDUP_REMOVED lines=15> */
.L_x_1115:


//--------------------- .text._Z5evictIfLi1ELi4ELi8EEvPT_S1_PKiS3_i --------------------------
	.section	.text._Z5evictIfLi1ELi4ELi8EEvPT_S1_PKiS3_i,"ax",@progbits
	.align	128
        .global         _Z5evictIfLi1ELi4ELi8EEvPT_S1_PKiS3_i
        .type           _Z5evictIfLi1ELi4ELi8EEvPT_S1_PKiS3_i,@function
        .size           _Z5evictIfLi1ELi4ELi8EEvPT_S1_PKiS3_i,(.L_x_1116 - _Z5evictIfLi1ELi4ELi8EEvPT_S1_PKiS3_i)
        .other          _Z5evictIfLi1ELi4ELi8EEvPT_S1_PKiS3_i,@"STO_CUDA_ENTRY STV_DEFAULT"
_Z5evictIfLi1ELi4ELi8EEvPT_S1_PKiS3_i:
.text._Z5evictIfLi1ELi4ELi8EEvPT_S1_PKiS3_i:
        /* <DEDUP_REMOVED lines=21> */
.L_x_112:
[----:B------:R-:W0:Y:S08]  /*0150*/  LDC.64 R22, c[0x0][0x398] ;  /* 0x0000e600ff167b82 */ /* 0x000e300000000a00 */
[----:B------:R-:W1:Y:S01]  /*0160*/  LDC R19, c[0x0][0x360] ;  /* 0x0000d800ff137b82 */ /* 0x000e620000000800 */
[----:B------:R-:W2:Y:S01]  /*0170*/  S2R R0, SR_TID.X ;  /* 0x0000000000007919 */ /* 0x000ea20000002100 */
[----:B------:R-:W3:Y:S01]  /*0180*/  LDCU.64 UR6, c[0x4][0x10] ;  /* 0x01000200ff0677ac */ /* 0x000ee20008000a00 */
[----:B0-----:R-:W-:-:S06]  /*0190*/  IMAD.WIDE.U32 R22, R2, 0x4, R22 ;  /* 0x0000000402167825 */ /* 0x001fcc00078e0016 */
[----:B------:R0:W5:Y:S01]  /*01a0*/  LDG.E.CONSTANT R22, desc[UR36][R22.64] ;  /* 0x0000002416167981 */ /* 0x000162000c1e9900 */
[----:B------:R-:W1:Y:S01]  /*01b0*/  LDCU UR5, c[0x0][0x370] ;  /* 0x00006e00ff0577ac */ /* 0x000e620008000800 */
[----:B------:R-:W2:Y:S01]  /*01c0*/  S2UR UR4, SR_CTAID.X ;  /* 0x00000000000479c3 */ /* 0x000ea20000002500 */
[----:B---3--:R-:W-:Y:S01]  /*01d0*/  IMAD.U32 R4, RZ, RZ, UR6 ;  /* 0x00000006ff047e24 */ /* 0x008fe2000f8e00ff */
[----:B------:R-:W-:Y:S01]  /*01e0*/  MOV R6, R17 ;  /* 0x0000001100067202 */ /* 0x000fe20000000f00 */
[----:B------:R-:W-:Y:S02]  /*01f0*/  IMAD.U32 R5, RZ, RZ, UR7 ;  /* 0x00000007ff057e24 */ /* 0x000fe4000f8e00ff */
[----:B------:R-:W-:-:S03]  /*0200*/  IMAD.MOV.U32 R7, RZ, RZ, R16 ;  /* 0x000000ffff077224 */ /* 0x000fc600078e0010 */
[----:B------:R0:W3:Y:S01]  /*0210*/  LDC.64 R8, c[0x4][R18] ;  /* 0x0100000012087b82 */ /* 0x0000e20000000a00 */
[C---:B-1----:R-:W-:Y:S01]  /*0220*/  IMAD R30, R19.reuse, UR5, RZ ;  /* 0x00000005131e7c24 */ /* 0x042fe2000f8e02ff */
[----:B------:R-:W1:Y:S04]  /*0230*/  LDCU UR5, c[0x0][0x3a0] ;  /* 0x00007400ff0577ac */ /* 0x000e680008000800 */
[----:B------:R0:W-:Y:S01]  /*0240*/  STL [R1], R30 ;  /* 0x0000001e01007387 */ /* 0x0001e20000100800 */
[----:B--2---:R-:W-:Y:S02]  /*0250*/  IMAD R19, R19, UR4, R0 ;  /* 0x0000000413137c24 */ /* 0x004fe4000f8e0200 */
[----:B01----:R-:W-:-:S07]  /*0260*/  IMAD R28, R2, UR5, RZ ;  /* 0x00000005021c7c24 */ /* 0x003fce000f8e02ff */
[----:B------:R-:W-:-:S07]  /*0270*/  LEPC R20, `(.L_x_113) ;  /* 0x000000001014794e */ /* 0x000fce0000000000 */
[----:B---3-5:R-:W-:Y:S05]  /*0280*/  CALL.ABS.NOINC R8 ;  /* 0x0000000008007343 */ /* 0x028fea0003c00000 */
.L_x_113:
[----:B------:R-:W-:-:S13]  /*0290*/  ISETP.GE.AND P0, PT, R19, R22, PT ;  /* 0x000000161300720c */ /* 0x000fda0003f06270 */
[----:B------:R-:W-:Y:S05]  /*02a0*/  @P0 EXIT ;  /* 0x000000000000094d */ /* 0x000fea0003800000 */
[----:B------:R-:W-:Y:S01]  /*02b0*/  VIMNMX.U32 R3, PT, PT, R30, 0x1, !PT ;  /* 0x000000011e037848 */ /* 0x000fe20007fe0000 */
[----:B------:R-:W-:Y:S01]  /*02c0*/  BSSY.RECONVERGENT B6, `(.L_x_114) ;  /* 0x000008d000067945 */ /* 0x000fe20003800200 */
[C---:B------:R-:W-:Y:S01]  /*02d0*/  LEA R19, R28.reuse, R19, 0x1 ;  /* 0x000000131c137211 */ /* 0x040fe200078e08ff */
[----:B------:R-:W-:Y:S01]  /*02e0*/  IMAD R28, R28, 0x2, R22 ;  /* 0x000000021c1c7824 */ /* 0x000fe200078e0216 */
[----:B------:R-:W0:Y:S01]  /*02f0*/  I2F.U32.RP R6, R3 ;  /* 0x0000000300067306 */ /* 0x000e220000209000 */
[----:B------:R-:W-:Y:S01]  /*0300*/  IMAD.MOV R7, RZ, RZ, -R3 ;  /* 0x000000ffff077224 */ /* 0x000fe200078e0a03 */
[----:B------:R-:W-:Y:S02]  /*0310*/  IADD3 R35, PT, PT, R30, R19, RZ ;  /* 0x000000131e237210 */ /* 0x000fe40007ffe0ff */
[----:B------:R-:W-:Y:S02]  /*0320*/  ISETP.NE.U32.AND P2, PT, R3, RZ, PT ;  /* 0x000000ff0300720c */ /* 0x000fe40003f45070 */
[----:B------:R-:W-:-:S02]  /*0330*/  ISETP.GE.AND P0, PT, R35, R28, PT ;  /* 0x0000001c2300720c */ /* 0x000fc40003f06270 */
[----:B------:R-:W-:Y:S02]  /*0340*/  VIMNMX R0, PT, PT, R28, R35, !PT ;  /* 0x000000231c007248 */ /* 0x000fe40007fe0100 */
[----:B------:R-:W-:-:S04]  /*0350*/  SEL R31, RZ, 0x1, P0 ;  /* 0x00000001ff1f7807 */ /* 0x000fc80000000000 */
[----:B------:R-:W-:Y:S01]  /*0360*/  IADD3 R0, PT, PT, R0, -R35, -R31 ;  /* 0x8000002300007210 */ /* 0x000fe20007ffe81f */
[----:B0-----:R-:W0:Y:S02]  /*0370*/  MUFU.RCP R6, R6 ;  /* 0x0000000600067308 */ /* 0x001e240000001000 */
[----:B0-----:R-:W-:-:S06]  /*0380*/  VIADD R4, R6, 0xffffffe ;  /* 0x0ffffffe06047836 */ /* 0x001fcc0000000000 */
[----:B------:R0:W1:Y:S02]  /*0390*/  F2I.FTZ.U32.TRUNC.NTZ R5, R4 ;  /* 0x0000000400057305 */ /* 0x000064000021f000 */
[----:B0-----:R-:W-:Y:S02]  /*03a0*/  IMAD.MOV.U32 R4, RZ, RZ, RZ ;  /* 0x000000ffff047224 */ /* 0x001fe400078e00ff */
[----:B-1----:R-:W-:-:S04]  /*03b0*/  IMAD R7, R7, R5, RZ ;  /* 0x0000000507077224 */ /* 0x002fc800078e02ff */
[----:B------:R-:W-:-:S06]  /*03c0*/  IMAD.HI.U32 R5, R5, R7, R4 ;  /* 0x0000000705057227 */ /* 0x000fcc00078e0004 */
[----:B------:R-:W-:-:S04]  /*03d0*/  IMAD.HI.U32 R4, R5, R0, RZ ;  /* 0x0000000005047227 */ /* 0x000fc800078e00ff */
[----:B------:R-:W-:-:S04]  /*03e0*/  IMAD.MOV R5, RZ, RZ, -R4 ;  /* 0x000000ffff057224 */ /* 0x000fc800078e0a04 */
[----:B------:R-:W-:-:S05]  /*03f0*/  IMAD R0, R3, R5, R0 ;  /* 0x0000000503007224 */ /* 0x000fca00078e0200 */
[----:B------:R-:W-:-:S13]  /*0400*/  ISETP.GE.U32.AND P0, PT, R0, R3, PT ;  /* 0x000000030000720c */ /* 0x000fda0003f06070 */
[----:B------:R-:W-:Y:S01]  /*0410*/  @P0 IADD3 R0, PT, PT, -R3, R0, RZ ;  /* 0x0000000003000210 */ /* 0x000fe20007ffe1ff */
[----:B------:R-:W-:-:S03]  /*0420*/  @P0 VIADD R4, R4, 0x1 ;  /* 0x0000000104040836 */ /* 0x000fc60000000000 */
[----:B------:R-:W-:-:S13]  /*0430*/  ISETP.GE.U32.AND P1, PT, R0, R3, PT ;  /* 0x000000030000720c */ /* 0x000fda0003f26070 */
[----:B------:R-:W-:Y:S01]  /*0440*/  @P1 VIADD R4, R4, 0x1 ;  /* 0x0000000104041836 */ /* 0x000fe20000000000 */
[----:B------:R-:W-:-:S04]  /*0450*/  @!P2 LOP3.LUT R4, RZ, R3, RZ, 0x33, !PT ;  /* 0x00000003ff04a212 */ /* 0x000fc800078e33ff */
[----:B------:R-:W-:-:S04]  /*0460*/  IADD3 R31, PT, PT, R31, R4, RZ ;  /* 0x000000041f1f7210 */ /* 0x000fc80007ffe0ff */
[----:B------:R-:W-:-:S04]  /*0470*/  LOP3.LUT R0, R31, 0x1, RZ, 0xc0, !PT ;  /* 0x000000011f007812 */ /* 0x000fc800078ec0ff */
[----:B------:R-:W-:-:S13]  /*0480*/  ISETP.NE.U32.AND P0, PT, R0, 0x1, PT ;  /* 0x000000010000780c */ /* 0x000fda0003f05070 */
[----:B------:R-:W-:Y:S05]  /*0490*/  @!P0 BRA `(.L_x_115) ;  /* 0x0000000400bc8947 */ /* 0x000fea0003800000 */
[----:B------:R-:W0:Y:S01]  /*04a0*/  LDC.64 R4, c[0x0][0x390] ;  /* 0x0000e400ff047b82 */ /* 0x000e220000000a00 */
[----:B------:R-:W-:Y:S01]  /*04b0*/  IMAD.MOV.U32 R10, RZ, RZ, R2 ;  /* 0x000000ffff0a7224 */ /* 0x000fe200078e0002 */
[----:B------:R-:W1:Y:S01]  /*04c0*/  LDCU.64 UR4, c[0x4][0x18] ;  /* 0x01000300ff0477ac */ /* 0x000e620008000a00 */
[----:B0-----:R-:W-:-:S05]  /*04d0*/  IMAD.WIDE R4, R19, 0x4, R4 ;  /* 0x0000000413047825 */ /* 0x001fca00078e0204 */
[----:B------:R-:W2:Y:S04]  /*04e0*/  LDG.E.CONSTANT R11, desc[UR36][R4.64+0x4] ;  /* 0x00000424040b7981 */ /* 0x000ea8000c1e9900 */
[----:B------:R1:W3:Y:S01]  /*04f0*/  LDG.E.CONSTANT R3, desc[UR36][R4.64] ;  /* 0x0000002404037981 */ /* 0x0002e2000c1e9900 */
[----:B------:R0:W4:Y:S01]  /*0500*/  LDC.64 R8, c[0x4][R18] ;  /* 0x0100000012087b82 */ /* 0x0001220000000a00 */
[----:B------:R-:W-:Y:S01]  /*0510*/  IMAD.MOV.U32 R6, RZ, RZ, R17 ;  /* 0x000000ffff067224 */ /* 0x000fe200078e0011 */
[----:B------:R-:W-:Y:S01]  /*0520*/  MOV R7, R16 ;  /* 0x0000001000077202 */ /* 0x000fe20000000f00 */
[----:B-1----:R-:W-:Y:S02]  /*0530*/  IMAD.U32 R4, RZ, RZ, UR4 ;  /* 0x00000004ff047e24 */ /* 0x002fe4000f8e00ff */
[----:B------:R-:W-:Y:S01]  /*0540*/  IMAD.U32 R5, RZ, RZ, UR5 ;  /* 0x00000005ff057e24 */ /* 0x000fe2000f8e00ff */
[----:B--2---:R-:W-:Y:S01]  /*0550*/  SHF.R.S32.HI R0, RZ, 0x1f, R11 ;  /* 0x0000001fff007819 */ /* 0x004fe2000001140b */
[----:B------:R-:W-:Y:S03]  /*0560*/  STL.64 [R1], R10 ;  /* 0x0000000a01007387 */ /* 0x000fe60000100a00 */
[----:B------:R-:W-:-:S04]  /*0570*/  LEA.HI R0, R0, R11, RZ, 0x3 ;  /* 0x0000000b00007211 */ /* 0x000fc800078f18ff */
[----:B------:R-:W-:Y:S02]  /*0580*/  LOP3.LUT R22, R0, 0xfffffff8, RZ, 0xc0, !PT ;  /* 0xfffffff800167812 */ /* 0x000fe400078ec0ff */
[----:B---3--:R-:W-:-:S03]  /*0590*/  SHF.R.S32.HI R0, RZ, 0x1f, R3 ;  /* 0x0000001fff007819 */ /* 0x008fc60000011403 */
[----:B------:R-:W-:Y:S01]  /*05a0*/  IMAD.IADD R23, R11, 0x1, -R22 ;  /* 0x000000010b177824 */ /* 0x000fe200078e0a16 */
[----:B------:R-:W-:-:S04]  /*05b0*/  LEA.HI R0, R0, R3, RZ, 0x3 ;  /* 0x0000000300007211 */ /* 0x000fc800078f18ff */
[----:B------:R-:W-:Y:S01]  /*05c0*/  LEA R26, R23, R22, 0x2 ;  /* 0x00000016171a7211 */ /* 0x000fe200078e10ff */
[----:B------:R1:W-:Y:S01]  /*05d0*/  STL.64 [R1+0x8], R22 ;  /* 0x0000081601007387 */ /* 0x0003e20000100a00 */
[----:B------:R-:W-:-:S03]  /*05e0*/  LOP3.LUT R0, R0, 0xfffffff8, RZ, 0xc0, !PT ;  /* 0xfffffff800007812 */ /* 0x000fc600078ec0ff */
[----:B------:R0:W-:Y:S02]  /*05f0*/  STL [R1+0x10], R26 ;  /* 0x0000101a01007387 */ /* 0x0001e40000100800 */
[----:B------:R-:W-:-:S05]  /*0600*/  IMAD.IADD R3, R3, 0x1, -R0 ;  /* 0x0000000103037824 */ /* 0x000fca00078e0a00 */
[----:B------:R-:W-:Y:S01]  /*0610*/  LEA R24, R3, R0, 0x2 ;  /* 0x0000000003187211 */ /* 0x000fe200078e10ff */
[----:B-1----:R-:W-:-:S04]  /*0620*/  IMAD R23, R23, -0x3, R26 ;  /* 0xfffffffd17177824 */ /* 0x002fc800078e021a */
[----:B0---4-:R-:W-:-:S07]  /*0630*/  IMAD R22, R3, -0x3, R24 ;  /* 0xfffffffd03167824 */ /* 0x011fce00078e0218 */
[----:B------:R-:W-:-:S07]  /*0640*/  LEPC R20, `(.L_x_116) ;  /* 0x000000001014794e */ /* 0x000fce0000000000 */
[----:B------:R-:W-:Y:S05]  /*0650*/  CALL.ABS.NOINC R8 ;  /* 0x0000000008007343 */ /* 0x000fea0003c00000 */
.L_x_116:
[----:B------:R-:W-:Y:S01]  /*0660*/  IMAD.MOV.U32 R25, RZ, RZ, R24 ;  /* 0x000000ffff197224 */ /* 0x000fe200078e0018 */
[----:B------:R-:W-:Y:S01]  /*0670*/  MOV R29, 0x0 ;  /* 0x00000000001d7802 */ /* 0x000fe20000000f00 */
[----:B------:R-:W-:Y:S01]  /*0680*/  IMAD.MOV.U32 R27, RZ, RZ, R26 ;  /* 0x000000ffff1b7224 */ /* 0x000fe200078e001a */
[----:B------:R0:W-:Y:S01]  /*0690*/  STL [R1+0x10], RZ ;  /* 0x000010ff01007387 */ /* 0x0001e20000100800 */
[----:B------:R-:W1:Y:S01]  /*06a0*/  LDCU.64 UR4, c[0x4][0x20] ;  /* 0x01000400ff0477ac */ /* 0x000e620008000a00 */
[----:B------:R0:W2:Y:S01]  /*06b0*/  LDC.64 R8, c[0x4][R29] ;  /* 0x010000001d087b82 */ /* 0x0000a20000000a00 */
[----:B------:R-:W-:Y:S01]  /*06c0*/  IMAD.MOV.U32 R6, RZ, RZ, R17 ;  /* 0x000000ffff067224 */ /* 0x000fe200078e0011 */
[----:B------:R0:W-:Y:S01]  /*06d0*/  STL.64 [R1], R24 ;  /* 0x0000001801007387 */ /* 0x0001e20000100a00 */
[----:B------:R-:W-:-:S03]  /*06e0*/  MOV R7, R16 ;  /* 0x0000001000077202 */ /* 0x000fc60000000f00 */
[----:B------:R0:W-:Y:S01]  /*06f0*/  STL.64 [R1+0x8], R26 ;  /* 0x0000081a01007387 */ /* 0x0001e20000100a00 */
[----:B-1----:R-:W-:Y:S01]  /*0700*/  MOV R4, UR4 ;  /* 0x0000000400047c02 */ /* 0x002fe20008000f00 */
[----:B0-----:R-:W-:-:S07]  /*0710*/  IMAD.U32 R5, RZ, RZ, UR5 ;  /* 0x00000005ff057e24 */ /* 0x001fce000f8e00ff */
[----:B------:R-:W-:-:S07]  /*0720*/  LEPC R20, `(.L_x_117) ;  /* 0x000000001014794e */ /* 0x000fce0000000000 */
[----:B--2---:R-:W-:Y:S05]  /*0730*/  CALL.ABS.NOINC R8 ;  /* 0x0000000008007343 */ /* 0x004fea0003c00000 */
.L_x_117:
        /* <DEDUP_REMOVED lines=19> */
.L_x_118:
        /* <DEDUP_REMOVED lines=16> */
.L_x_119:
        /* <DEDUP_REMOVED lines=16> */
.L_x_120:
[----:B------:R-:W2:Y:S01]  /*0a70*/  LDG.E R33, desc[UR36][R32.64+0xc] ;  /* 0x00000c2420217981 */ /* 0x000ea2000c1e1900 */
[----:B------:R0:W1:Y:S01]  /*0a80*/  LDC.64 R8, c[0x4][R29] ;  /* 0x010000001d087b82 */ /* 0x0000620000000a00 */
[----:B------:R-:W3:Y:S01]  /*0a90*/  LDCU.64 UR4, c[0x4][0x28] ;  /* 0x01000500ff0477ac */ /* 0x000ee20008000a00 */
[----:B------:R-:W-:Y:S01]  /*0aa0*/  MOV R6, R17 ;  /* 0x0000001100067202 */ /* 0x000fe20000000f00 */
[----:B------:R0:W-:Y:S01]  /*0ab0*/  STL.64 [R1], R22 ;  /* 0x0000001601007387 */ /* 0x0001e20000100a00 */
[----:B------:R-:W-:-:S03]  /*0ac0*/  IMAD.MOV.U32 R7, RZ, RZ, R16 ;  /* 0x000000ffff077224 */ /* 0x000fc600078e0010 */
[----:B------:R0:W-:Y:S01]  /*0ad0*/  STL [R1+0x8], RZ ;  /* 0x000008ff01007387 */ /* 0x0001e20000100800 */
[----:B---3--:R-:W-:Y:S02]  /*0ae0*/  IMAD.U32 R4, RZ, RZ, UR4 ;  /* 0x00000004ff047e24 */ /* 0x008fe4000f8e00ff */
[----:B------:R-:W-:Y:S01]  /*0af0*/  IMAD.U32 R5, RZ, RZ, UR5 ;  /* 0x00000005ff057e24 */ /* 0x000fe2000f8e00ff */
[----:B-12---:R0:W-:Y:S06]  /*0b00*/  STG.E desc[UR36][R18.64+0xc], R33 ;  /* 0x00000c2112007986 */ /* 0x0061ec000c101924 */
[----:B------:R-:W-:-:S07]  /*0b10*/  LEPC R20, `(.L_x_121) ;  /* 0x000000001014794e */ /* 0x000fce0000000000 */
[----:B0-----:R-:W-:Y:S05]  /*0b20*/  CALL.ABS.NOINC R8 ;  /* 0x0000000008007343 */ /* 0x001fea0003c00000 */
.L_x_121:
[----:B------:R-:W0:Y:S02]  /*0b30*/  LDC.64 R6, c[0x0][0x388] ;  /* 0x0000e200ff067b82 */ /* 0x000e240000000a00 */
[----:B0-----:R-:W-:-:S06]  /*0b40*/  IMAD.WIDE R4, R23, 0x4, R6 ;  /* 0x0000000417047825 */ /* 0x001fcc00078e0206 */
[----:B------:R-:W2:Y:S01]  /*0b50*/  LDG.E R5, desc[UR36][R4.64] ;  /* 0x0000002404057981 */ /* 0x000ea2000c1e1900 */
[----:B------:R-:W-:-:S04]  /*0b60*/  IMAD.WIDE R22, R22, 0x4, R6 ;  /* 0x0000000416167825 */ /* 0x000fc800078e0206 */
[----:B------:R-:W-:Y:S01]  /*0b70*/  IMAD.MOV.U32 R19, RZ, RZ, R35 ;  /* 0x000000ffff137224 */ /* 0x000fe200078e0023 */
[----:B--2---:R0:W-:Y:S06]  /*0b80*/  STG.E desc[UR36][R22.64], R5 ;  /* 0x0000000516007986 */ /* 0x0041ec000c101924 */
.L_x_115:
[----:B------:R-:W-:Y:S05]  /*0b90*/  BSYNC.RECONVERGENT B6 ;  /* 0x0000000000067941 */ /* 0x000fea0003800200 */
.L_x_114:
[----:B------:R-:W-:-:S13]  /*0ba0*/  ISETP.NE.AND P0, PT, R31, RZ, PT ;  /* 0x000000ff1f00720c */ /* 0x000fda0003f05270 */
[----:B------:R-:W-:Y:S05]  /*0bb0*/  @!P0 EXIT ;  /* 0x000000000000894d */ /* 0x000fea0003800000 */
.L_x_134:
[----:B-1----:R-:W1:Y:S01]  /*0bc0*/  LDC.64 R36, c[0x0][0x390] ;  /* 0x0000e400ff247b82 */ /* 0x002e620000000a00 */
[----:B------:R-:W-:Y:S01]  /*0bd0*/  MOV R18, 0x0 ;  /* 0x0000000000127802 */ /* 0x000fe20000000f00 */
[----:B------:R-:W2:Y:S01]  /*0be0*/  LDCU.64 UR4, c[0x4][0x18] ;  /* 0x01000300ff0477ac */ /* 0x000ea20008000a00 */
[----:B-1----:R-:W-:-:S05]  /*0bf0*/  IMAD.WIDE R36, R19, 0x4, R36 ;  /* 0x0000000413247825 */ /* 0x002fca00078e0224 */
[----:B------:R-:W3:Y:S04]  /*0c00*/  LDG.E.CONSTANT R3, desc[UR36][R36.64+0x4] ;  /* 0x0000042424037981 */ /* 0x000ee8000c1e9900 */
[----:B------:R-:W4:Y:S01]  /*0c10*/  LDG.E.CONSTANT R11, desc[UR36][R36.64] ;  /* 0x00000024240b7981 */ /* 0x000f22000c1e9900 */
[----:B------:R1:W1:Y:S01]  /*0c20*/  LDC.64 R8, c[0x4][R18] ;  /* 0x0100000012087b82 */ /* 0x0002620000000a00 */
[----:B--2---:R-:W-:Y:S01]  /*0c30*/  MOV R4, UR4 ;  /* 0x0000000400047c02 */ /* 0x004fe20008000f00 */
[----:B0-----:R-:W-:Y:S01]  /*0c40*/  IMAD.U32 R5, RZ, RZ, UR5 ;  /* 0x00000005ff057e24 */ /* 0x001fe2000f8e00ff */
[----:B------:R-:W-:Y:S01]  /*0c50*/  MOV R6, R17 ;  /* 0x0000001100067202 */ /* 0x000fe20000000f00 */
[----:B------:R-:W-:Y:S01]  /*0c60*/  IMAD.MOV.U32 R7, RZ, RZ, R16 ;  /* 0x000000ffff077224 */ /* 0x000fe200078e0010 */
[----:B---3--:R-:W-:Y:S01]  /*0c70*/  SHF.R.S32.HI R0, RZ, 0x1f, R3 ;  /* 0x0000001fff007819 */ /* 0x008fe20000011403 */
[----:B------:R-:W-:Y:S03]  /*0c80*/  STL.64 [R1], R2 ;  /* 0x0000000201007387 */ /* 0x000fe60000100a00 */
[----:B------:R-:W-:-:S04]  /*0c90*/  LEA.HI R0, R0, R3, RZ, 0x3 ;  /* 0x0000000300007211 */ /* 0x000fc800078f18ff */
[----:B------:R-:W-:Y:S02]  /*0ca0*/  LOP3.LUT R22, R0, 0xfffffff8, RZ, 0xc0, !PT ;  /* 0xfffffff800167812 */ /* 0x000fe400078ec0ff */
[----:B----4-:R-:W-:Y:S02]  /*0cb0*/  SHF.R.S32.HI R0, RZ, 0x1f, R11 ;  /* 0x0000001fff007819 */ /* 0x010fe4000001140b */
[----:B------:R-:W-:Y:S02]  /*0cc0*/  IADD3 R23, PT, PT, R3, -R22, RZ ;  /* 0x8000001603177210 */ /* 0x000fe40007ffe0ff */
[----:B------:R-:W-:-:S03]  /*0cd0*/  LEA.HI R0, R0, R11, RZ, 0x3 ;  /* 0x0000000b00007211 */ /* 0x000fc600078f18ff */
[----:B------:R-:W-:Y:S01]  /*0ce0*/  IMAD R26, R23, 0x4, R22 ;  /* 0x00000004171a7824 */ /* 0x000fe200078e0216 */
[----:B------:R-:W-:Y:S01]  /*0cf0*/  LOP3.LUT R0, R0, 0xfffffff8, RZ, 0xc0, !PT ;  /* 0xfffffff800007812 */ /* 0x000fe200078ec0ff */
[----:B------:R0:W-:Y:S04]  /*0d00*/  STL.64 [R1+0x8], R22 ;  /* 0x0000081601007387 */ /* 0x0001e80000100a00 */
[----:B------:R2:W-:Y:S01]  /*0d10*/  STL [R1+0x10], R26 ;  /* 0x0000101a01007387 */ /* 0x0005e20000100800 */
[----:B------:R-:W-:-:S04]  /*0d20*/  IMAD.IADD R11, R11, 0x1, -R0 ;  /* 0x000000010b0b7824 */ /* 0x000fc800078e0a00 */
[----:B------:R-:W-:Y:S02]  /*0d30*/  IMAD R24, R11, 0x4, R0 ;  /* 0x000000040b187824 */ /* 0x000fe400078e0200 */
[----:B0-----:R-:W-:Y:S02]  /*0d40*/  IMAD R23, R23, -0x3, R26 ;  /* 0xfffffffd17177824 */ /* 0x001fe400078e021a */
[----:B-12---:R-:W-:-:S07]  /*0d50*/  IMAD R22, R11, -0x3, R24 ;  /* 0xfffffffd0b167824 */ /* 0x006fce00078e0218 */
[----:B------:R-:W-:-:S07]  /*0d60*/  LEPC R20, `(.L_x_122) ;  /* 0x000000001014794e */ /* 0x000fce0000000000 */
[----:B------:R-:W-:Y:S05]  /*0d70*/  CALL.ABS.NOINC R8 ;  /* 0x0000000008007343 */ /* 0x000fea0003c00000 */
.L_x_122:
[----:B------:R-:W-:Y:S01]  /*0d80*/  MOV R25, R24 ;  /* 0x0000001800197202 */ /* 0x000fe20000000f00 */
[----:B------:R-:W-:Y:S01]  /*0d90*/  IMAD.MOV.U32 R27, RZ, RZ, R26 ;  /* 0x000000ffff1b7224 */ /* 0x000fe200078e001a */
[----:B------:R0:W-:Y:S01]  /*0da0*/  STL [R1+0x10], RZ ;  /* 0x000010ff01007387 */ /* 0x0001e20000100800 */
[----:B------:R0:W1:Y:S01]  /*0db0*/  LDC.64 R8, c[0x4][R18] ;  /* 0x0100000012087b82 */ /* 0x0000620000000a00 */
[----:B------:R-:W2:Y:S01]  /*0dc0*/  LDCU.64 UR4, c[0x4][0x20] ;  /* 0x01000400ff0477ac */ /* 0x000ea20008000a00 */
[----:B------:R-:W-:Y:S01]  /*0dd0*/  MOV R6, R17 ;  /* 0x0000001100067202 */ /* 0x000fe20000000f00 */
[----:B------:R0:W-:Y:S01]  /*0de0*/  STL.64 [R1], R24 ;  /* 0x0000001801007387 */ /* 0x0001e20000100a00 */
[----:B------:R-:W-:-:S03]  /*0df0*/  IMAD.MOV.U32 R7, RZ, RZ, R16 ;  /* 0x000000ffff077224 */ /* 0x000fc600078e0010 */
[----:B------:R0:W-:Y:S01]  /*0e00*/  STL.64 [R1+0x8], R26 ;  /* 0x0000081a01007387 */ /* 0x0001e20000100a00 */
[----:B--2---:R-:W-:Y:S01]  /*0e10*/  MOV R4, UR4 ;  /* 0x0000000400047c02 */ /* 0x004fe20008000f00 */
[----:B0-----:R-:W-:-:S07]  /*0e20*/  IMAD.U32 R5, RZ, RZ, UR5 ;  /* 0x00000005ff057e24 */ /* 0x001fce000f8e00ff */
[----:B------:R-:W-:-:S07]  /*0e30*/  LEPC R20, `(.L_x_123) ;  /* 0x000000001014794e */ /* 0x000fce0000000000 */
[----:B-1----:R-:W-:Y:S05]  /*0e40*/  CALL.ABS.NOINC R8 ;  /* 0x0000000008007343 */ /* 0x002fea0003c00000 */
.L_x_123:
[----:B------:R-:W0:Y:S01]  /*0e50*/  LDC.64 R32, c[0x0][0x380] ;  /* 0x0000e000ff207b82 */ /* 0x000e220000000a00 */
[----:B------:R-:W-:Y:S01]  /*0e60*/  HFMA2 R0, -RZ, RZ, 0, 5.9604644775390625e-08 ;  /* 0x00000001ff007431 */ /* 0x000fe200000001ff */
[----:B------:R-:W-:Y:S01]  /*0e70*/  MOV R25, R24 ;  /* 0x0000001800197202 */ /* 0x000fe20000000f00 */
[----:B------:R-:W-:Y:S01]  /*0e80*/  IMAD.MOV.U32 R27, RZ, RZ, R26 ;  /* 0x000000ffff1b7224 */ /* 0x000fe200078e001a */
        /* <DEDUP_REMOVED lines=15> */
.L_x_124:
        /* <DEDUP_REMOVED lines=16> */
.L_x_125:
        /* <DEDUP_REMOVED lines=16> */
.L_x_126:
        /* <DEDUP_REMOVED lines=12> */
.L_x_127:
[----:B------:R-:W-:Y:S01]  /*1240*/  IMAD.WIDE R36, R30, 0x4, R36 ;  /* 0x000000041e247825 */ /* 0x000fe200078e0224 */
[----:B------:R-:W0:Y:S01]  /*1250*/  LDC.64 R6, c[0x0][0x388] ;  /* 0x0000e200ff067b82 */ /* 0x000e220000000a00 */
[----:B------:R-:W1:Y:S03]  /*1260*/  LDCU.64 UR4, c[0x4][0x18] ;  /* 0x01000300ff0477ac */ /* 0x000e660008000a00 */
[----:B------:R-:W2:Y:S04]  /*1270*/  LDG.E.CONSTANT R3, desc[UR36][R36.64+0x4] ;  /* 0x0000042424037981 */ /* 0x000ea8000c1e9900 */
[----:B------:R-:W3:Y:S01]  /*1280*/  LDG.E.CONSTANT R11, desc[UR36][R36.64] ;  /* 0x00000024240b7981 */ /* 0x000ee2000c1e9900 */
[----:B0-----:R-:W-:-:S06]  /*1290*/  IMAD.WIDE R4, R23, 0x4, R6 ;  /* 0x0000000417047825 */ /* 0x001fcc00078e0206 */
[----:B------:R1:W4:Y:S01]  /*12a0*/  LDG.E R5, desc[UR36][R4.64] ;  /* 0x0000002404057981 */ /* 0x000322000c1e1900 */
[----:B------:R-:W-:Y:S01]  /*12b0*/  IMAD.WIDE R6, R22, 0x4, R6 ;  /* 0x0000000416067825 */ /* 0x000fe200078e0206 */
[----:B------:R0:W0:Y:S01]  /*12c0*/  LDC.64 R8, c[0x4][R18] ;  /* 0x0100000012087b82 */ /* 0x0000220000000a00 */
[----:B-1----:R-:W-:Y:S02]  /*12d0*/  MOV R4, UR4 ;  /* 0x0000000400047c02 */ /* 0x002fe40008000f00 */
[----:B--2---:R-:W-:-:S04]  /*12e0*/  SHF.R.S32.HI R0, RZ, 0x1f, R3 ;  /* 0x0000001fff007819 */ /* 0x004fc80000011403 */
[----:B------:R-:W-:-:S04]  /*12f0*/  LEA.HI R0, R0, R3, RZ, 0x3 ;  /* 0x0000000300007211 */ /* 0x000fc800078f18ff */
[----:B------:R-:W-:-:S05]  /*1300*/  LOP3.LUT R22, R0, 0xfffffff8, RZ, 0xc0, !PT ;  /* 0xfffffff800167812 */ /* 0x000fca00078ec0ff */
[----:B------:R-:W-:Y:S01]  /*1310*/  IMAD.IADD R23, R3, 0x1, -R22 ;  /* 0x0000000103177824 */ /* 0x000fe200078e0a16 */
[----:B---3--:R-:W-:-:S04]  /*1320*/  SHF.R.S32.HI R0, RZ, 0x1f, R11 ;  /* 0x0000001fff007819 */ /* 0x008fc8000001140b */
[----:B------:R-:W-:Y:S01]  /*1330*/  LEA R26, R23, R22, 0x2 ;  /* 0x00000016171a7211 */ /* 0x000fe200078e10ff */
[----:B------:R-:W-:Y:S01]  /*1340*/  STL.64 [R1], R2 ;  /* 0x0000000201007387 */ /* 0x000fe20000100a00 */
[----:B------:R-:W-:-:S03]  /*1350*/  LEA.HI R0, R0, R11, RZ, 0x3 ;  /* 0x0000000b00007211 */ /* 0x000fc600078f18ff */
[----:B------:R-:W-:Y:S01]  /*1360*/  STL [R1+0x10], R26 ;  /* 0x0000101a01007387 */ /* 0x000fe20000100800 */
[----:B------:R-:W-:-:S05]  /*1370*/  LOP3.LUT R0, R0, 0xfffffff8, RZ, 0xc0, !PT ;  /* 0xfffffff800007812 */ /* 0x000fca00078ec0ff */
[--C-:B------:R-:W-:Y:S01]  /*1380*/  IMAD.IADD R11, R11, 0x1, -R0.reuse ;  /* 0x000000010b0b7824 */ /* 0x100fe200078e0a00 */
[----:B----4-:R1:W-:Y:S03]  /*1390*/  STG.E desc[UR36][R6.64], R5 ;  /* 0x0000000506007986 */ /* 0x0103e6000c101924 */
[----:B------:R-:W-:Y:S01]  /*13a0*/  IMAD R24, R11, 0x4, R0 ;  /* 0x000000040b187824 */ /* 0x000fe200078e0200 */
[----:B------:R2:W-:Y:S01]  /*13b0*/  STL.64 [R1+0x8], R22 ;  /* 0x0000081601007387 */ /* 0x0005e20000100a00 */
[----:B-1----:R-:W-:Y:S01]  /*13c0*/  MOV R5, UR5 ;  /* 0x0000000500057c02 */ /* 0x002fe20008000f00 */
[----:B------:R-:W-:Y:S01]  /*13d0*/  IMAD.MOV.U32 R6, RZ, RZ, R17 ;  /* 0x000000ffff067224 */ /* 0x000fe200078e0011 */
[----:B------:R-:W-:Y:S01]  /*13e0*/  MOV R7, R16 ;  /* 0x0000001000077202 */ /* 0x000fe20000000f00 */
[----:B--2---:R-:W-:Y:S02]  /*13f0*/  IMAD R23, R23, -0x3, R26 ;  /* 0xfffffffd17177824 */ /* 0x004fe400078e021a */
[----:B0-----:R-:W-:-:S07]  /*1400*/  IMAD R22, R11, -0x3, R24 ;  /* 0xfffffffd0b167824 */ /* 0x001fce00078e0218 */
[----:B------:R-:W-:-:S07]  /*1410*/  LEPC R20, `(.L_x_128) ;  /* 0x000000001014794e */ /* 0x000fce0000000000 */
[----:B------:R-:W-:Y:S05]  /*1420*/  CALL.ABS.NOINC R8 ;  /* 0x0000000008007343 */ /* 0x000fea0003c00000 */
.L_x_128:
[----:B------:R-:W-:Y:S01]  /*1430*/  IMAD.MOV.U32 R25, RZ, RZ, R24 ;  /* 0x000000ffff197224 */ /* 0x000fe200078e0018 */
[----:B------:R-:W-:Y:S01]  /*1440*/  MOV R27, R26 ;  /* 0x0000001a001b7202 */ /* 0x000fe20000000f00 */
        /* <DEDUP_REMOVED lines=11> */
.L_x_129:
        /* <DEDUP_REMOVED lines=19> */
.L_x_130:
        /* <DEDUP_REMOVED lines=16> */
.L_x_131:
        /* <DEDUP_REMOVED lines=16> */
.L_x_132:
        /* <DEDUP_REMOVED lines=12> */
.L_x_133:
[----:B------:R-:W0:Y:S02]  /*18f0*/  LDC.64 R6, c[0x0][0x388] ;  /* 0x0000e200ff067b82 */ /* 0x000e240000000a00 */
[----:B0-----:R-:W-:-:S06]  /*1900*/  IMAD.WIDE R4, R23, 0x4, R6 ;  /* 0x0000000417047825 */ /* 0x001fcc00078e0206 */
[----:B------:R-:W2:Y:S01]  /*1910*/  LDG.E R5, desc[UR36][R4.64] ;  /* 0x0000002404057981 */ /* 0x000ea2000c1e1900 */
[----:B------:R-:W-:Y:S01]  /*1920*/  IMAD.WIDE R22, R22, 0x4, R6 ;  /* 0x0000000416167825 */ /* 0x000fe200078e0206 */
[----:B------:R-:W-:-:S04]  /*1930*/  LEA R19, R30, R19, 0x1 ;  /* 0x000000131e137211 */ /* 0x000fc800078e08ff */
[----:B------:R-:W-:Y:S01]  /*1940*/  ISETP.GE.AND P0, PT, R19, R28, PT ;  /* 0x0000001c1300720c */ /* 0x000fe20003f06270 */
[----:B--2---:R1:W-:-:S12]  /*1950*/  STG.E desc[UR36][R22.64], R5 ;  /* 0x0000000516007986 */ /* 0x0043d8000c101924 */
[----:B------:R-:W-:Y:S05]  /*1960*/  @!P0 BRA `(.L_x_134) ;  /* 0xfffffff000948947 */ /* 0x000fea000383ffff */
[----:B------:R-:W-:Y:S05]  /*1970*/  EXIT ;  /* 0x000000000000794d */ /* 0x000fea0003800000 */
.L_x_135:
        /* <DEDUP_REMOVED lines=16> */
.L_x_1116:


//--------------------- .text._Z5evictIfLi8ELi2ELi8EEvPT_S1_PKiS3_i --------------------------
	.section	.text._Z5evictIfLi8ELi2ELi8EEvPT_S1_PKiS3_i,"ax",@progbits
	.align	128
        .global         _Z5evictIfLi8ELi2ELi8EEvPT_S1_PKiS3_i
        .type           _Z5evictIfLi8ELi2ELi8EEvPT_S1_PKiS3_i,@function
        .size           _Z5evictIfLi8ELi2ELi8EEvPT_S1_PKiS3_i,(.L_x_1117 - _Z5evictIfLi8ELi2ELi8EEvPT_S1_PKiS3_i)
        .other          _Z5evictIfLi8ELi2ELi8EEvPT_S1_PKiS3_i,@"STO_CUDA_ENTRY STV_DEFAULT"
_Z5evictIfLi8ELi2ELi8EEvPT_S1_PKiS3_i:
.text._Z5evictIfLi8ELi2ELi8EEvPT_S1_PKiS3_i:
        /* <DEDUP_REMOVED lines=21> */
.L_x_136:
        /* <DEDUP_REMOVED lines=20> */
.L_x_137:
[----:B------:R-:W-:Y:S01]  /*0290*/  ISETP.GE.AND P0, PT, R17, R29, PT ;  /* 0x0000001d1100720c */ /* 0x000fe20003f06270 */
[----:B------:R-:W-:-:S12]  /*02a0*/  IMAD R28, R18, 0x2, R17 ;  /* 0x00000002121c7824 */ /* 0x000fd800078e0211 */
[----:B------:R-:W-:Y:S05]  /*02b0*/  @P0 EXIT ;  /* 0x000000000000094d */ /* 0x000fea0003800000 */
[----:B------:R-:W-:-:S07]  /*02c0*/  LEA R29, R18, R29, 0x1 ;  /* 0x0000001d121d7211 */ /* 0x000fce00078e08ff */
.L_x_155:
[----:B0-----:R-:W0:Y:S02]  /*02d0*/  LDC.64 R4, c[0x0][0x390] ;  /* 0x0000e400ff047b82 */ /* 0x001e240000000a00 */
[----:B0-----:R-:W-:-:S05]  /*02e0*/  IMAD.WIDE R4, R28, 0x4, R4 ;  /* 0x000000041c047825 */ /* 0x001fca00078e0204 */
[----:B------:R-:W2:Y:S04]  /*02f0*/  LDG.E.CONSTANT R3, desc[UR36][R4.64+0x4] ;  /* 0x0000042404037981 */ /* 0x000ea8000c1e9900 */
[----:B------:R0:W3:Y:S01]  /*0300*/  LDG.E.CONSTANT R6, desc[UR36][R4.64] ;  /* 0x0000002404067981 */ /* 0x0000e2000c1e9900 */
[----:B------:R-:W1:Y:S01]  /*0310*/  LDCU UR4, c[0x0][0x2f8] ;  /* 0x00005f00ff0477ac */ /* 0x000e620008000800 */
[----:B------:R-:W-:Y:S02]  /*0320*/  MOV R24, 0x0 ;  /* 0x0000000000187802 */ /* 0x000fe40000000f00 */
[----:B------:R-:W-:Y:S02]  /*0330*/  IADD3 R28, PT, PT, R30, R28, RZ ;  /* 0x0000001c1e1c7210 */ /* 0x000fe40007ffe0ff */
        /* <DEDUP_REMOVED lines=18> */
[----:B------:R0:W-:Y:S01]  /*0460*/  STL.64 [R25+0x8], R16 ;  /* 0x0000081019007387 */ /* 0x0001e20000100a00 */
[----:B------:R-:W-:Y:S01]  /*0470*/  IMAD.IADD R11, R6, 0x1, -R7 ;  /* 0x00000001060b7824 */ /* 0x000fe200078e0a07 */
[----:B------:R-:W-:Y:S01]  /*0480*/  LOP3.LUT R26, R5, 0xffffffc0, RZ, 0xc0, !PT ;  /* 0xffffffc0051a7812 */ /* 0x000fe200078ec0ff */
[----:B------:R-:W-:Y:S01]  /*0490*/  IMAD.MOV.U32 R6, RZ, RZ, R22 ;  /* 0x000000ffff067224 */ /* 0x000fe200078e0016 */
[----:B------:R4:W-:Y:S01]  /*04a0*/  STL [R25+0x10], R18 ;  /* 0x0000101219007387 */ /* 0x0009e20000100800 */
[----:B------:R-:W-:Y:S02]  /*04b0*/  MOV R5, UR5 ;  /* 0x0000000500057c02 */ /* 0x000fe40008000f00 */
[----:B------:R-:W-:Y:S01]  /*04c0*/  IMAD R26, R11, 0x2, R26 ;  /* 0x000000020b1a7824 */ /* 0x000fe200078e021a */
[----:B------:R-:W-:Y:S01]  /*04d0*/  MOV R7, R23 ;  /* 0x0000001700077202 */ /* 0x000fe20000000f00 */
[----:B0-----:R-:W-:-:S02]  /*04e0*/  IMAD.IADD R17, R18, 0x1, -R17 ;  /* 0x0000000112117824 */ /* 0x001fc400078e0a11 */
[----:B----4-:R-:W-:-:S07]  /*04f0*/  IMAD.IADD R16, R26, 0x1, -R11 ;  /* 0x000000011a107824 */ /* 0x010fce00078e0a0b */
[----:B------:R-:W-:-:S07]  /*0500*/  LEPC R20, `(.L_x_138) ;  /* 0x000000001014794e */ /* 0x000fce0000000000 */
[----:B------:R-:W-:Y:S05]  /*0510*/  CALL.ABS.NOINC R8 ;  /* 0x0000000008007343 */ /* 0x000fea0003c00000 */
.L_x_138:
        /* <DEDUP_REMOVED lines=13> */
.L_x_139:
        /* <DEDUP_REMOVED lines=19> */
.L_x_140:
        /* <DEDUP_REMOVED lines=15> */
.L_x_141:
[----:B------:R-:W2:Y:S01]  /*0810*/  LDG.E R3, desc[UR36][R34.64+0x40] ;  /* 0x0000402422037981 */ /* 0x000ea2000c1e1900 */
        /* <DEDUP_REMOVED lines=13> */
.L_x_142:
[----:B------:R-:W2:Y:S01]  /*08f0*/  LDG.E R3, desc[UR36][R34.64+0x44] ;  /* 0x0000442422037981 */ /* 0x000ea2000c1e1900 */
[----:B------:R-:W-:Y:S01]  /*0900*/  IADD3 R27, PT, PT, R26, 0x20, RZ ;  /* 0x000000201a1b7810 */ /* 0x000fe20007ffe0ff */
[----:B------:R-:W-:Y:S01]  /*0910*/  VIADD R19, R18, 0x20 ;  /* 0x0000002012137836 */ /* 0x000fe20000000000 */
[----:B------:R0:W1:Y:S01]  /*0920*/  LDC.64 R8, c[0x4][R24] ;  /* 0x0100000018087b82 */ /* 0x0000620000000a00 */
[----:B------:R0:W-:Y:S01]  /*0930*/  STL [R25+0x10], RZ ;  /* 0x000010ff19007387 */ /* 0x0001e20000100800 */
[----:B------:R-:W3:Y:S01]  /*0940*/  LDCU.64 UR4, c[0x4][0x20] ;  /* 0x01000400ff0477ac */ /* 0x000ee20008000a00 */
[----:B------:R-:W-:Y:S02]  /*0950*/  IMAD.MOV.U32 R6, RZ, RZ, R22 ;  /* 0x000000ffff067224 */ /* 0x000fe400078e0016 */
[----:B------:R0:W-:Y:S01]  /*0960*/  STL.64 [R25], R26 ;  /* 0x0000001a19007387 */ /* 0x0001e20000100a00 */
[----:B------:R-:W-:-:S03]  /*0970*/  IMAD.MOV.U32 R7, RZ, RZ, R23 ;  /* 0x000000ffff077224 */ /* 0x000fc600078e0017 */
[----:B------:R0:W-:Y:S01]  /*0980*/  STL.64 [R25+0x8], R18 ;  /* 0x0000081219007387 */ /* 0x0001e20000100a00 */
[----:B---3--:R-:W-:Y:S01]  /*0990*/  IMAD.U32 R4, RZ, RZ, UR4 ;  /* 0x00000004ff047e24 */ /* 0x008fe2000f8e00ff */
[----:B------:R-:W-:Y:S02]  /*09a0*/  MOV R5, UR5 ;  /* 0x0000000500057c02 */ /* 0x000fe40008000f00 */
[----:B-12---:R0:W-:Y:S05]  /*09b0*/  STG.E desc[UR36][R32.64+0x44], R3 ;  /* 0x0000440320007986 */ /* 0x0061ea000c101924 */
[----:B------:R-:W-:-:S07]  /*09c0*/  LEPC R20, `(.L_x_143) ;  /* 0x000000001014794e */ /* 0x000fce0000000000 */
[----:B0-----:R-:W-:Y:S05]  /*09d0*/  CALL.ABS.NOINC R8 ;  /* 0x0000000008007343 */ /* 0x001fea0003c00000 */
.L_x_143:
[----:B------:R-:W2:Y:S01]  /*09e0*/  LDG.E R3, desc[UR36][R34.64+0x80] ;  /* 0x0000802422037981 */ /* 0x000ea2000c1e1900 */
[----:B------:R-:W-:Y:S01]  /*09f0*/  HFMA2 R0, -RZ, RZ, 0, 5.9604644775390625e-08 ;  /* 0x00000001ff007431 */ /* 0x000fe200000001ff */
[----:B------:R0:W1:Y:S01]  /*0a00*/  LDC.64 R8, c[0x4][R24] ;  /* 0x0100000018087b82 */ /* 0x0000620000000a00 */
[----:B------:R-:W3:Y:S01]  /*0a10*/  LDCU.64 UR4, c[0x4][0x20] ;  /* 0x01000400ff0477ac */ /* 0x000ee20008000a00 */
[----:B------:R0:W-:Y:S01]  /*0a20*/  STL.64 [R25], R26 ;  /* 0x0000001a19007387 */ /* 0x0001e20000100a00 */
[----:B------:R-:W-:Y:S01]  /*0a30*/  MOV R6, R22 ;  /* 0x0000001600067202 */ /* 0x000fe20000000f00 */
[----:B------:R-:W-:Y:S02]  /*0a40*/  IMAD.MOV.U32 R7, RZ, RZ, R23 ;  /* 0x000000ffff077224 */ /* 0x000fe400078e0017 */
[----:B------:R0:W-:Y:S04]  /*0a50*/  STL.64 [R25+0x8], R18 ;  /* 0x0000081219007387 */ /* 0x0001e80000100a00 */
[----:B------:R0:W-:Y:S01]  /*0a60*/  STL [R25+0x10], R0 ;  /* 0x0000100019007387 */ /* 0x0001e20000100800 */
[----:B---3--:R-:W-:-:S02]  /*0a70*/  IMAD.U32 R4, RZ, RZ, UR4 ;  /* 0x00000004ff047e24 */ /* 0x008fc4000f8e00ff */
[----:B------:R-:W-:Y:S01]  /*0a80*/  IMAD.U32 R5, RZ, RZ, UR5 ;  /* 0x00000005ff057e24 */ /* 0x000fe2000f8e00ff */
[----:B-12---:R0:W-:Y:S06]  /*0a90*/  STG.E desc[UR36][R32.64+0x80], R3 ;  /* 0x0000800320007986 */ /* 0x0061ec000c101924 */
[----:B------:R-:W-:-:S07]  /*0aa0*/  LEPC R20, `(.L_x_144) ;  /* 0x000000001014794e */ /* 0x000fce0000000000 */
[----:B0-----:R-:W-:Y:S05]  /*0ab0*/  CALL.ABS.NOINC R8 ;  /* 0x0000000008007343 */ /* 0x001fea0003c00000 */
.L_x_144:
[----:B------:R-:W2:Y:S01]  /*0ac0*/  LDG.E R3, desc[UR36][R34.64+0x84] ;  /* 0x0000842422037981 */ /* 0x000ea2000c1e1900 */
[----:B------:R-:W-:Y:S01]  /*0ad0*/  VIADD R27, R26, 0x30 ;  /* 0x000000301a1b7836 */ /* 0x000fe20000000000 */
[----:B------:R-:W-:Y:S01]  /*0ae0*/  IADD3 R19, PT, PT, R18, 0x30, RZ ;  /* 0x0000003012137810 */ /* 0x000fe20007ffe0ff */
[----:B------:R0:W1:Y:S01]  /*0af0*/  LDC.64 R8, c[0x4][R24] ;  /* 0x0100000018087b82 */ /* 0x0000620000000a00 */
[----:B------:R0:W-:Y:S01]  /*0b00*/  STL [R25+0x10], RZ ;  /* 0x000010ff19007387 */ /* 0x0001e20000100800 */
[----:B------:R-:W3:Y:S01]  /*0b10*/  LDCU.64 UR4, c[0x4][0x20] ;  /* 0x01000400ff0477ac */ /* 0x000ee20008000a00 */
[----:B------:R-:W-:Y:S01]  /*0b20*/  IMAD.MOV.U32 R6, RZ, RZ, R22 ;  /* 0x000000ffff067224 */ /* 0x000fe200078e0016 */
[----:B------:R-:W-:Y:S01]  /*0b30*/  MOV R7, R23 ;  /* 0x0000001700077202 */ /* 0x000fe20000000f00 */
[----:B------:R0:W-:Y:S04]  /*0b40*/  STL.64 [R25], R26 ;  /* 0x0000001a19007387 */ /* 0x0001e80000100a00 */
[----:B------:R0:W-:Y:S01]  /*0b50*/  STL.64 [R25+0x8], R18 ;  /* 0x0000081219007387 */ /* 0x0001e20000100a00 */
[----:B---3--:R-:W-:Y:S01]  /*0b60*/  IMAD.U32 R4, RZ, RZ, UR4 ;  /* 0x00000004ff047e24 */ /* 0x008fe2000f8e00ff */
[----:B------:R-:W-:-:S02]  /*0b70*/  MOV R5, UR5 ;  /* 0x0000000500057c02 */ /* 0x000fc40008000f00 */
[----:B-12---:R0:W-:Y:S05]  /*0b80*/  STG.E desc[UR36][R32.64+0x84], R3 ;  /* 0x0000840320007986 */ /* 0x0061ea000c101924 */
[----:B------:R-:W-:-:S07]  /*0b90*/  LEPC R20, `(.L_x_145) ;  /* 0x000000001014794e */ /* 0x000fce0000000000 */
[----:B0-----:R-:W-:Y:S05]  /*0ba0*/  CALL.ABS.NOINC R8 ;  /* 0x0000000008007343 */ /* 0x001fea0003c00000 */
.L_x_145:
        /* <DEDUP_REMOVED lines=14> */
.L_x_146:
        /* <DEDUP_REMOVED lines=12> */
.L_x_147:
        /* <DEDUP_REMOVED lines=16> */
.L_x_148:
        /* <DEDUP_REMOVED lines=13> */
.L_x_149:
        /* <DEDUP_REMOVED lines=13> */
.L_x_150:
        /* <DEDUP_REMOVED lines=13> */
.L_x_151:
        /* <DEDUP_REMOVED lines=13> */
.L_x_152:
        /* <DEDUP_REMOVED lines=13> */
.L_x_153:
        /* <DEDUP_REMOVED lines=13> */
.L_x_154:
[----:B------:R-:W2:Y:S01]  /*1330*/  LDG.E R27, desc[UR36][R26.64+0xe0] ;  /* 0x0000e0241a1b7981 */ /* 0x000ea2000c1e1900 */
[----:B------:R-:W-:-:S03]  /*1340*/  ISETP.NE.AND P6, PT, R31, RZ, PT ;  /* 0x000000ff1f00720c */ /* 0x000fc60003fc5270 */
[----:B--2---:R0:W-:Y:S10]  /*1350*/  STG.E desc[UR36][R18.64+0xe0], R27 ;  /* 0x0000e01b12007986 */ /* 0x0041f4000c101924 */
[----:B------:R-:W-:Y:S05]  /*1360*/  @!P6 BRA `(.L_x_155) ;  /* 0xffffffec00d8e947 */ /* 0x000fea000383ffff */
[----:B------:R-:W-:Y:S05]  /*1370*/  EXIT ;  /* 0x000000000000794d */ /* 0x000fea0003800000 */
.L_x_156:
        /* <DEDUP_REMOVED lines=16> */
.L_x_1117:


//--------------------- .text._Z5evictIfLi4ELi2ELi8EEvPT_S1_PKiS3_i --------------------------
	.section	.text._Z5evictIfLi4ELi2ELi8EEvPT_S1_PKiS3_i,"ax",@progbits
	.align	128
        .global         _Z5evictIfLi4ELi2ELi8EEvPT_S1_PKiS3_i
        .type           _Z5evictIfLi4ELi2ELi8EEvPT_S1_PKiS3_i,@function
        .size           _Z5evictIfLi4ELi2ELi8EEvPT_S1_PKiS3_i,(.L_x_1118 - _Z5evictIfLi4ELi2ELi8EEvPT_S1_PKiS3_i)
        .other          _Z5evictIfLi4ELi2ELi8EEvPT_S1_PKiS3_i,@"STO_CUDA_ENTRY STV_DEFAULT"
_Z5evictIfLi4ELi2ELi8EEvPT_S1_PKiS3_i:
.text._Z5evictIfLi4ELi2ELi8EEvPT_S1_PKiS3_i:
        /* <DEDUP_REMOVED lines=21> */
.L_x_157:
        /* <DEDUP_REMOVED lines=20> */
.L_x_158:
[----:B------:R-:W-:Y:S01]  /*0290*/  ISETP.GE.AND P0, PT, R17, R18, PT ;  /* 0x000000121100720c */ /* 0x000fe20003f06270 */
[----:B------:R-:W-:-:S12]  /*02a0*/  IMAD R25, R30, 0x2, R17 ;  /* 0x000000021e197824 */ /* 0x000fd800078e0211 */
[----:B------:R-:W-:Y:S05]  /*02b0*/  @P0 EXIT ;  /* 0x000000000000094d */ /* 0x000fea0003800000 */
[----:B------:R-:W-:-:S07]  /*02c0*/  LEA R30, R30, R18, 0x1 ;  /* 0x000000121e1e7211 */ /* 0x000fce00078e08ff */
.L_x_168:
[----:B0-----:R-:W0:Y:S01]  /*02d0*/  LDC.64 R4, c[0x0][0x390] ;  /* 0x0000e400ff047b82 */ /* 0x001e220000000a00 */
[----:B------:R-:W1:Y:S01]  /*02e0*/  LDCU.64 UR4, c[0x4][0x18] ;  /* 0x01000300ff0477ac */ /* 0x000e620008000a00 */
[----:B0-----:R-:W-:-:S05]  /*02f0*/  IMAD.WIDE R4, R25, 0x4, R4 ;  /* 0x0000000419047825 */ /* 0x001fca00078e0204 */
[----:B------:R-:W2:Y:S04]  /*0300*/  LDG.E.CONSTANT R3, desc[UR36][R4.64+0x4] ;  /* 0x0000042404037981 */ /* 0x000ea8000c1e9900 */
[----:B------:R1:W3:Y:S01]  /*0310*/  LDG.E.CONSTANT R11, desc[UR36][R4.64] ;  /* 0x00000024040b7981 */ /* 0x0002e2000c1e9900 */
[----:B------:R-:W-:Y:S01]  /*0320*/  MOV R24, 0x0 ;  /* 0x0000000000187802 */ /* 0x000fe20000000f00 */
[----:B------:R-:W-:Y:S02]  /*0330*/  IMAD.IADD R25, R26, 0x1, R25 ;  /* 0x000000011a197824 */ /* 0x000fe400078e0219 */
[----:B------:R-:W-:Y:S01]  /*0340*/  IMAD.MOV.U32 R6, RZ, RZ, R28 ;  /* 0x000000ffff067224 */ /* 0x000fe200078e001c */
[----:B------:R0:W4:Y:S01]  /*0350*/  LDC.64 R8, c[0x4][R24] ;  /* 0x0100000018087b82 */ /* 0x0001220000000a00 */
[----:B------:R-:W-:Y:S01]  /*0360*/  IMAD.MOV.U32 R7, RZ, RZ, R27 ;  /* 0x000000ffff077224 */ /* 0x000fe200078e001b */
[----:B------:R-:W-:Y:S01]  /*0370*/  ISETP.GE.AND P0, PT, R25, R30, PT ;  /* 0x0000001e1900720c */ /* 0x000fe20003f06270 */
[----:B-1----:R-:W-:-:S03]  /*0380*/  IMAD.U32 R5, RZ, RZ, UR5 ;  /* 0x00000005ff057e24 */ /* 0x002fc6000f8e00ff */
        /* <DEDUP_REMOVED lines=14> */
[----:B------:R-:W-:-:S03]  /*0470*/  IMAD.SHL.U32 R0, R0, 0x4, RZ ;  /* 0x0000000400007824 */ /* 0x000fc600078e00ff */
[----:B------:R-:W-:Y:S01]  /*0480*/  IADD3 R11, PT, PT, R11, -R4, RZ ;  /* 0x800000040b0b7210 */ /* 0x000fe20007ffe0ff */
[----:B------:R-:W-:Y:S01]  /*0490*/  IMAD.U32 R4, RZ, RZ, UR4 ;  /* 0x00000004ff047e24 */ /* 0x000fe2000f8e00ff */
[----:B------:R-:W-:Y:S02]  /*04a0*/  LOP3.LUT R0, R0, 0xffffffe0, RZ, 0xc0, !PT ;  /* 0xffffffe000007812 */ /* 0x000fe400078ec0ff */
[----:B-1----:R-:W-:Y:S02]  /*04b0*/  IADD3 R17, PT, PT, -R17, R22, RZ ;  /* 0x0000001611117210 */ /* 0x002fe40007ffe1ff */
[----:B------:R-:W-:-:S05]  /*04c0*/  LEA R18, R11, R0, 0x1 ;  /* 0x000000000b127211 */ /* 0x000fca00078e08ff */
[----:B0---4-:R-:W-:-:S07]  /*04d0*/  IMAD.IADD R16, R18, 0x1, -R11 ;  /* 0x0000000112107824 */ /* 0x011fce00078e0a0b */
[----:B------:R-:W-:-:S07]  /*04e0*/  LEPC R20, `(.L_x_159) ;  /* 0x000000001014794e */ /* 0x000fce0000000000 */
[----:B------:R-:W-:Y:S05]  /*04f0*/  CALL.ABS.NOINC R8 ;  /* 0x0000000008007343 */ /* 0x000fea0003c00000 */
.L_x_159:
[----:B------:R-:W-:Y:S01]  /*0500*/  IMAD.MOV.U32 R19, RZ, RZ, R18 ;  /* 0x000000ffff137224 */ /* 0x000fe200078e0012 */
[----:B------:R-:W-:Y:S01]  /*0510*/  MOV R23, R22 ;  /* 0x0000001600177202 */ /* 0x000fe20000000f00 */
[----:B------:R0:W-:Y:S01]  /*0520*/  STL [R1+0x10], RZ ;  /* 0x000010ff01007387 */ /* 0x0001e20000100800 */
[----:B------:R0:W1:Y:S01]  /*0530*/  LDC.64 R8, c[0x4][R24] ;  /* 0x0100000018087b82 */ /* 0x0000620000000a00 */
[----:B------:R-:W2:Y:S01]  /*0540*/  LDCU.64 UR4, c[0x4][0x20] ;  /* 0x01000400ff0477ac */ /* 0x000ea20008000a00 */
[----:B------:R-:W-:Y:S01]  /*0550*/  MOV R6, R28 ;  /* 0x0000001c00067202 */ /* 0x000fe20000000f00 */
[----:B------:R0:W-:Y:S01]  /*0560*/  STL.64 [R1], R18 ;  /* 0x0000001201007387 */ /* 0x0001e20000100a00 */
[----:B------:R-:W-:-:S03]  /*0570*/  IMAD.MOV.U32 R7, RZ, RZ, R27 ;  /* 0x000000ffff077224 */ /* 0x000fc600078e001b */
[----:B------:R0:W-:Y:S01]  /*0580*/  STL.64 [R1+0x8], R22 ;  /* 0x0000081601007387 */ /* 0x0001e20000100a00 */
[----:B--2---:R-:W-:Y:S02]  /*0590*/  IMAD.U32 R4, RZ, RZ, UR4 ;  /* 0x00000004ff047e24 */ /* 0x004fe4000f8e00ff */
[----:B0-----:R-:W-:-:S07]  /*05a0*/  IMAD.U32 R5, RZ, RZ, UR5 ;  /* 0x00000005ff057e24 */ /* 0x001fce000f8e00ff */
[----:B------:R-:W-:-:S07]  /*05b0*/  LEPC R20, `(.L_x_160) ;  /* 0x000000001014794e */ /* 0x000fce0000000000 */
[----:B-1----:R-:W-:Y:S05]  /*05c0*/  CALL.ABS.NOINC R8 ;  /* 0x0000000008007343 */ /* 0x002fea0003c00000 */
.L_x_160:
        /* <DEDUP_REMOVED lines=11> */
[----:B------:R-:W-:Y:S02]  /*0680*/  IMAD.U32 R4, RZ, RZ, UR4 ;  /* 0x00000004ff047e24 */ /* 0x000fe4000f8e00ff */
[----:B------:R-:W-:Y:S01]  /*0690*/  IMAD.MOV.U32 R6, RZ, RZ, R28 ;  /* 0x000000ffff067224 */ /* 0x000fe200078e001c */
[----:B------:R0:W-:Y:S01]  /*06a0*/  STL.64 [R1+0x8], R22 ;  /* 0x0000081601007387 */ /* 0x0001e20000100a00 */
[----:B------:R-:W-:-:S03]  /*06b0*/  IMAD.MOV.U32 R7, RZ, RZ, R27 ;  /* 0x000000ffff077224 */ /* 0x000fc600078e001b */
[----:B------:R0:W-:Y:S04]  /*06c0*/  STL [R1+0x10], R0 ;  /* 0x0000100001007387 */ /* 0x0001e80000100800 */
[----:B--23--:R0:W-:Y:S02]  /*06d0*/  STG.E desc[UR36][R32.64], R3 ;  /* 0x0000000320007986 */ /* 0x00c1e4000c101924 */
[----:B------:R-:W-:-:S07]  /*06e0*/  LEPC R20, `(.L_x_161) ;  /* 0x000000001014794e */ /* 0x000fce0000000000 */
[----:B0-----:R-:W-:Y:S05]  /*06f0*/  CALL.ABS.NOINC R8 ;  /* 0x0000000008007343 */ /* 0x001fea0003c00000 */
.L_x_161:
[----:B------:R-:W2:Y:S01]  /*0700*/  LDG.E R3, desc[UR36][R34.64+0x4] ;  /* 0x0000042422037981 */ /* 0x000ea2000c1e1900 */
[----:B------:R-:W-:Y:S01]  /*0710*/  IADD3 R19, PT, PT, R18, 0x10, RZ ;  /* 0x0000001012137810 */ /* 0x000fe20007ffe0ff */
[----:B------:R-:W-:Y:S01]  /*0720*/  VIADD R23, R22, 0x10 ;  /* 0x0000001016177836 */ /* 0x000fe20000000000 */
        /* <DEDUP_REMOVED lines=12> */
.L_x_162:
        /* <DEDUP_REMOVED lines=14> */
.L_x_163:
        /* <DEDUP_REMOVED lines=12> */
.L_x_164:
        /* <DEDUP_REMOVED lines=16> */
.L_x_165:
        /* <DEDUP_REMOVED lines=13> */
.L_x_166:
        /* <DEDUP_REMOVED lines=13> */
.L_x_167:
[----:B------:R-:W2:Y:S01]  /*0c30*/  LDG.E R23, desc[UR36][R22.64+0x60] ;  /* 0x0000602416177981 */ /* 0x000ea2000c1e1900 */
[----:B------:R-:W-:-:S03]  /*0c40*/  ISETP.NE.AND P6, PT, R29, RZ, PT ;  /* 0x000000ff1d00720c */ /* 0x000fc60003fc5270 */
[----:B--2---:R0:W-:Y:S10]  /*0c50*/  STG.E desc[UR36][R18.64+0x60], R23 ;  /* 0x0000601712007986 */ /* 0x0041f4000c101924 */
[----:B------:R-:W-:Y:S05]  /*0c60*/  @!P6 BRA `(.L_x_168) ;  /* 0xfffffff40098e947 */ /* 0x000fea000383ffff */
[----:B------:R-:W-:Y:S05]  /*0c70*/  EXIT ;  /* 0x000000000000794d */ /* 0x000fea0003800000 */
.L_x_169:
        /* <DEDUP_REMOVED lines=16> */
.L_x_1118:


//--------------------- .text._Z5evictIfLi2ELi2ELi8EEvPT_S1_PKiS3_i --------------------------
	.section	.text._Z5evictIfLi2ELi2ELi8EEvPT_S1_PKiS3_i,"ax",@progbits
	.align	128
        .global         _Z5evictIfLi2ELi2ELi8EEvPT_S1_PKiS3_i
        .type           _Z5evictIfLi2ELi2ELi8EEvPT_S1_PKiS3_i,@function
        .size           _Z5evictIfLi2ELi2ELi8EEvPT_S1_PKiS3_i,(.L_x_1119 - _Z5evictIfLi2ELi2ELi8EEvPT_S1_PKiS3_i)
        .other          _Z5evictIfLi2ELi2ELi8EEvPT_S1_PKiS3_i,@"STO_CUDA_ENTRY STV_DEFAULT"
_Z5evictIfLi2ELi2ELi8EEvPT_S1_PKiS3_i:
.text._Z5evictIfLi2ELi2ELi8EEvPT_S1_PKiS3_i:
        /* <DEDUP_REMOVED lines=21> */
.L_x_170:
        /* <DEDUP_REMOVED lines=20> */
.L_x_171:
        /* <DEDUP_REMOVED lines=34> */
[----:B------:R-:W1:Y:S01]  /*04b0*/  LDCU.64 UR4, c[0x4][0x18] ;  /* 0x01000300ff0477ac */ /* 0x000e620008000a00 */
[----:B0-----:R-:W-:-:S05]  /*04c0*/  IMAD.WIDE R4, R27, 0x4, R4 ;  /* 0x000000041b047825 */ /* 0x001fca00078e0204 */
[----:B------:R-:W2:Y:S04]  /*04d0*/  LDG.E.CONSTANT R3, desc[UR36][R4.64+0x4] ;  /* 0x0000042404037981 */ /* 0x000ea8000c1e9900 */
[----:B------:R1:W3:Y:S01]  /*04e0*/  LDG.E.CONSTANT R13, desc[UR36][R4.64] ;  /* 0x00000024040d7981 */ /* 0x0002e2000c1e9900 */
[----:B------:R0:W4:Y:S01]  /*04f0*/  LDC.64 R8, c[0x4][R18] ;  /* 0x0100000012087b82 */ /* 0x0001220000000a00 */
[----:B------:R-:W-:Y:S01]  /*0500*/  MOV R6, R17 ;  /* 0x0000001100067202 */ /* 0x000fe20000000f00 */
[----:B------:R-:W-:Y:S02]  /*0510*/  IMAD.MOV.U32 R7, RZ, RZ, R16 ;  /* 0x000000ffff077224 */ /* 0x000fe400078e0010 */
[----:B-1----:R-:W-:Y:S01]  /*0520*/  IMAD.U32 R5, RZ, RZ, UR5 ;  /* 0x00000005ff057e24 */ /* 0x002fe2000f8e00ff */
[----:B--2---:R-:W-:Y:S01]  /*0530*/  SHF.R.S32.HI R0, RZ, 0x1f, R3 ;  /* 0x0000001fff007819 */ /* 0x004fe20000011403 */
[----:B------:R1:W-:Y:S03]  /*0540*/  STL.64 [R1], R2 ;  /* 0x0000000201007387 */ /* 0x0003e60000100a00 */
        /* <DEDUP_REMOVED lines=11> */
[----:B------:R-:W-:Y:S02]  /*0600*/  IMAD.SHL.U32 R0, R0, 0x2, RZ ;  /* 0x0000000200007824 */ /* 0x000fe400078e00ff */
[----:B------:R-:W-:Y:S02]  /*0610*/  IMAD.IADD R19, R24, 0x1, -R11 ;  /* 0x0000000118137824 */ /* 0x000fe400078e0a0b */
[----:B------:R-:W-:Y:S01]  /*0620*/  IMAD.IADD R13, R13, 0x1, -R4 ;  /* 0x000000010d0d7824 */ /* 0x000fe200078e0a04 */
[----:B------:R-:W-:Y:S02]  /*0630*/  LOP3.LUT R0, R0, 0xfffffff0, RZ, 0xc0, !PT ;  /* 0xfffffff000007812 */ /* 0x000fe400078ec0ff */
[----:B------:R-:W-:-:S03]  /*0640*/  MOV R4, UR4 ;  /* 0x0000000400047c02 */ /* 0x000fc60008000f00 */
[----:B------:R-:W-:-:S05]  /*0650*/  IMAD R22, R13, 0x2, R0 ;  /* 0x000000020d167824 */ /* 0x000fca00078e0200 */
[----:B01--4-:R-:W-:-:S07]  /*0660*/  IADD3 R18, PT, PT, -R13, R22, RZ ;  /* 0x000000160d127210 */ /* 0x013fce0007ffe1ff */
[----:B------:R-:W-:-:S07]  /*0670*/  LEPC R20, `(.L_x_174) ;  /* 0x000000001014794e */ /* 0x000fce0000000000 */
[----:B------:R-:W-:Y:S05]  /*0680*/  CALL.ABS.NOINC R8 ;  /* 0x0000000008007343 */ /* 0x000fea0003c00000 */
.L_x_174:
        /* <DEDUP_REMOVED lines=14> */
.L_x_175:
[----:B------:R-:W0:Y:S01]  /*0770*/  LDC.64 R4, c[0x0][0x380] ;  /* 0x0000e000ff047b82 */ /* 0x000e220000000a00 */
[--C-:B------:R-:W-:Y:S01]  /*0780*/  IMAD.MOV.U32 R10, RZ, RZ, R22.reuse ;  /* 0x000000ffff0a7224 */ /* 0x100fe200078e0016 */
        /* <DEDUP_REMOVED lines=12> */
[----:B------:R-:W-:Y:S02]  /*0850*/  IMAD.MOV.U32 R6, RZ, RZ, R17 ;  /* 0x000000ffff067224 */ /* 0x000fe400078e0011 */
[----:B------:R-:W-:Y:S01]  /*0860*/  IMAD.MOV.U32 R7, RZ, RZ, R16 ;  /* 0x000000ffff077224 */ /* 0x000fe200078e0010 */
[----:B------:R0:W-:Y:S04]  /*0870*/  STL [R1+0x10], R0 ;  /* 0x0000100001007387 */ /* 0x0001e80000100800 */
[----:B--23--:R0:W-:Y:S02]  /*0880*/  STG.E desc[UR36][R22.64], R3 ;  /* 0x0000000316007986 */ /* 0x00c1e4000c101924 */
[----:B------:R-:W-:-:S07]  /*0890*/  LEPC R20, `(.L_x_176) ;  /* 0x000000001014794e */ /* 0x000fce0000000000 */
[----:B0-----:R-:W-:Y:S05]  /*08a0*/  CALL.ABS.NOINC R8 ;  /* 0x0000000008007343 */ /* 0x001fea0003c00000 */
.L_x_176:
[----:B------:R-:W2:Y:S01]  /*08b0*/  LDG.E R33, desc[UR36][R32.64+0x4] ;  /* 0x0000042420217981 */ /* 0x000ea2000c1e1900 */
[----:B------:R0:W1:Y:S01]  /*08c0*/  LDC.64 R8, c[0x4][R27] ;  /* 0x010000001b087b82 */ /* 0x0000620000000a00 */
[----:B------:R-:W3:Y:S01]  /*08d0*/  LDCU.64 UR4, c[0x4][0x28] ;  /* 0x01000500ff0477ac */ /* 0x000ee20008000a00 */
[----:B------:R-:W-:Y:S01]  /*08e0*/  IMAD.MOV.U32 R6, RZ, RZ, R17 ;  /* 0x000000ffff067224 */ /* 0x000fe200078e0011 */
[----:B------:R0:W-:Y:S01]  /*08f0*/  STL.64 [R1], R18 ;  /* 0x0000001201007387 */ /* 0x0001e20000100a00 */
[----:B------:R-:W-:-:S03]  /*0900*/  MOV R7, R16 ;  /* 0x0000001000077202 */ /* 0x000fc60000000f00 */
[----:B------:R0:W-:Y:S01]  /*0910*/  STL [R1+0x8], RZ ;  /* 0x000008ff01007387 */ /* 0x0001e20000100800 */
[----:B---3--:R-:W-:Y:S01]  /*0920*/  MOV R4, UR4 ;  /* 0x0000000400047c02 */ /* 0x008fe20008000f00 */
[----:B------:R-:W-:Y:S02]  /*0930*/  IMAD.U32 R5, RZ, RZ, UR5 ;  /* 0x00000005ff057e24 */ /* 0x000fe4000f8e00ff */
[----:B-12---:R0:W-:Y:S05]  /*0940*/  STG.E desc[UR36][R22.64+0x4], R33 ;  /* 0x0000042116007986 */ /* 0x0061ea000c101924 */
[----:B------:R-:W-:-:S07]  /*0950*/  LEPC R20, `(.L_x_177) ;  /* 0x000000001014794e */ /* 0x000fce0000000000 */
[----:B0-----:R-:W-:Y:S05]  /*0960*/  CALL.ABS.NOINC R8 ;  /* 0x0000000008007343 */ /* 0x001fea0003c00000 */
.L_x_177:
[----:B------:R-:W0:Y:S01]  /*0970*/  LDC.64 R22, c[0x0][0x388] ;  /* 0x0000e200ff167b82 */ /* 0x000e220000000a00 */
        /* <DEDUP_REMOVED lines=10> */
[----:B------:R0:W-:Y:S01]  /*0a20*/  STL [R1+0x8], R0 ;  /* 0x0000080001007387 */ /* 0x0001e20000100800 */
[----:B------:R-:W-:-:S03]  /*0a30*/  IMAD.MOV.U32 R7, RZ, RZ, R16 ;  /* 0x000000ffff077224 */ /* 0x000fc600078e0010 */
[----:B--23--:R0:W-:Y:S04]  /*0a40*/  STG.E desc[UR36][R22.64], R3 ;  /* 0x0000000316007986 */ /* 0x00c1e8000c101924 */
[----:B------:R-:W-:-:S07]  /*0a50*/  LEPC R20, `(.L_x_178) ;  /* 0x000000001014794e */ /* 0x000fce0000000000 */
[----:B0-----:R-:W-:Y:S05]  /*0a60*/  CALL.ABS.NOINC R8 ;  /* 0x0000000008007343 */ /* 0x001fea0003c00000 */
.L_x_178:
[----:B------:R-:W2:Y:S01]  /*0a70*/  LDG.E R25, desc[UR36][R24.64+0x20] ;  /* 0x0000202418197981 */ /* 0x000ea2000c1e1900 */
[----:B------:R-:W-:-:S03]  /*0a80*/  MOV R27, R30 ;  /* 0x0000001e001b7202 */ /* 0x000fc60000000f00 */
[----:B--2---:R0:W-:Y:S04]  /*0a90*/  STG.E desc[UR36][R22.64+0x20], R25 ;  /* 0x0000201916007986 */ /* 0x0041e8000c101924 */
.L_x_173:
[----:B------:R-:W-:Y:S05]  /*0aa0*/  BSYNC.RECONVERGENT B6 ;  /* 0x0000000000067941 */ /* 0x000fea0003800200 */
.L_x_172:
[----:B------:R-:W-:-:S13]  /*0ab0*/  ISETP.NE.AND P0, PT, R29, RZ, PT ;  /* 0x000000ff1d00720c */ /* 0x000fda0003f05270 */
[----:B------:R-:W-:Y:S05]  /*0ac0*/  @!P0 EXIT ;  /* 0x000000000000894d */ /* 0x000fea0003800000 */
.L_x_189:
[----:B-1----:R-:W1:Y:S01]  /*0ad0*/  LDC.64 R32, c[0x0][0x390] ;  /* 0x0000e400ff207b82 */ /* 0x002e620000000a00 */
[----:B------:R-:W-:Y:S01]  /*0ae0*/  MOV R8, 0x0 ;  /* 0x0000000000087802 */ /* 0x000fe20000000f00 */
[----:B------:R-:W2:Y:S01]  /*0af0*/  LDCU.64 UR4, c[0x4][0x18] ;  /* 0x01000300ff0477ac */ /* 0x000ea20008000a00 */
[----:B-1----:R-:W-:-:S05]  /*0b00*/  IMAD.WIDE R32, R27, 0x4, R32 ;  /* 0x000000041b207825 */ /* 0x002fca00078e0220 */
[----:B------:R-:W3:Y:S04]  /*0b10*/  LDG.E.CONSTANT R3, desc[UR36][R32.64+0x4] ;  /* 0x0000042420037981 */ /* 0x000ee8000c1e9900 */
[----:B------:R-:W4:Y:S01]  /*0b20*/  LDG.E.CONSTANT R11, desc[UR36][R32.64] ;  /* 0x00000024200b7981 */ /* 0x000f22000c1e9900 */
[----:B------:R-:W1:Y:S01]  /*0b30*/  LDC.64 R8, c[0x4][R8] ;  /* 0x0100000008087b82 */ /* 0x000e620000000a00 */
[----:B--2---:R-:W-:Y:S01]  /*0b40*/  IMAD.U32 R5, RZ, RZ, UR5 ;  /* 0x00000005ff057e24 */ /* 0x004fe2000f8e00ff */
[----:B------:R-:W-:Y:S01]  /*0b50*/  MOV R6, R17 ;  /* 0x0000001100067202 */ /* 0x000fe20000000f00 */
[----:B------:R-:W-:Y:S01]  /*0b60*/  IMAD.MOV.U32 R7, RZ, RZ, R16 ;  /* 0x000000ffff077224 */ /* 0x000fe200078e0010 */
[----:B---3--:R-:W-:Y:S01]  /*0b70*/  SHF.R.S32.HI R0, RZ, 0x1f, R3 ;  /* 0x0000001fff007819 */ /* 0x008fe20000011403 */
[----:B------:R-:W-:Y:S03]  /*0b80*/  STL.64 [R1], R2 ;  /* 0x0000000201007387 */ /* 0x000fe60000100a00 */
[----:B------:R-:W-:-:S05]  /*0b90*/  LEA.HI R0, R0, R3, RZ, 0x3 ;  /* 0x0000000300007211 */ /* 0x000fca00078f18ff */
[C---:B------:R-:W-:Y:S01]  /*0ba0*/  IMAD.SHL.U32 R18, R0.reuse, 0x2, RZ ;  /* 0x0000000200127824 */ /* 0x040fe200078e00ff */
[----:B------:R-:W-:-:S04]  /*0bb0*/  LOP3.LUT R0, R0, 0xfffffff8, RZ, 0xc0, !PT ;  /* 0xfffffff800007812 */ /* 0x000fc800078ec0ff */
[----:B------:R-:W-:Y:S01]  /*0bc0*/  LOP3.LUT R18, R18, 0xfffffff0, RZ, 0xc0, !PT ;  /* 0xfffffff012127812 */ /* 0x000fe200078ec0ff */
[----:B------:R-:W-:Y:S01]  /*0bd0*/  IMAD.IADD R19, R3, 0x1, -R0 ;  /* 0x0000000103137824 */ /* 0x000fe200078e0a00 */
[----:B----4-:R-:W-:-:S04]  /*0be0*/  SHF.R.S32.HI R0, RZ, 0x1f, R11 ;  /* 0x0000001fff007819 */ /* 0x010fc8000001140b */
        /* <DEDUP_REMOVED lines=8> */
[----:B--2---:R-:W-:Y:S01]  /*0c70*/  IMAD.IADD R19, R24, 0x1, -R19 ;  /* 0x0000000118137824 */ /* 0x004fe200078e0a13 */
[----:B------:R-:W-:-:S03]  /*0c80*/  MOV R4, UR4 ;  /* 0x0000000400047c02 */ /* 0x000fc60008000f00 */
[----:B0-----:R-:W-:-:S05]  /*0c90*/  IMAD R22, R11, 0x2, R0 ;  /* 0x000000020b167824 */ /* 0x001fca00078e0200 */
[----:B-1-3--:R-:W-:-:S07]  /*0ca0*/  IADD3 R18, PT, PT, -R11, R22, RZ ;  /* 0x000000160b127210 */ /* 0x00afce0007ffe1ff */
[----:B------:R-:W-:-:S07]  /*0cb0*/  LEPC R20, `(.L_x_179) ;  /* 0x000000001014794e */ /* 0x000fce0000000000 */
[----:B------:R-:W-:Y:S05]  /*0cc0*/  CALL.ABS.NOINC R8 ;  /* 0x0000000008007343 */ /* 0x000fea0003c00000 */
.L_x_179:
        /* <DEDUP_REMOVED lines=14> */
.L_x_180:
        /* <DEDUP_REMOVED lines=20> */
.L_x_181:
        /* <DEDUP_REMOVED lines=12> */
.L_x_182:
        /* <DEDUP_REMOVED lines=16> */
.L_x_183:
[----:B------:R-:W-:Y:S01]  /*10b0*/  IMAD.WIDE R32, R28, 0x4, R32 ;  /* 0x000000041c207825 */ /* 0x000fe200078e0220 */
[----:B------:R0:W2:Y:S01]  /*10c0*/  LDG.E R25, desc[UR36][R24.64+0x20] ;  /* 0x0000202418197981 */ /* 0x0000a2000c1e1900 */
[----:B------:R-:W1:Y:S03]  /*10d0*/  LDCU.64 UR4, c[0x4][0x18] ;  /* 0x01000300ff0477ac */ /* 0x000e660008000a00 */
[----:B------:R-:W3:Y:S04]  /*10e0*/  LDG.E.CONSTANT R3, desc[UR36][R32.64+0x4] ;  /* 0x0000042420037981 */ /* 0x000ee8000c1e9900 */
[----:B------:R-:W4:Y:S01]  /*10f0*/  LDG.E.CONSTANT R11, desc[UR36][R32.64] ;  /* 0x00000024200b7981 */ /* 0x000f22000c1e9900 */
[----:B------:R0:W0:Y:S01]  /*1100*/  LDC.64 R8, c[0x4][R29] ;  /* 0x010000001d087b82 */ /* 0x0000220000000a00 */
[----:B------:R-:W-:Y:S01]  /*1110*/  IMAD.MOV.U32 R6, RZ, RZ, R17 ;  /* 0x000000ffff067224 */ /* 0x000fe200078e0011 */
[----:B------:R-:W-:-:S02]  /*1120*/  MOV R7, R16 ;  /* 0x0000001000077202 */ /* 0x000fc40000000f00 */
[----:B-1----:R-:W-:Y:S02]  /*1130*/  MOV R5, UR5 ;  /* 0x0000000500057c02 */ /* 0x002fe40008000f00 */
[----:B---3--:R-:W-:-:S04]  /*1140*/  SHF.R.S32.HI R0, RZ, 0x1f, R3 ;  /* 0x0000001fff007819 */ /* 0x008fc80000011403 */
[----:B------:R-:W-:-:S04]  /*1150*/  LEA.HI R0, R0, R3, RZ, 0x3 ;  /* 0x0000000300007211 */ /* 0x000fc800078f18ff */
[C---:B------:R-:W-:Y:S02]  /*1160*/  SHF.L.U32 R18, R0.reuse, 0x1, RZ ;  /* 0x0000000100127819 */ /* 0x040fe400000006ff */
[----:B------:R-:W-:Y:S02]  /*1170*/  LOP3.LUT R0, R0, 0xfffffff8, RZ, 0xc0, !PT ;  /* 0xfffffff800007812 */ /* 0x000fe400078ec0ff */
[----:B------:R-:W-:-:S03]  /*1180*/  LOP3.LUT R18, R18, 0xfffffff0, RZ, 0xc0, !PT ;  /* 0xfffffff012127812 */ /* 0x000fc600078ec0ff */
[----:B------:R-:W-:Y:S01]  /*1190*/  IMAD.IADD R19, R3, 0x1, -R0 ;  /* 0x0000000103137824 */ /* 0x000fe200078e0a00 */
[----:B----4-:R-:W-:-:S03]  /*11a0*/  SHF.R.S32.HI R0, RZ, 0x1f, R11 ;  /* 0x0000001fff007819 */ /* 0x010fc6000001140b */
[----:B0-----:R-:W-:Y:S01]  /*11b0*/  IMAD R24, R19, 0x2, R18 ;  /* 0x0000000213187824 */ /* 0x001fe200078e0212 */
[----:B------:R-:W-:Y:S01]  /*11c0*/  STL.64 [R1], R2 ;  /* 0x0000000201007387 */ /* 0x000fe20000100a00 */
[----:B------:R-:W-:-:S03]  /*11d0*/  LEA.HI R0, R0, R11, RZ, 0x3 ;  /* 0x0000000b00007211 */ /* 0x000fc600078f18ff */
[----:B------:R-:W-:Y:S01]  /*11e0*/  STL [R1+0x10], R24 ;  /* 0x0000101801007387 */ /* 0x000fe20000100800 */
[C---:B------:R-:W-:Y:S02]  /*11f0*/  LOP3.LUT R4, R0.reuse, 0xfffffff8, RZ, 0xc0, !PT ;  /* 0xfffffff800047812 */ /* 0x040fe400078ec0ff */
[----:B------:R-:W-:-:S03]  /*1200*/  SHF.L.U32 R0, R0, 0x1, RZ ;  /* 0x0000000100007819 */ /* 0x000fc600000006ff */
[----:B------:R-:W-:Y:S01]  /*1210*/  IMAD.IADD R11, R11, 0x1, -R4 ;  /* 0x000000010b0b7824 */ /* 0x000fe200078e0a04 */
[----:B------:R-:W-:Y:S01]  /*1220*/  LOP3.LUT R0, R0, 0xfffffff0, RZ, 0xc0, !PT ;  /* 0xfffffff000007812 */ /* 0x000fe200078ec0ff */
[----:B--2---:R0:W-:Y:S01]  /*1230*/  STG.E desc[UR36][R22.64+0x20], R25 ;  /* 0x0000201916007986 */ /* 0x0041e2000c101924 */
[----:B------:R-:W-:-:S03]  /*1240*/  IMAD.U32 R4, RZ, RZ, UR4 ;  /* 0x00000004ff047e24 */ /* 0x000fc6000f8e00ff */
[----:B------:R1:W-:Y:S01]  /*1250*/  STL.64 [R1+0x8], R18 ;  /* 0x0000081201007387 */ /* 0x0003e20000100a00 */
[----:B0-----:R-:W-:Y:S02]  /*1260*/  IMAD R22, R11, 0x2, R0 ;  /* 0x000000020b167824 */ /* 0x001fe400078e0200 */
[----:B-1----:R-:W-:-:S03]  /*1270*/  IMAD.IADD R19, R24, 0x1, -R19 ;  /* 0x0000000118137824 */ /* 0x002fc600078e0a13 */
[----:B------:R-:W-:-:S07]  /*1280*/  IADD3 R18, PT, PT, -R11, R22, RZ ;  /* 0x000000160b127210 */ /* 0x000fce0007ffe1ff */
[----:B------:R-:W-:-:S07]  /*1290*/  LEPC R20, `(.L_x_184) ;  /* 0x000000001014794e */ /* 0x000fce0000000000 */
[----:B------:R-:W-:Y:S05]  /*12a0*/  CALL.ABS.NOINC R8 ;  /* 0x0000000008007343 */ /* 0x000fea0003c00000 */
.L_x_184:
        /* <DEDUP_REMOVED lines=13> */
.L_x_185:
[----:B------:R-:W0:Y:S01]  /*1380*/  LDC.64 R4, c[0x0][0x380] ;  /* 0x0000e000ff047b82 */ /* 0x000e220000000a00 */
[----:B------:R-:W-:Y:S02]  /*1390*/  HFMA2 R0, -RZ, RZ, 0, 5.9604644775390625e-08 ;  /* 0x00000001ff007431 */ /* 0x000fe400000001ff */
[----:B------:R-:W-:Y:S01]  /*13a0*/  IMAD.MOV.U32 R10, RZ, RZ, R22 ;  /* 0x000000ffff0a7224 */ /* 0x000fe200078e0016 */
        /* <DEDUP_REMOVED lines=17> */
.L_x_186:
        /* <DEDUP_REMOVED lines=12> */
.L_x_187:
        /* <DEDUP_REMOVED lines=16> */
.L_x_188:
[----:B------:R-:W2:Y:S01]  /*1680*/  LDG.E R25, desc[UR36][R24.64+0x20] ;  /* 0x0000202418197981 */ /* 0x000ea2000c1e1900 */
[----:B------:R-:W-:-:S04]  /*1690*/  LEA R27, R28, R27, 0x1 ;  /* 0x0000001b1c1b7211 */ /* 0x000fc800078e08ff */
[----:B------:R-:W-:Y:S01]  /*16a0*/  ISETP.GE.AND P0, PT, R27, R26, PT ;  /* 0x0000001a1b00720c */ /* 0x000fe20003f06270 */
[----:B--2---:R1:W-:-:S12]  /*16b0*/  STG.E desc[UR36][R22.64+0x20], R25 ;  /* 0x0000201916007986 */ /* 0x0043d8000c101924 */
[----:B------:R-:W-:Y:S05]  /*16c0*/  @!P0 BRA `(.L_x_189) ;  /* 0xfffffff400008947 */ /* 0x000fea000383ffff */
[----:B------:R-:W-:Y:S05]  /*16d0*/  EXIT ;  /* 0x000000000000794d */ /* 0x000fea0003800000 */
.L_x_190:
        /* <DEDUP_REMOVED lines=10> */
.L_x_1119:


//--------------------- .text._Z5evictIfLi1ELi2ELi8EEvPT_S1_PKiS3_i --------------------------
	.section	.text._Z5evictIfLi1ELi2ELi8EEvPT_S1_PKiS3_i,"ax",@progbits
	.align	128
        .global         _Z5evictIfLi1ELi2ELi8EEvPT_S1_PKiS3_i
        .type           _Z5evictIfLi1ELi2ELi8EEvPT_S1_PKiS3_i,@function
        .size           _Z5evictIfLi1ELi2ELi8EEvPT_S1_PKiS3_i,(.L_x_1120 - _Z5evictIfLi1ELi2ELi8EEvPT_S1_PKiS3_i)
        .other          _Z5evictIfLi1ELi2ELi8EEvPT_S1_PKiS3_i,@"STO_CUDA_ENTRY STV_DEFAULT"
_Z5evictIfLi1ELi2ELi8EEvPT_S1_PKiS3_i:
.text._Z5evictIfLi1ELi2ELi8EEvPT_S1_PKiS3_i:
        /* <DEDUP_REMOVED lines=21> */
.L_x_191:
        /* <DEDUP_REMOVED lines=20> */
.L_x_192:
        /* <DEDUP_REMOVED lines=38> */
[----:B------:R-:W-:Y:S01]  /*04f0*/  IMAD.MOV.U32 R6, RZ, RZ, R2 ;  /* 0x000000ffff067224 */ /* 0x000fe200078e0002 */
[----:B------:R0:W4:Y:S01]  /*0500*/  LDC.64 R8, c[0x4][R18] ;  /* 0x0100000012087b82 */ /* 0x0001220000000a00 */
[----:B-1----:R-:W-:Y:S01]  /*0510*/  IMAD.U32 R4, RZ, RZ, UR4 ;  /* 0x00000004ff047e24 */ /* 0x002fe2000f8e00ff */
[----:B------:R-:W-:Y:S02]  /*0520*/  MOV R5, UR5 ;  /* 0x0000000500057c02 */ /* 0x000fe40008000f00 */
[----:B--2---:R-:W-:Y:S01]  /*0530*/  SHF.R.S32.HI R0, RZ, 0x1f, R7 ;  /* 0x0000001fff007819 */ /* 0x004fe20000011407 */
[----:B------:R1:W-:Y:S03]  /*0540*/  STL.64 [R1], R6 ;  /* 0x0000000601007387 */ /* 0x0003e60000100a00 */
[----:B------:R-:W-:-:S04]  /*0550*/  LEA.HI R0, R0, R7, RZ, 0x3 ;  /* 0x0000000700007211 */ /* 0x000fc800078f18ff */
[----:B------:R-:W-:Y:S02]  /*0560*/  LOP3.LUT R10, R0, 0xfffffff8, RZ, 0xc0, !PT ;  /* 0xfffffff8000a7812 */ /* 0x000fe400078ec0ff */
[----:B---3--:R-:W-:-:S03]  /*0570*/  SHF.R.S32.HI R0, RZ, 0x1f, R3 ;  /* 0x0000001fff007819 */ /* 0x008fc60000011403 */
[----:B------:R-:W-:Y:S01]  /*0580*/  IMAD.IADD R11, R7, 0x1, -R10 ;  /* 0x00000001070b7824 */ /* 0x000fe200078e0a0a */
[----:B------:R-:W-:Y:S01]  /*0590*/  LEA.HI R0, R0, R3, RZ, 0x3 ;  /* 0x0000000300007211 */ /* 0x000fe200078f18ff */
[----:B-1----:R-:W-:Y:S01]  /*05a0*/  IMAD.MOV.U32 R6, RZ, RZ, R17 ;  /* 0x000000ffff067224 */ /* 0x002fe200078e0011 */
[----:B------:R-:W-:Y:S02]  /*05b0*/  MOV R7, R16 ;  /* 0x0000001000077202 */ /* 0x000fe40000000f00 */
[----:B------:R-:W-:Y:S01]  /*05c0*/  LEA R24, R11, R10, 0x1 ;  /* 0x0000000a0b187211 */ /* 0x000fe200078e08ff */
[----:B------:R1:W-:Y:S01]  /*05d0*/  STL.64 [R1+0x8], R10 ;  /* 0x0000080a01007387 */ /* 0x0003e20000100a00 */
[----:B------:R-:W-:-:S03]  /*05e0*/  LOP3.LUT R0, R0, 0xfffffff8, RZ, 0xc0, !PT ;  /* 0xfffffff800007812 */ /* 0x000fc600078ec0ff */
[----:B------:R1:W-:Y:S01]  /*05f0*/  STL [R1+0x10], R24 ;  /* 0x0000101801007387 */ /* 0x0003e20000100800 */
[----:B------:R-:W-:Y:S02]  /*0600*/  IMAD.IADD R19, R24, 0x1, -R11 ;  /* 0x0000000118137824 */ /* 0x000fe400078e0a0b */
[----:B------:R-:W-:-:S04]  /*0610*/  IMAD.IADD R3, R3, 0x1, -R0 ;  /* 0x0000000103037824 */ /* 0x000fc800078e0a00 */
[----:B------:R-:W-:-:S04]  /*0620*/  IMAD R22, R3, 0x2, R0 ;  /* 0x0000000203167824 */ /* 0x000fc800078e0200 */
[----:B01--4-:R-:W-:-:S07]  /*0630*/  IMAD.IADD R18, R22, 0x1, -R3 ;  /* 0x0000000116127824 */ /* 0x013fce00078e0a03 */
[----:B------:R-:W-:-:S07]  /*0640*/  LEPC R20, `(.L_x_195) ;  /* 0x000000001014794e */ /* 0x000fce0000000000 */
[----:B------:R-:W-:Y:S05]  /*0650*/  CALL.ABS.NOINC R8 ;  /* 0x0000000008007343 */ /* 0x000fea0003c00000 */
.L_x_195:
[----:B------:R-:W-:Y:S01]  /*0660*/  MOV R23, R22 ;  /* 0x0000001600177202 */ /* 0x000fe20000000f00 */
[----:B------:R-:W-:Y:S01]  /*0670*/  IMAD.MOV.U32 R25, RZ, RZ, R24 ;  /* 0x000000ffff197224 */ /* 0x000fe200078e0018 */
[----:B------:R-:W-:Y:S01]  /*0680*/  MOV R27, 0x0 ;  /* 0x00000000001b7802 */ /* 0x000fe20000000f00 */
[----:B------:R0:W-:Y:S01]  /*0690*/  STL [R1+0x10], RZ ;  /* 0x000010ff01007387 */ /* 0x0001e20000100800 */
[----:B------:R-:W1:Y:S01]  /*06a0*/  LDCU.64 UR4, c[0x4][0x20] ;  /* 0x01000400ff0477ac */ /* 0x000e620008000a00 */
[----:B------:R-:W-:Y:S01]  /*06b0*/  IMAD.MOV.U32 R6, RZ, RZ, R17 ;  /* 0x000000ffff067224 */ /* 0x000fe200078e0011 */
[----:B------:R0:W2:Y:S01]  /*06c0*/  LDC.64 R8, c[0x4][R27] ;  /* 0x010000001b087b82 */ /* 0x0000a20000000a00 */
[----:B------:R0:W-:Y:S01]  /*06d0*/  STL.64 [R1], R22 ;  /* 0x0000001601007387 */ /* 0x0001e20000100a00 */
[----:B------:R-:W-:-:S03]  /*06e0*/  IMAD.MOV.U32 R7, RZ, RZ, R16 ;  /* 0x000000ffff077224 */ /* 0x000fc600078e0010 */
[----:B------:R0:W-:Y:S01]  /*06f0*/  STL.64 [R1+0x8], R24 ;  /* 0x0000081801007387 */ /* 0x0001e20000100a00 */
[----:B-1----:R-:W-:Y:S01]  /*0700*/  IMAD.U32 R4, RZ, RZ, UR4 ;  /* 0x00000004ff047e24 */ /* 0x002fe2000f8e00ff */
[----:B0-----:R-:W-:-:S07]  /*0710*/  MOV R5, UR5 ;  /* 0x0000000500057c02 */ /* 0x001fce0008000f00 */
[----:B------:R-:W-:-:S07]  /*0720*/  LEPC R20, `(.L_x_196) ;  /* 0x000000001014794e */ /* 0x000fce0000000000 */
[----:B--2---:R-:W-:Y:S05]  /*0730*/  CALL.ABS.NOINC R8 ;  /* 0x0000000008007343 */ /* 0x004fea0003c00000 */
.L_x_196:
[----:B------:R-:W0:Y:S01]  /*0740*/  LDC.64 R4, c[0x0][0x380] ;  /* 0x0000e000ff047b82 */ /* 0x000e220000000a00 */
[----:B------:R-:W-:Y:S01]  /*0750*/  HFMA2 R0, -RZ, RZ, 0, 5.9604644775390625e-08 ;  /* 0x00000001ff007431 */ /* 0x000fe200000001ff */
[----:B------:R-:W-:Y:S01]  /*0760*/  MOV R10, R22 ;  /* 0x00000016000a7202 */ /* 0x000fe20000000f00 */
        /* <DEDUP_REMOVED lines=17> */
.L_x_197:
[----:B------:R-:W2:Y:S01]  /*0880*/  LDG.E R33, desc[UR36][R32.64+0x4] ;  /* 0x0000042420217981 */ /* 0x000ea2000c1e1900 */
[----:B------:R0:W1:Y:S01]  /*0890*/  LDC.64 R8, c[0x4][R27] ;  /* 0x010000001b087b82 */ /* 0x0000620000000a00 */
[----:B------:R-:W3:Y:S01]  /*08a0*/  LDCU.64 UR4, c[0x4][0x28] ;  /* 0x01000500ff0477ac */ /* 0x000ee20008000a00 */
[----:B------:R-:W-:Y:S01]  /*08b0*/  IMAD.MOV.U32 R6, RZ, RZ, R17 ;  /* 0x000000ffff067224 */ /* 0x000fe200078e0011 */
[----:B------:R0:W-:Y:S01]  /*08c0*/  STL.64 [R1], R18 ;  /* 0x0000001201007387 */ /* 0x0001e20000100a00 */
[----:B------:R-:W-:-:S03]  /*08d0*/  IMAD.MOV.U32 R7, RZ, RZ, R16 ;  /* 0x000000ffff077224 */ /* 0x000fc600078e0010 */
[----:B------:R0:W-:Y:S01]  /*08e0*/  STL [R1+0x8], RZ ;  /* 0x000008ff01007387 */ /* 0x0001e20000100800 */
[----:B---3--:R-:W-:Y:S01]  /*08f0*/  IMAD.U32 R4, RZ, RZ, UR4 ;  /* 0x00000004ff047e24 */ /* 0x008fe2000f8e00ff */
[----:B------:R-:W-:Y:S02]  /*0900*/  MOV R5, UR5 ;  /* 0x0000000500057c02 */ /* 0x000fe40008000f00 */
[----:B-12---:R0:W-:Y:S05]  /*0910*/  STG.E desc[UR36][R22.64+0x4], R33 ;  /* 0x0000042116007986 */ /* 0x0061ea000c101924 */
[----:B------:R-:W-:-:S07]  /*0920*/  LEPC R20, `(.L_x_198) ;  /* 0x000000001014794e */ /* 0x000fce0000000000 */
[----:B0-----:R-:W-:Y:S05]  /*0930*/  CALL.ABS.NOINC R8 ;  /* 0x0000000008007343 */ /* 0x001fea0003c00000 */
.L_x_198:
[----:B------:R-:W0:Y:S02]  /*0940*/  LDC.64 R6, c[0x0][0x388] ;  /* 0x0000e200ff067b82 */ /* 0x000e240000000a00 */
[----:B0-----:R-:W-:-:S06]  /*0950*/  IMAD.WIDE R4, R19, 0x4, R6 ;  /* 0x0000000413047825 */ /* 0x001fcc00078e0206 */
[----:B------:R-:W2:Y:S01]  /*0960*/  LDG.E R5, desc[UR36][R4.64] ;  /* 0x0000002404057981 */ /* 0x000ea2000c1e1900 */
[----:B------:R-:W-:Y:S01]  /*0970*/  IMAD.WIDE R18, R18, 0x4, R6 ;  /* 0x0000000412127825 */ /* 0x000fe200078e0206 */
[----:B------:R-:W-:-:S04]  /*0980*/  MOV R27, R30 ;  /* 0x0000001e001b7202 */ /* 0x000fc80000000f00 */
[----:B--2---:R0:W-:Y:S03]  /*0990*/  STG.E desc[UR36][R18.64], R5 ;  /* 0x0000000512007986 */ /* 0x0041e6000c101924 */
.L_x_194:
[----:B------:R-:W-:Y:S05]  /*09a0*/  BSYNC.RECONVERGENT B6 ;  /* 0x0000000000067941 */ /* 0x000fea0003800200 */
.L_x_193:
[----:B------:R-:W-:-:S13]  /*09b0*/  ISETP.NE.AND P0, PT, R29, RZ, PT ;  /* 0x000000ff1d00720c */ /* 0x000fda0003f05270 */
[----:B------:R-:W-:Y:S05]  /*09c0*/  @!P0 EXIT ;  /* 0x000000000000894d */ /* 0x000fea0003800000 */
.L_x_207:
[----:B-1----:R-:W1:Y:S01]  /*09d0*/  LDC.64 R32, c[0x0][0x390] ;  /* 0x0000e400ff207b82 */ /* 0x002e620000000a00 */
[----:B------:R-:W2:Y:S01]  /*09e0*/  LDCU.64 UR4, c[0x4][0x18] ;  /* 0x01000300ff0477ac */ /* 0x000ea20008000a00 */
[----:B-1----:R-:W-:-:S05]  /*09f0*/  IMAD.WIDE R32, R27, 0x4, R32 ;  /* 0x000000041b207825 */ /* 0x002fca00078e0220 */
[----:B------:R-:W3:Y:S04]  /*0a00*/  LDG.E.CONSTANT R3, desc[UR36][R32.64+0x4] ;  /* 0x0000042420037981 */ /* 0x000ee8000c1e9900 */
[----:B------:R-:W4:Y:S01]  /*0a10*/  LDG.E.CONSTANT R11, desc[UR36][R32.64] ;  /* 0x00000024200b7981 */ /* 0x000f22000c1e9900 */
[----:B------:R-:W-:Y:S01]  /*0a20*/  MOV R8, 0x0 ;  /* 0x0000000000087802 */ /* 0x000fe20000000f00 */
[----:B--2---:R-:W-:Y:S02]  /*0a30*/  IMAD.U32 R4, RZ, RZ, UR4 ;  /* 0x00000004ff047e24 */ /* 0x004fe4000f8e00ff */
[----:B0-----:R-:W-:Y:S02]  /*0a40*/  IMAD.U32 R5, RZ, RZ, UR5 ;  /* 0x00000005ff057e24 */ /* 0x001fe4000f8e00ff */
[----:B------:R-:W-:Y:S01]  /*0a50*/  IMAD.MOV.U32 R6, RZ, RZ, R17 ;  /* 0x000000ffff067224 */ /* 0x000fe200078e0011 */
[----:B------:R-:W0:Y:S01]  /*0a60*/  LDC.64 R8, c[0x4][R8] ;  /* 0x0100000008087b82 */ /* 0x000e220000000a00 */
[----:B------:R-:W-:Y:S01]  /*0a70*/  IMAD.MOV.U32 R7, RZ, RZ, R16 ;  /* 0x000000ffff077224 */ /* 0x000fe200078e0010 */
[----:B---3--:R-:W-:Y:S01]  /*0a80*/  SHF.R.S32.HI R0, RZ, 0x1f, R3 ;  /* 0x0000001fff007819 */ /* 0x008fe20000011403 */
[----:B------:R-:W-:Y:S03]  /*0a90*/  STL.64 [R1], R2 ;  /* 0x0000000201007387 */ /* 0x000fe60000100a00 */
[----:B------:R-:W-:-:S04]  /*0aa0*/  LEA.HI R0, R0, R3, RZ, 0x3 ;  /* 0x0000000300007211 */ /* 0x000fc800078f18ff */
[----:B------:R-:W-:Y:S02]  /*0ab0*/  LOP3.LUT R18, R0, 0xfffffff8, RZ, 0xc0, !PT ;  /* 0xfffffff800127812 */ /* 0x000fe400078ec0ff */
[----:B----4-:R-:W-:-:S03]  /*0ac0*/  SHF.R.S32.HI R0, RZ, 0x1f, R11 ;  /* 0x0000001fff007819 */ /* 0x010fc6000001140b */
[----:B------:R-:W-:Y:S01]  /*0ad0*/  IMAD.IADD R19, R3, 0x1, -R18 ;  /* 0x0000000103137824 */ /* 0x000fe200078e0a12 */
[----:B------:R-:W-:-:S03]  /*0ae0*/  LEA.HI R0, R0, R11, RZ, 0x3 ;  /* 0x0000000b00007211 */ /* 0x000fc600078f18ff */
[----:B------:R-:W-:Y:S01]  /*0af0*/  IMAD R24, R19, 0x2, R18 ;  /* 0x0000000213187824 */ /* 0x000fe200078e0212 */
[----:B------:R-:W-:Y:S01]  /*0b00*/  LOP3.LUT R0, R0, 0xfffffff8, RZ, 0xc0, !PT ;  /* 0xfffffff800007812 */ /* 0x000fe200078ec0ff */
[----:B------:R1:W-:Y:S03]  /*0b10*/  STL.64 [R1+0x8], R18 ;  /* 0x0000081201007387 */ /* 0x0003e60000100a00 */
[-C--:B------:R-:W-:Y:S01]  /*0b20*/  IADD3 R11, PT, PT, R11, -R0.reuse, RZ ;  /* 0x800000000b0b7210 */ /* 0x080fe20007ffe0ff */
[----:B------:R2:W-:Y:S03]  /*0b30*/  STL [R1+0x10], R24 ;  /* 0x0000101801007387 */ /* 0x0005e60000100800 */
[----:B------:R-:W-:Y:S02]  /*0b40*/  LEA R22, R11, R0, 0x1 ;  /* 0x000000000b167211 */ /* 0x000fe400078e08ff */
[----:B-1----:R-:W-:-:S03]  /*0b50*/  IADD3 R19, PT, PT, -R19, R24, RZ ;  /* 0x0000001813137210 */ /* 0x002fc60007ffe1ff */
[----:B0-----:R-:W-:-:S07]  /*0b60*/  IMAD.IADD R18, R22, 0x1, -R11 ;  /* 0x0000000116127824 */ /* 0x001fce00078e0a0b */
[----:B------:R-:W-:-:S07]  /*0b70*/  LEPC R20, `(.L_x_199) ;  /* 0x000000001014794e */ /* 0x000fce0000000000 */
[----:B--2---:R-:W-:Y:S05]  /*0b80*/  CALL.ABS.NOINC R8 ;  /* 0x0000000008007343 */ /* 0x004fea0003c00000 */
.L_x_199:
[----:B------:R-:W-:Y:S01]  /*0b90*/  IMAD.MOV.U32 R23, RZ, RZ, R22 ;  /* 0x000000ffff177224 */ /* 0x000fe200078e0016 */
[----:B------:R-:W-:Y:S01]  /*0ba0*/  MOV R25, R24 ;  /* 0x0000001800197202 */ /* 0x000fe20000000f00 */
[----:B------:R0:W-:Y:S01]  /*0bb0*/  STL [R1+0x10], RZ ;  /* 0x000010ff01007387 */ /* 0x0001e20000100800 */
[----:B------:R-:W-:Y:S01]  /*0bc0*/  MOV R29, 0x0 ;  /* 0x00000000001d7802 */ /* 0x000fe20000000f00 */
[----:B------:R-:W1:Y:S01]  /*0bd0*/  LDCU.64 UR4, c[0x4][0x20] ;  /* 0x01000400ff0477ac */ /* 0x000e620008000a00 */
[----:B------:R-:W-:Y:S01]  /*0be0*/  MOV R6, R17 ;  /* 0x0000001100067202 */ /* 0x000fe20000000f00 */
[----:B------:R0:W-:Y:S01]  /*0bf0*/  STL.64 [R1], R22 ;  /* 0x0000001601007387 */ /* 0x0001e20000100a00 */
[----:B------:R0:W2:Y:S01]  /*0c00*/  LDC.64 R8, c[0x4][R29] ;  /* 0x010000001d087b82 */ /* 0x0000a20000000a00 */
[----:B------:R-:W-:Y:S02]  /*0c10*/  IMAD.MOV.U32 R7, RZ, RZ, R16 ;  /* 0x000000ffff077224 */ /* 0x000fe400078e0010 */
[----:B------:R0:W-:Y:S01]  /*0c20*/  STL.64 [R1+0x8], R24 ;  /* 0x0000081801007387 */ /* 0x0001e20000100a00 */
[----:B-1----:R-:W-:-:S02]  /*0c30*/  IMAD.U32 R4, RZ, RZ, UR4 ;  /* 0x00000004ff047e24 */ /* 0x002fc4000f8e00ff */
[----:B0-----:R-:W-:-:S07]  /*0c40*/  IMAD.U32 R5, RZ, RZ, UR5 ;  /* 0x00000005ff057e24 */ /* 0x001fce000f8e00ff */
[----:B------:R-:W-:-:S07]  /*0c50*/  LEPC R20, `(.L_x_200) ;  /* 0x000000001014794e */ /* 0x000fce0000000000 */
[----:B--2---:R-:W-:Y:S05]  /*0c60*/  CALL.ABS.NOINC R8 ;  /* 0x0000000008007343 */ /* 0x004fea0003c00000 */
.L_x_200:
[----:B------:R-:W0:Y:S01]  /*0c70*/  LDC.64 R4, c[0x0][0x380] ;  /* 0x0000e000ff047b82 */ /* 0x000e220000000a00 */
[----:B------:R-:W-:Y:S01]  /*0c80*/  IMAD.MOV.U32 R10, RZ, RZ, R22 ;  /* 0x000000ffff0a7224 */ /* 0x000fe200078e0016 */
        /* <DEDUP_REMOVED lines=18> */
.L_x_201:
        /* <DEDUP_REMOVED lines=12> */
.L_x_202:
[----:B------:R-:W-:Y:S01]  /*0e70*/  IMAD.WIDE R32, R28, 0x4, R32 ;  /* 0x000000041c207825 */ /* 0x000fe200078e0220 */
[----:B------:R-:W0:Y:S01]  /*0e80*/  LDC.64 R4, c[0x0][0x388] ;  /* 0x0000e200ff047b82 */ /* 0x000e220000000a00 */
[----:B------:R-:W1:Y:S03]  /*0e90*/  LDCU.64 UR4, c[0x4][0x18] ;  /* 0x01000300ff0477ac */ /* 0x000e660008000a00 */
[----:B------:R-:W2:Y:S04]  /*0ea0*/  LDG.E.CONSTANT R3, desc[UR36][R32.64+0x4] ;  /* 0x0000042420037981 */ /* 0x000ea8000c1e9900 */
[----:B------:R-:W3:Y:S01]  /*0eb0*/  LDG.E.CONSTANT R13, desc[UR36][R32.64] ;  /* 0x00000024200d7981 */ /* 0x000ee2000c1e9900 */
[----:B0-----:R-:W-:-:S05]  /*0ec0*/  IMAD.WIDE R6, R19, 0x4, R4 ;  /* 0x0000000413067825 */ /* 0x001fca00078e0204 */
[----:B------:R0:W4:Y:S01]  /*0ed0*/  LDG.E R0, desc[UR36][R6.64] ;  /* 0x0000002406007981 */ /* 0x000122000c1e1900 */
[----:B------:R-:W-:Y:S01]  /*0ee0*/  IMAD.WIDE R18, R18, 0x4, R4 ;  /* 0x0000000412127825 */ /* 0x000fe200078e0204 */
[----:B-1----:R-:W-:Y:S02]  /*0ef0*/  MOV R5, UR5 ;  /* 0x0000000500057c02 */ /* 0x002fe40008000f00 */
[----:B0-----:R-:W-:Y:S01]  /*0f00*/  MOV R6, R17 ;  /* 0x0000001100067202 */ /* 0x001fe20000000f00 */
[----:B------:R-:W-:Y:S01]  /*0f10*/  IMAD.MOV.U32 R7, RZ, RZ, R16 ;  /* 0x000000ffff077224 */ /* 0x000fe200078e0010 */
[----:B--2---:R-:W-:-:S04]  /*0f20*/  SHF.R.S32.HI R8, RZ, 0x1f, R3 ;  /* 0x0000001fff087819 */ /* 0x004fc80000011403 */
[----:B------:R-:W-:-:S04]  /*0f30*/  LEA.HI R8, R8, R3, RZ, 0x3 ;  /* 0x0000000308087211 */ /* 0x000fc800078f18ff */
[----:B------:R-:W-:-:S04]  /*0f40*/  LOP3.LUT R10, R8, 0xfffffff8, RZ, 0xc0, !PT ;  /* 0xfffffff8080a7812 */ /* 0x000fc800078ec0ff */
[----:B------:R-:W-:-:S05]  /*0f50*/  IADD3 R11, PT, PT, R3, -R10, RZ ;  /* 0x8000000a030b7210 */ /* 0x000fca0007ffe0ff */
[----:B------:R-:W-:Y:S01]  /*0f60*/  IMAD R24, R11, 0x2, R10 ;  /* 0x000000020b187824 */ /* 0x000fe200078e020a */
[----:B---3--:R-:W-:Y:S01]  /*0f70*/  SHF.R.S32.HI R4, RZ, 0x1f, R13 ;  /* 0x0000001fff047819 */ /* 0x008fe2000001140d */
[----:B------:R-:W-:Y:S01]  /*0f80*/  STL.64 [R1], R2 ;  /* 0x0000000201007387 */ /* 0x000fe20000100a00 */
[----:B------:R0:W1:Y:S03]  /*0f90*/  LDC.64 R8, c[0x4][R29] ;  /* 0x010000001d087b82 */ /* 0x0000660000000a00 */
[----:B------:R-:W-:Y:S01]  /*0fa0*/  STL.64 [R1+0x8], R10 ;  /* 0x0000080a01007387 */ /* 0x000fe20000100a00 */
[----:B------:R-:W-:-:S03]  /*0fb0*/  LEA.HI R4, R4, R13, RZ, 0x3 ;  /* 0x0000000d04047211 */ /* 0x000fc600078f18ff */
[----:B------:R-:W-:Y:S01]  /*0fc0*/  STL [R1+0x10], R24 ;  /* 0x0000101801007387 */ /* 0x000fe20000100800 */
[----:B------:R-:W-:-:S04]  /*0fd0*/  LOP3.LUT R22, R4, 0xfffffff8, RZ, 0xc0, !PT ;  /* 0xfffffff804167812 */ /* 0x000fc800078ec0ff */
[----:B------:R-:W-:Y:S01]  /*0fe0*/  IADD3 R13, PT, PT, R13, -R22, RZ ;  /* 0x800000160d0d7210 */ /* 0x000fe20007ffe0ff */
[----:B----4-:R2:W-:Y:S04]  /*0ff0*/  STG.E desc[UR36][R18.64], R0 ;  /* 0x0000000012007986 */ /* 0x0105e8000c101924 */
[----:B------:R-:W-:Y:S02]  /*1000*/  IMAD R22, R13, 0x2, R22 ;  /* 0x000000020d167824 */ /* 0x000fe400078e0216 */
[----:B------:R-:W-:Y:S01]  /*1010*/  IMAD.U32 R4, RZ, RZ, UR4 ;  /* 0x00000004ff047e24 */ /* 0x000fe2000f8e00ff */
[----:B--2---:R-:W-:Y:S01]  /*1020*/  IADD3 R19, PT, PT, -R11, R24, RZ ;  /* 0x000000180b137210 */ /* 0x004fe20007ffe1ff */
[----:B0-----:R-:W-:-:S07]  /*1030*/  IMAD.IADD R18, R22, 0x1, -R13 ;  /* 0x0000000116127824 */ /* 0x001fce00078e0a0d */
[----:B------:R-:W-:-:S07]  /*1040*/  LEPC R20, `(.L_x_203) ;  /* 0x000000001014794e */ /* 0x000fce0000000000 */
[----:B-1----:R-:W-:Y:S05]  /*1050*/  CALL.ABS.NOINC R8 ;  /* 0x0000000008007343 */ /* 0x002fea0003c00000 */
.L_x_203:
        /* <DEDUP_REMOVED lines=13> */
.L_x_204:
[----:B------:R-:W0:Y:S01]  /*1130*/  LDC.64 R4, c[0x0][0x380] ;  /* 0x0000e000ff047b82 */ /* 0x000e220000000a00 */
[----:B------:R-:W-:Y:S01]  /*1140*/  MOV R10, R22 ;  /* 0x00000016000a7202 */ /* 0x000fe20000000f00 */
        /* <DEDUP_REMOVED lines=18> */
.L_x_205:
        /* <DEDUP_REMOVED lines=12> */
.L_x_206:
        /* <DEDUP_REMOVED lines=9> */
.L_x_208:
        /* <DEDUP_REMOVED lines=12> */
.L_x_1120:


//--------------------- .text._Z5evictIfLi8ELi1ELi8EEvPT_S1_PKiS3_i --------------------------
	.section	.text._Z5evictIfLi8ELi1ELi8EEvPT_S1_PKiS3_i,"ax",@progbits
	.align	128
        .global         _Z5evictIfLi8ELi1ELi8EEvPT_S1_PKiS3_i
        .type           _Z5evictIfLi8ELi1ELi8EEvPT_S1_PKiS3_i,@function
        .size           _Z5evictIfLi8ELi1ELi8EEvPT_S1_PKiS3_i,(.L_x_1121 - _Z5evictIfLi8ELi1ELi8EEvPT_S1_PKiS3_i)
        .other          _Z5evictIfLi8ELi1ELi8EEvPT_S1_PKiS3_i,@"STO_CUDA_ENTRY STV_DEFAULT"
_Z5evictIfLi8ELi1ELi8EEvPT_S1_PKiS3_i:
.text._Z5evictIfLi8ELi1ELi8EEvPT_S1_PKiS3_i:
        /* <DEDUP_REMOVED lines=21> */
.L_x_209:
        /* <DEDUP_REMOVED lines=20> */
.L_x_210:
[----:B------:R-:W-:Y:S01]  /*0290*/  ISETP.GE.AND P0, PT, R17, R18, PT ;  /* 0x000000121100720c */ /* 0x000fe20003f06270 */
[----:B------:R-:W-:-:S12]  /*02a0*/  IMAD R25, R26, 0x2, R17 ;  /* 0x000000021a197824 */ /* 0x000fd800078e0211 */
[----:B------:R-:W-:Y:S05]  /*02b0*/  @P0 EXIT ;  /* 0x000000000000094d */ /* 0x000fea0003800000 */
[----:B------:R-:W-:-:S07]  /*02c0*/  LEA R26, R26, R18, 0x1 ;  /* 0x000000121a1a7211 */ /* 0x000fce00078e08ff */
.L_x_228:
[----:B0-----:R-:W0:Y:S02]  /*02d0*/  LDC.64 R4, c[0x0][0x390] ;  /* 0x0000e400ff047b82 */ /* 0x001e240000000a00 */
[----:B0-----:R-:W-:-:S05]  /*02e0*/  IMAD.WIDE R4, R25, 0x4, R4 ;  /* 0x0000000419047825 */ /* 0x001fca00078e0204 */
[----:B------:R-:W2:Y:S04]  /*02f0*/  LDG.E.CONSTANT R3, desc[UR36][R4.64+0x4] ;  /* 0x0000042404037981 */ /* 0x000ea8000c1e9900 */
[----:B------:R0:W3:Y:S01]  /*0300*/  LDG.E.CONSTANT R16, desc[UR36][R4.64] ;  /* 0x0000002404107981 */ /* 0x0000e2000c1e9900 */
[----:B------:R-:W1:Y:S01]  /*0310*/  LDCU UR4, c[0x0][0x2f8] ;  /* 0x00005f00ff0477ac */ /* 0x000e620008000800 */
[----:B------:R-:W-:Y:S01]  /*0320*/  MOV R8, 0x0 ;  /* 0x0000000000087802 */ /* 0x000fe20000000f00 */
[----:B------:R-:W-:-:S05]  /*0330*/  IMAD.IADD R25, R22, 0x1, R25 ;  /* 0x0000000116197824 */ /* 0x000fca00078e0219 */
[----:B------:R-:W4:Y:S01]  /*0340*/  LDC.64 R8, c[0x4][R8] ;  /* 0x0100000008087b82 */ /* 0x000f220000000a00 */
[----:B------:R-:W-:-:S04]  /*0350*/  ISETP.GE.AND P0, PT, R25, R26, PT ;  /* 0x0000001a1900720c */ /* 0x000fc80003f06270 */
[----:B------:R-:W-:Y:S01]  /*0360*/  P2R R29, PR, RZ, 0x1 ;  /* 0x00000001ff1d7803 */ /* 0x000fe20000000000 */
[----:B-1----:R-:W-:Y:S01]  /*0370*/  VIADD R11, R24, -UR4 ;  /* 0x80000004180b7c36 */ /* 0x002fe20008000000 */
[----:B------:R-:W0:Y:S02]  /*0380*/  LDCU.64 UR4, c[0x4][0x18] ;  /* 0x01000300ff0477ac */ /* 0x000e240008000a00 */
[----:B0-----:R-:W-:Y:S01]  /*0390*/  IMAD.U32 R4, RZ, RZ, UR4 ;  /* 0x00000004ff047e24 */ /* 0x001fe2000f8e00ff */
[----:B--2---:R-:W-:Y:S01]  /*03a0*/  SHF.R.S32.HI R0, RZ, 0x1f, R3 ;  /* 0x0000001fff007819 */ /* 0x004fe20000011403 */
[----:B------:R0:W-:Y:S03]  /*03b0*/  STL.64 [R11], R2 ;  /* 0x000000020b007387 */ /* 0x0001e60000100a00 */
[----:B------:R-:W-:Y:S02]  /*03c0*/  LEA.HI R0, R0, R3, RZ, 0x3 ;  /* 0x0000000300007211 */ /* 0x000fe400078f18ff */
[----:B---3--:R-:W-:-:S03]  /*03d0*/  SHF.R.S32.HI R5, RZ, 0x1f, R16 ;  /* 0x0000001fff057819 */ /* 0x008fc60000011410 */
[C---:B------:R-:W-:Y:S01]  /*03e0*/  IMAD.SHL.U32 R6, R0.reuse, 0x8, RZ ;  /* 0x0000000800067824 */ /* 0x040fe200078e00ff */
[----:B------:R-:W-:Y:S02]  /*03f0*/  LOP3.LUT R0, R0, 0xfffffff8, RZ, 0xc0, !PT ;  /* 0xfffffff800007812 */ /* 0x000fe400078ec0ff */
[----:B------:R-:W-:Y:S02]  /*0400*/  LEA.HI R5, R5, R16, RZ, 0x3 ;  /* 0x0000001005057211 */ /* 0x000fe400078f18ff */
[----:B------:R-:W-:Y:S02]  /*0410*/  LOP3.LUT R6, R6, 0xffffffc0, RZ, 0xc0, !PT ;  /* 0xffffffc006067812 */ /* 0x000fe400078ec0ff */
[----:B------:R-:W-:Y:S02]  /*0420*/  IADD3 R7, PT, PT, R3, -R0, RZ ;  /* 0x8000000003077210 */ /* 0x000fe40007ffe0ff */
[C---:B------:R-:W-:Y:S02]  /*0430*/  SHF.L.U32 R0, R5.reuse, 0x3, RZ ;  /* 0x0000000305007819 */ /* 0x040fe400000006ff */
[----:B------:R-:W-:Y:S01]  /*0440*/  LOP3.LUT R10, R5, 0xfffffff8, RZ, 0xc0, !PT ;  /* 0xfffffff8050a7812 */ /* 0x000fe200078ec0ff */
[----:B------:R-:W-:Y:S01]  /*0450*/  IMAD.IADD R18, R6, 0x1, R7 ;  /* 0x0000000106127824 */ /* 0x000fe200078e0207 */
[----:B0-----:R-:W-:Y:S01]  /*0460*/  LOP3.LUT R3, R0, 0xffffffc0, RZ, 0xc0, !PT ;  /* 0xffffffc000037812 */ /* 0x001fe200078ec0ff */
[----:B------:R0:W-:Y:S01]  /*0470*/  STL.64 [R11+0x8], R6 ;  /* 0x000008060b007387 */ /* 0x0001e20000100a00 */
[----:B------:R-:W-:-:S02]  /*0480*/  IMAD.U32 R5, RZ, RZ, UR5 ;  /* 0x00000005ff057e24 */ /* 0x000fc4000f8e00ff */
[----:B------:R-:W-:Y:S01]  /*0490*/  IADD3 R16, PT, PT, R3, R16, -R10 ;  /* 0x0000001003107210 */ /* 0x000fe20007ffe80a */
[----:B------:R1:W-:Y:S01]  /*04a0*/  STL [R11+0x10], R18 ;  /* 0x000010120b007387 */ /* 0x0003e20000100800 */
[----:B0-----:R-:W-:Y:S01]  /*04b0*/  MOV R6, R24 ;  /* 0x0000001800067202 */ /* 0x001fe20000000f00 */
[----:B----4-:R-:W-:-:S07]  /*04c0*/  IMAD.MOV.U32 R7, RZ, RZ, R23 ;  /* 0x000000ffff077224 */ /* 0x010fce00078e0017 */
[----:B------:R-:W-:-:S07]  /*04d0*/  LEPC R20, `(.L_x_211) ;  /* 0x000000001014794e */ /* 0x000fce0000000000 */
[----:B-1----:R-:W-:Y:S05]  /*04e0*/  CALL.ABS.NOINC R8 ;  /* 0x0000000008007343 */ /* 0x002fea0003c00000 */
.L_x_211:
[----:B------:R-:W0:Y:S01]  /*04f0*/  LDCU UR4, c[0x0][0x2f8] ;  /* 0x00005f00ff0477ac */ /* 0x000e220008000800 */
[----:B------:R-:W-:Y:S01]  /*0500*/  IMAD.MOV.U32 R17, RZ, RZ, R16 ;  /* 0x000000ffff117224 */ /* 0x000fe200078e0010 */
[----:B------:R-:W-:Y:S01]  /*0510*/  MOV R28, 0x0 ;  /* 0x00000000001c7802 */ /* 0x000fe20000000f00 */
[----:B------:R-:W-:Y:S02]  /*0520*/  IMAD.MOV.U32 R19, RZ, RZ, R18 ;  /* 0x000000ffff137224 */ /* 0x000fe400078e0012 */
[----:B------:R-:W-:Y:S01]  /*0530*/  IMAD.MOV.U32 R6, RZ, RZ, R24 ;  /* 0x000000ffff067224 */ /* 0x000fe200078e0018 */
[----:B------:R1:W2:Y:S01]  /*0540*/  LDC.64 R8, c[0x4][R28] ;  /* 0x010000001c087b82 */ /* 0x0002a20000000a00 */
[----:B------:R-:W-:Y:S01]  /*0550*/  IMAD.MOV.U32 R7, RZ, RZ, R23 ;  /* 0x000000ffff077224 */ /* 0x000fe200078e0017 */
[----:B0-----:R-:W-:Y:S01]  /*0560*/  IADD3 R27, PT, PT, R24, -UR4, RZ ;  /* 0x80000004181b7c10 */ /* 0x001fe2000fffe0ff */
[----:B------:R-:W0:Y:S04]  /*0570*/  LDCU.64 UR4, c[0x4][0x20] ;  /* 0x01000400ff0477ac */ /* 0x000e280008000a00 */
[----:B------:R1:W-:Y:S04]  /*0580*/  STL.64 [R27], R16 ;  /* 0x000000101b007387 */ /* 0x0003e80000100a00 */
[----:B------:R1:W-:Y:S04]  /*0590*/  STL.64 [R27+0x8], R18 ;  /* 0x000008121b007387 */ /* 0x0003e80000100a00 */
[----:B------:R1:W-:Y:S01]  /*05a0*/  STL [R27+0x10], RZ ;  /* 0x000010ff1b007387 */ /* 0x0003e20000100800 */
[----:B0-----:R-:W-:Y:S01]  /*05b0*/  IMAD.U32 R4, RZ, RZ, UR4 ;  /* 0x00000004ff047e24 */ /* 0x001fe2000f8e00ff */
[----:B------:R-:W-:-:S07]  /*05c0*/  MOV R5, UR5 ;  /* 0x0000000500057c02 */ /* 0x000fce0008000f00 */
[----:B------:R-:W-:-:S07]  /*05d0*/  LEPC R20, `(.L_x_212) ;  /* 0x000000001014794e */ /* 0x000fce0000000000 */
[----:B-12---:R-:W-:Y:S05]  /*05e0*/  CALL.ABS.NOINC R8 ;  /* 0x0000000008007343 */ /* 0x006fea0003c00000 */
.L_x_212:
[----:B------:R-:W0:Y:S01]  /*05f0*/  LDC.64 R30, c[0x0][0x380] ;  /* 0x0000e000ff1e7b82 */ /* 0x000e220000000a00 */
[----:B------:R-:W-:Y:S01]  /*0600*/  IADD3 R17, PT, PT, R16, 0x8, RZ ;  /* 0x0000000810117810 */ /* 0x000fe20007ffe0ff */
[C---:B------:R-:W-:Y:S01]  /*0610*/  VIADD R19, R18.reuse, 0x8 ;  /* 0x0000000812137836 */ /* 0x040fe20000000000 */
        /* <DEDUP_REMOVED lines=11> */
[----:B------:R0:W-:Y:S04]  /*06d0*/  STL [R27+0x10], RZ ;  /* 0x000010ff1b007387 */ /* 0x0001e80000100800 */
[----:B--23--:R0:W-:Y:S02]  /*06e0*/  STG.E desc[UR36][R30.64], R3 ;  /* 0x000000031e007986 */ /* 0x00c1e4000c101924 */
[----:B------:R-:W-:-:S07]  /*06f0*/  LEPC R20, `(.L_x_213) ;  /* 0x000000001014794e */ /* 0x000fce0000000000 */
[----:B0-----:R-:W-:Y:S05]  /*0700*/  CALL.ABS.NOINC R8 ;  /* 0x0000000008007343 */ /* 0x001fea0003c00000 */
.L_x_213:
        /* <DEDUP_REMOVED lines=15> */
.L_x_214:
        /* <DEDUP_REMOVED lines=15> */
.L_x_215:
        /* <DEDUP_REMOVED lines=15> */
.L_x_216:
        /* <DEDUP_REMOVED lines=15> */
.L_x_217:
        /* <DEDUP_REMOVED lines=15> */
.L_x_218:
        /* <DEDUP_REMOVED lines=15> */
.L_x_219:
[----:B------:R-:W2:Y:S01]  /*0cb0*/  LDG.E R33, desc[UR36][R32.64+0xe0] ;  /* 0x0000e02420217981 */ /* 0x000ea2000c1e1900 */
[----:B------:R-:W-:Y:S01]  /*0cc0*/  MOV R17, R18 ;  /* 0x0000001200117202 */ /* 0x000fe20000000f00 */
[----:B------:R0:W1:Y:S01]  /*0cd0*/  LDC.64 R8, c[0x4][R28] ;  /* 0x010000001c087b82 */ /* 0x0000620000000a00 */
[----:B------:R-:W3:Y:S01]  /*0ce0*/  LDCU.64 UR4, c[0x4][0x28] ;  /* 0x01000500ff0477ac */ /* 0x000ee20008000a00 */
[----:B------:R0:W-:Y:S01]  /*0cf0*/  STL [R27+0x8], RZ ;  /* 0x000008ff1b007387 */ /* 0x0001e20000100800 */
[----:B------:R-:W-:Y:S01]  /*0d00*/  IMAD.MOV.U32 R6, RZ, RZ, R24 ;  /* 0x000000ffff067224 */ /* 0x000fe200078e0018 */
[----:B------:R-:W-:Y:S02]  /*0d10*/  MOV R7, R23 ;  /* 0x0000001700077202 */ /* 0x000fe40000000f00 */
[----:B------:R0:W-:Y:S01]  /*0d20*/  STL.64 [R27], R16 ;  /* 0x000000101b007387 */ /* 0x0001e20000100a00 */
[----:B---3--:R-:W-:Y:S01]  /*0d30*/  IMAD.U32 R4, RZ, RZ, UR4 ;  /* 0x00000004ff047e24 */ /* 0x008fe2000f8e00ff */
[----:B------:R-:W-:-:S02]  /*0d40*/  MOV R5, UR5 ;  /* 0x0000000500057c02 */ /* 0x000fc40008000f00 */
[----:B-12---:R0:W-:Y:S05]  /*0d50*/  STG.E desc[UR36][R30.64+0xe0], R33 ;  /* 0x0000e0211e007986 */ /* 0x0061ea000c101924 */
[----:B------:R-:W-:-:S07]  /*0d60*/  LEPC R20, `(.L_x_220) ;  /* 0x000000001014794e */ /* 0x000fce0000000000 */
[----:B0-----:R-:W-:Y:S05]  /*0d70*/  CALL.ABS.NOINC R8 ;  /* 0x0000000008007343 */ /* 0x001fea0003c00000 */
.L_x_220:
[----:B------:R-:W0:Y:S01]  /*0d80*/  LDC.64 R30, c[0x0][0x388] ;  /* 0x0000e200ff1e7b82 */ /* 0x000e220000000a00 */
[----:B------:R-:W-:Y:S02]  /*0d90*/  HFMA2 R0, -RZ, RZ, 0, 4.76837158203125e-07 ;  /* 0x00000008ff007431 */ /* 0x000fe400000001ff */
        /* <DEDUP_REMOVED lines=15> */
.L_x_221:
[----:B------:R-:W2:Y:S01]  /*0e90*/  LDG.E R3, desc[UR36][R32.64+0x20] ;  /* 0x0000202420037981 */ /* 0x000ea2000c1e1900 */
[----:B------:R-:W-:Y:S02]  /*0ea0*/  HFMA2 R0, -RZ, RZ, 0, 9.5367431640625e-07 ;  /* 0x00000010ff007431 */ /* 0x000fe400000001ff */
[----:B------:R-:W-:Y:S01]  /*0eb0*/  IMAD.MOV.U32 R17, RZ, RZ, R18 ;  /* 0x000000ffff117224 */ /* 0x000fe200078e0012 */
[----:B------:R0:W1:Y:S01]  /*0ec0*/  LDC.64 R8, c[0x4][R28] ;  /* 0x010000001c087b82 */ /* 0x0000620000000a00 */
[----:B------:R-:W3:Y:S01]  /*0ed0*/  LDCU.64 UR4, c[0x4][0x28] ;  /* 0x01000500ff0477ac */ /* 0x000ee20008000a00 */
[----:B------:R-:W-:Y:S01]  /*0ee0*/  IMAD.MOV.U32 R6, RZ, RZ, R24 ;  /* 0x000000ffff067224 */ /* 0x000fe200078e0018 */
[----:B------:R-:W-:Y:S01]  /*0ef0*/  MOV R7, R23 ;  /* 0x0000001700077202 */ /* 0x000fe20000000f00 */
[----:B------:R0:W-:Y:S04]  /*0f00*/  STL.64 [R27], R16 ;  /* 0x000000101b007387 */ /* 0x0001e80000100a00 */
[----:B------:R0:W-:Y:S01]  /*0f10*/  STL [R27+0x8], R0 ;  /* 0x000008001b007387 */ /* 0x0001e20000100800 */
[----:B---3--:R-:W-:Y:S01]  /*0f20*/  IMAD.U32 R4, RZ, RZ, UR4 ;  /* 0x00000004ff047e24 */ /* 0x008fe2000f8e00ff */
[----:B------:R-:W-:-:S02]  /*0f30*/  MOV R5, UR5 ;  /* 0x0000000500057c02 */ /* 0x000fc40008000f00 */
[----:B-12---:R0:W-:Y:S05]  /*0f40*/  STG.E desc[UR36][R30.64+0x20], R3 ;  /* 0x000020031e007986 */ /* 0x0061ea000c101924 */
[----:B------:R-:W-:-:S07]  /*0f50*/  LEPC R20, `(.L_x_222) ;  /* 0x000000001014794e */ /* 0x000fce0000000000 */
[----:B0-----:R-:W-:Y:S05]  /*0f60*/  CALL.ABS.NOINC R8 ;  /* 0x0000000008007343 */ /* 0x001fea0003c00000 */
.L_x_222:
[----:B------:R-:W2:Y:S01]  /*0f70*/  LDG.E R3, desc[UR36][R32.64+0x40] ;  /* 0x0000402420037981 */ /* 0x000ea2000c1e1900 */
[----:B------:R-:W-:Y:S02]  /*0f80*/  HFMA2 R0, -RZ, RZ, 0, 1.430511474609375e-06 ;  /* 0x00000018ff007431 */ /* 0x000fe400000001ff */
        /* <DEDUP_REMOVED lines=12> */
.L_x_223:
[----:B------:R-:W2:Y:S01]  /*1050*/  LDG.E R3, desc[UR36][R32.64+0x60] ;  /* 0x0000602420037981 */ /* 0x000ea2000c1e1900 */
[----:B------:R-:W-:Y:S02]  /*1060*/  HFMA2 R0, -RZ, RZ, 0, 1.9073486328125e-06 ;  /* 0x00000020ff007431 */ /* 0x000fe400000001ff */
        /* <DEDUP_REMOVED lines=12> */
.L_x_224:
[----:B------:R-:W2:Y:S01]  /*1130*/  LDG.E R3, desc[UR36][R32.64+0x80] ;  /* 0x0000802420037981 */ /* 0x000ea2000c1e1900 */
[----:B------:R-:W-:Y:S02]  /*1140*/  HFMA2 R0, -RZ, RZ, 0, 2.384185791015625e-06 ;  /* 0x00000028ff007431 */ /* 0x000fe400000001ff */
        /* <DEDUP_REMOVED lines=12> */
.L_x_225:
[----:B------:R-:W2:Y:S01]  /*1210*/  LDG.E R3, desc[UR36][R32.64+0xa0] ;  /* 0x0000a02420037981 */ /* 0x000ea2000c1e1900 */
[----:B------:R-:W-:Y:S02]  /*1220*/  HFMA2 R0, -RZ, RZ, 0, 2.86102294921875e-06 ;  /* 0x00000030ff007431 */ /* 0x000fe400000001ff */
        /* <DEDUP_REMOVED lines=12> */
.L_x_226:
[----:B------:R-:W2:Y:S01]  /*12f0*/  LDG.E R3, desc[UR36][R32.64+0xc0] ;  /* 0x0000c02420037981 */ /* 0x000ea2000c1e1900 */
[----:B------:R-:W-:Y:S02]  /*1300*/  HFMA2 R0, -RZ, RZ, 0, 3.337860107421875e-06 ;  /* 0x00000038ff007431 */ /* 0x000fe400000001ff */
        /* <DEDUP_REMOVED lines=12> */
.L_x_227:
[----:B------:R-:W2:Y:S01]  /*13d0*/  LDG.E R33, desc[UR36][R32.64+0xe0] ;  /* 0x0000e02420217981 */ /* 0x000ea2000c1e1900 */
[----:B------:R-:W-:-:S03]  /*13e0*/  ISETP.NE.AND P6, PT, R29, RZ, PT ;  /* 0x000000ff1d00720c */ /* 0x000fc60003fc5270 */
[----:B--2---:R0:W-:Y:S10]  /*13f0*/  STG.E desc[UR36][R30.64+0xe0], R33 ;  /* 0x0000e0211e007986 */ /* 0x0041f4000c101924 */
[----:B------:R-:W-:Y:S05]  /*1400*/  @!P6 BRA `(.L_x_228) ;  /* 0xffffffec00b0e947 */ /* 0x000fea000383ffff */
[----:B------:R-:W-:Y:S05]  /*1410*/  EXIT ;  /* 0x000000000000794d */ /* 0x000fea0003800000 */
.L_x_229:
        /* <DEDUP_REMOVED lines=14> */
.L_x_1121:


//--------------------- .text._Z5evictIfLi4ELi1ELi8EEvPT_S1_PKiS3_i --------------------------
	.section	.text._Z5evictIfLi4ELi1ELi8EEvPT_S1_PKiS3_i,"ax",@progbits
	.align	128
        .global         _Z5evictIfLi4ELi1ELi8EEvPT_S1_PKiS3_i
        .type           _Z5evictIfLi4ELi1ELi8EEvPT_S1_PKiS3_i,@function
        .size           _Z5evictIfLi4ELi1ELi8EEvPT_S1_PKiS3_i,(.L_x_1122 - _Z5evictIfLi4ELi1ELi8EEvPT_S1_PKiS3_i)
        .other          _Z5evictIfLi4ELi1ELi8EEvPT_S1_PKiS3_i,@"STO_CUDA_ENTRY STV_DEFAULT"
_Z5evictIfLi4ELi1ELi8EEvPT_S1_PKiS3_i:
.text._Z5evictIfLi4ELi1ELi8EEvPT_S1_PKiS3_i:
        /* <DEDUP_REMOVED lines=21> */
.L_x_230:
        /* <DEDUP_REMOVED lines=20> */
.L_x_231:
[----:B------:R-:W-:Y:S01]  /*0290*/  ISETP.GE.AND P0, PT, R17, R27, PT ;  /* 0x0000001b1100720c */ /* 0x000fe20003f06270 */
[----:B------:R-:W-:-:S12]  /*02a0*/  IMAD R24, R18, 0x2, R17 ;  /* 0x0000000212187824 */ /* 0x000fd800078e0211 */
[----:B------:R-:W-:Y:S05]  /*02b0*/  @P0 EXIT ;  /* 0x000000000000094d */ /* 0x000fea0003800000 */
[----:B------:R-:W-:-:S07]  /*02c0*/  LEA R27, R18, R27, 0x1 ;  /* 0x0000001b121b7211 */ /* 0x000fce00078e08ff */
.L_x_241:
[----:B0-----:R-:W0:Y:S01]  /*02d0*/  LDC.64 R4, c[0x0][0x390] ;  /* 0x0000e400ff047b82 */ /* 0x001e220000000a00 */
[----:B------:R-:W-:Y:S01]  /*02e0*/  MOV R25, 0x0 ;  /* 0x0000000000197802 */ /* 0x000fe20000000f00 */
[----:B------:R-:W1:Y:S01]  /*02f0*/  LDCU.64 UR4, c[0x4][0x18] ;  /* 0x01000300ff0477ac */ /* 0x000e620008000a00 */
[----:B0-----:R-:W-:-:S05]  /*0300*/  IMAD.WIDE R4, R24, 0x4, R4 ;  /* 0x0000000418047825 */ /* 0x001fca00078e0204 */
[----:B------:R-:W2:Y:S04]  /*0310*/  LDG.E.CONSTANT R3, desc[UR36][R4.64+0x4] ;  /* 0x0000042404037981 */ /* 0x000ea8000c1e9900 */
[----:B------:R1:W3:Y:S01]  /*0320*/  LDG.E.CONSTANT R13, desc[UR36][R4.64] ;  /* 0x00000024040d7981 */ /* 0x0002e2000c1e9900 */
[----:B------:R0:W4:Y:S01]  /*0330*/  LDC.64 R8, c[0x4][R25] ;  /* 0x0100000019087b82 */ /* 0x0001220000000a00 */
[----:B------:R-:W-:-:S05]  /*0340*/  IMAD.IADD R24, R26, 0x1, R24 ;  /* 0x000000011a187824 */ /* 0x000fca00078e0218 */
        /* <DEDUP_REMOVED lines=11> */
[----:B------:R-:W-:Y:S01]  /*0400*/  IADD3 R18, PT, PT, R6, R7, RZ ;  /* 0x0000000706127210 */ /* 0x000fe20007ffe0ff */
[----:B------:R1:W-:Y:S01]  /*0410*/  STL.64 [R1+0x8], R6 ;  /* 0x0000080601007387 */ /* 0x0003e20000100a00 */
[----:B------:R-:W-:-:S03]  /*0420*/  LEA.HI R0, R0, R13, RZ, 0x3 ;  /* 0x0000000d00007211 */ /* 0x000fc600078f18ff */
[----:B------:R0:W-:Y:S01]  /*0430*/  STL [R1+0x10], R18 ;  /* 0x0000101201007387 */ /* 0x0001e20000100800 */
[C---:B------:R-:W-:Y:S01]  /*0440*/  LOP3.LUT R11, R0.reuse, 0xfffffff8, RZ, 0xc0, !PT ;  /* 0xfffffff8000b7812 */ /* 0x040fe200078ec0ff */
[----:B------:R-:W-:-:S05]  /*0450*/  IMAD.SHL.U32 R4, R0, 0x4, RZ ;  /* 0x0000000400047824 */ /* 0x000fca00078e00ff */
[----:B------:R-:W-:Y:S01]  /*0460*/  LOP3.LUT R16, R4, 0xffffffe0, RZ, 0xc0, !PT ;  /* 0xffffffe004107812 */ /* 0x000fe200078ec0ff */
[----:B-1----:R-:W-:Y:S01]  /*0470*/  IMAD.MOV.U32 R6, RZ, RZ, R23 ;  /* 0x000000ffff067224 */ /* 0x002fe200078e0017 */
[----:B------:R-:W-:Y:S02]  /*0480*/  MOV R4, UR4 ;  /* 0x0000000400047c02 */ /* 0x000fe40008000f00 */
[----:B------:R-:W-:Y:S02]  /*0490*/  IADD3 R16, PT, PT, R16, R13, -R11 ;  /* 0x0000000d10107210 */ /* 0x000fe40007ffe80b */
[----:B0---4-:R-:W-:-:S07]  /*04a0*/  MOV R7, R22 ;  /* 0x0000001600077202 */ /* 0x011fce0000000f00 */
[----:B------:R-:W-:-:S07]  /*04b0*/  LEPC R20, `(.L_x_232) ;  /* 0x000000001014794e */ /* 0x000fce0000000000 */
[----:B------:R-:W-:Y:S05]  /*04c0*/  CALL.ABS.NOINC R8 ;  /* 0x0000000008007343 */ /* 0x000fea0003c00000 */
.L_x_232:
        /* <DEDUP_REMOVED lines=13> */
.L_x_233:
[----:B------:R-:W0:Y:S01]  /*05a0*/  LDC.64 R30, c[0x0][0x380] ;  /* 0x0000e000ff1e7b82 */ /* 0x000e220000000a00 */
[----:B------:R-:W-:Y:S01]  /*05b0*/  VIADD R17, R16, 0x8 ;  /* 0x0000000810117836 */ /* 0x000fe20000000000 */
[----:B------:R-:W1:Y:S01]  /*05c0*/  LDCU.64 UR4, c[0x4][0x20] ;  /* 0x01000400ff0477ac */ /* 0x000e620008000a00 */
[----:B0-----:R-:W-:-:S05]  /*05d0*/  IMAD.WIDE R32, R18, 0x4, R30 ;  /* 0x0000000412207825 */ /* 0x001fca00078e021e */
[----:B------:R-:W2:Y:S01]  /*05e0*/  LDG.E R3, desc[UR36][R32.64] ;  /* 0x0000002420037981 */ /* 0x000ea2000c1e1900 */
[----:B------:R-:W-:Y:S01]  /*05f0*/  VIADD R19, R18, 0x8 ;  /* 0x0000000812137836 */ /* 0x000fe20000000000 */
        /* <DEDUP_REMOVED lines=8> */
[----:B------:R0:W-:Y:S04]  /*0680*/  STL [R1+0x10], RZ ;  /* 0x000010ff01007387 */ /* 0x0001e80000100800 */
[----:B--23--:R0:W-:Y:S02]  /*0690*/  STG.E desc[UR36][R30.64], R3 ;  /* 0x000000031e007986 */ /* 0x00c1e4000c101924 */
[----:B------:R-:W-:-:S07]  /*06a0*/  LEPC R20, `(.L_x_234) ;  /* 0x000000001014794e */ /* 0x000fce0000000000 */
[----:B0-----:R-:W-:Y:S05]  /*06b0*/  CALL.ABS.NOINC R8 ;  /* 0x0000000008007343 */ /* 0x001fea0003c00000 */
.L_x_234:
[----:B------:R-:W2:Y:S01]  /*06c0*/  LDG.E R3, desc[UR36][R32.64+0x20] ;  /* 0x0000202420037981 */ /* 0x000ea2000c1e1900 */
[----:B------:R-:W-:Y:S01]  /*06d0*/  VIADD R11, R16, 0x10 ;  /* 0x00000010100b7836 */ /* 0x000fe20000000000 */
[----:B------:R-:W-:Y:S01]  /*06e0*/  IADD3 R19, PT, PT, R18, 0x10, RZ ;  /* 0x0000001012137810 */ /* 0x000fe20007ffe0ff */
[----:B------:R-:W-:Y:S01]  /*06f0*/  IMAD.MOV.U32 R10, RZ, RZ, R16 ;  /* 0x000000ffff0a7224 */ /* 0x000fe200078e0010 */
[----:B------:R-:W-:Y:S01]  /*0700*/  MOV R17, 0x0 ;  /* 0x0000000000117802 */ /* 0x000fe20000000f00 */
[----:B------:R0:W-:Y:S01]  /*0710*/  STL [R1+0x10], RZ ;  /* 0x000010ff01007387 */ /* 0x0001e20000100800 */
[----:B------:R-:W1:Y:S01]  /*0720*/  LDCU.64 UR4, c[0x4][0x20] ;  /* 0x01000400ff0477ac */ /* 0x000e620008000a00 */
[----:B------:R-:W-:Y:S01]  /*0730*/  MOV R6, R23 ;  /* 0x0000001700067202 */ /* 0x000fe20000000f00 */
[----:B------:R0:W3:Y:S01]  /*0740*/  LDC.64 R8, c[0x4][R17] ;  /* 0x0100000011087b82 */ /* 0x0000e20000000a00 */
[----:B------:R0:W-:Y:S01]  /*0750*/  STL.64 [R1], R10 ;  /* 0x0000000a01007387 */ /* 0x0001e20000100a00 */
[----:B------:R-:W-:-:S03]  /*0760*/  IMAD.MOV.U32 R7, RZ, RZ, R22 ;  /* 0x000000ffff077224 */ /* 0x000fc600078e0016 */
[----:B------:R0:W-:Y:S01]  /*0770*/  STL.64 [R1+0x8], R18 ;  /* 0x0000081201007387 */ /* 0x0001e20000100a00 */
[----:B-1----:R-:W-:Y:S02]  /*0780*/  IMAD.U32 R4, RZ, RZ, UR4 ;  /* 0x00000004ff047e24 */ /* 0x002fe4000f8e00ff */
[----:B------:R-:W-:Y:S01]  /*0790*/  IMAD.U32 R5, RZ, RZ, UR5 ;  /* 0x00000005ff057e24 */ /* 0x000fe2000f8e00ff */
[----:B--23--:R0:W-:Y:S06]  /*07a0*/  STG.E desc[UR36][R30.64+0x20], R3 ;  /* 0x000020031e007986 */ /* 0x00c1ec000c101924 */
[----:B------:R-:W-:-:S07]  /*07b0*/  LEPC R20, `(.L_x_235) ;  /* 0x000000001014794e */ /* 0x000fce0000000000 */
[----:B0-----:R-:W-:Y:S05]  /*07c0*/  CALL.ABS.NOINC R8 ;  /* 0x0000000008007343 */ /* 0x001fea0003c00000 */
.L_x_235:
[----:B------:R-:W2:Y:S01]  /*07d0*/  LDG.E R3, desc[UR36][R32.64+0x40] ;  /* 0x0000402420037981 */ /* 0x000ea2000c1e1900 */
[----:B------:R-:W-:Y:S01]  /*07e0*/  VIADD R11, R16, 0x18 ;  /* 0x00000018100b7836 */ /* 0x000fe20000000000 */
[----:B------:R-:W-:Y:S01]  /*07f0*/  MOV R10, R16 ;  /* 0x00000010000a7202 */ /* 0x000fe20000000f00 */
[----:B------:R-:W-:Y:S01]  /*0800*/  VIADD R19, R18, 0x18 ;  /* 0x0000001812137836 */ /* 0x000fe20000000000 */
[----:B------:R0:W-:Y:S01]  /*0810*/  STL [R1+0x10], RZ ;  /* 0x000010ff01007387 */ /* 0x0001e20000100800 */
[----:B------:R0:W1:Y:S01]  /*0820*/  LDC.64 R8, c[0x4][R17] ;  /* 0x0100000011087b82 */ /* 0x0000620000000a00 */
[----:B------:R-:W3:Y:S01]  /*0830*/  LDCU.64 UR4, c[0x4][0x20] ;  /* 0x01000400ff0477ac */ /* 0x000ee20008000a00 */
[----:B------:R-:W-:Y:S01]  /*0840*/  IMAD.MOV.U32 R6, RZ, RZ, R23 ;  /* 0x000000ffff067224 */ /* 0x000fe200078e0017 */
        /* <DEDUP_REMOVED lines=8> */
.L_x_236:
[----:B------:R-:W2:Y:S01]  /*08d0*/  LDG.E R33, desc[UR36][R32.64+0x60] ;  /* 0x0000602420217981 */ /* 0x000ea2000c1e1900 */
[----:B------:R-:W-:Y:S01]  /*08e0*/  MOV R10, R16 ;  /* 0x00000010000a7202 */ /* 0x000fe20000000f00 */
[----:B------:R-:W-:Y:S01]  /*08f0*/  IMAD.MOV.U32 R11, RZ, RZ, R18 ;  /* 0x000000ffff0b7224 */ /* 0x000fe200078e0012 */
[----:B------:R0:W1:Y:S01]  /*0900*/  LDC.64 R8, c[0x4][R17] ;  /* 0x0100000011087b82 */ /* 0x0000620000000a00 */
[----:B------:R0:W-:Y:S01]  /*0910*/  STL [R1+0x8], RZ ;  /* 0x000008ff01007387 */ /* 0x0001e20000100800 */
[----:B------:R-:W3:Y:S01]  /*0920*/  LDCU.64 UR4, c[0x4][0x28] ;  /* 0x01000500ff0477ac */ /* 0x000ee20008000a00 */
[----:B------:R-:W-:Y:S01]  /*0930*/  MOV R6, R23 ;  /* 0x0000001700067202 */ /* 0x000fe20000000f00 */
[----:B------:R-:W-:Y:S01]  /*0940*/  IMAD.MOV.U32 R7, RZ, RZ, R22 ;  /* 0x000000ffff077224 */ /* 0x000fe200078e0016 */
[----:B------:R0:W-:Y:S01]  /*0950*/  STL.64 [R1], R10 ;  /* 0x0000000a01007387 */ /* 0x0001e20000100a00 */
[----:B---3--:R-:W-:Y:S01]  /*0960*/  MOV R4, UR4 ;  /* 0x0000000400047c02 */ /* 0x008fe20008000f00 */
[----:B------:R-:W-:-:S02]  /*0970*/  IMAD.U32 R5, RZ, RZ, UR5 ;  /* 0x00000005ff057e24 */ /* 0x000fc4000f8e00ff */
[----:B-12---:R0:W-:Y:S05]  /*0980*/  STG.E desc[UR36][R30.64+0x60], R33 ;  /* 0x000060211e007986 */ /* 0x0061ea000c101924 */
[----:B------:R-:W-:-:S07]  /*0990*/  LEPC R20, `(.L_x_237) ;  /* 0x000000001014794e */ /* 0x000fce0000000000 */
[----:B0-----:R-:W-:Y:S05]  /*09a0*/  CALL.ABS.NOINC R8 ;  /* 0x0000000008007343 */ /* 0x001fea0003c00000 */
.L_x_237:
[----:B------:R-:W0:Y:S01]  /*09b0*/  LDC.64 R30, c[0x0][0x388] ;  /* 0x0000e200ff1e7b82 */ /* 0x000e220000000a00 */
[----:B------:R-:W-:Y:S01]  /*09c0*/  HFMA2 R0, -RZ, RZ, 0, 4.76837158203125e-07 ;  /* 0x00000008ff007431 */ /* 0x000fe200000001ff */
        /* <DEDUP_REMOVED lines=16> */
.L_x_238:
[----:B------:R-:W2:Y:S01]  /*0ad0*/  LDG.E R3, desc[UR36][R32.64+0x20] ;  /* 0x0000202420037981 */ /* 0x000ea2000c1e1900 */
[----:B------:R-:W-:Y:S01]  /*0ae0*/  IMAD.MOV.U32 R10, RZ, RZ, R16 ;  /* 0x000000ffff0a7224 */ /* 0x000fe200078e0010 */
[----:B------:R-:W-:Y:S01]  /*0af0*/  MOV R11, R18 ;  /* 0x00000012000b7202 */ /* 0x000fe20000000f00 */
[----:B------:R-:W-:Y:S01]  /*0b00*/  IMAD.MOV.U32 R0, RZ, RZ, 0x10 ;  /* 0x00000010ff007424 */ /* 0x000fe200078e00ff */
[----:B------:R0:W1:Y:S01]  /*0b10*/  LDC.64 R8, c[0x4][R17] ;  /* 0x0100000011087b82 */ /* 0x0000620000000a00 */
[----:B------:R-:W3:Y:S01]  /*0b20*/  LDCU.64 UR4, c[0x4][0x28] ;  /* 0x01000500ff0477ac */ /* 0x000ee20008000a00 */
[----:B------:R-:W-:Y:S01]  /*0b30*/  MOV R6, R23 ;  /* 0x0000001700067202 */ /* 0x000fe20000000f00 */
[----:B------:R0:W-:Y:S01]  /*0b40*/  STL.64 [R1], R10 ;  /* 0x0000000a01007387 */ /* 0x0001e20000100a00 */
[----:B------:R-:W-:-:S03]  /*0b50*/  IMAD.MOV.U32 R7, RZ, RZ, R22 ;  /* 0x000000ffff077224 */ /* 0x000fc600078e0016 */
[----:B------:R0:W-:Y:S01]  /*0b60*/  STL [R1+0x8], R0 ;  /* 0x0000080001007387 */ /* 0x0001e20000100800 */
[----:B---3--:R-:W-:Y:S01]  /*0b70*/  MOV R4, UR4 ;  /* 0x0000000400047c02 */ /* 0x008fe20008000f00 */
[----:B------:R-:W-:Y:S02]  /*0b80*/  IMAD.U32 R5, RZ, RZ, UR5 ;  /* 0x00000005ff057e24 */ /* 0x000fe4000f8e00ff */
[----:B-12---:R0:W-:Y:S05]  /*0b90*/  STG.E desc[UR36][R30.64+0x20], R3 ;  /* 0x000020031e007986 */ /* 0x0061ea000c101924 */
[----:B------:R-:W-:-:S07]  /*0ba0*/  LEPC R20, `(.L_x_239) ;  /* 0x000000001014794e */ /* 0x000fce0000000000 */
[----:B0-----:R-:W-:Y:S05]  /*0bb0*/  CALL.ABS.NOINC R8 ;  /* 0x0000000008007343 */ /* 0x001fea0003c00000 */
.L_x_239:
[----:B------:R-:W2:Y:S01]  /*0bc0*/  LDG.E R3, desc[UR36][R32.64+0x40] ;  /* 0x0000402420037981 */ /* 0x000ea2000c1e1900 */
[----:B------:R-:W-:Y:S01]  /*0bd0*/  HFMA2 R0, -RZ, RZ, 0, 1.430511474609375e-06 ;  /* 0x00000018ff007431 */ /* 0x000fe200000001ff */
[----:B------:R-:W-:Y:S01]  /*0be0*/  MOV R10, R16 ;  /* 0x00000010000a7202 */ /* 0x000fe20000000f00 */
        /* <DEDUP_REMOVED lines=12> */
.L_x_240:
[----:B------:R-:W2:Y:S01]  /*0cb0*/  LDG.E R33, desc[UR36][R32.64+0x60] ;  /* 0x0000602420217981 */ /* 0x000ea2000c1e1900 */
[----:B------:R-:W-:-:S03]  /*0cc0*/  ISETP.NE.AND P6, PT, R28, RZ, PT ;  /* 0x000000ff1c00720c */ /* 0x000fc60003fc5270 */
[----:B--2---:R0:W-:Y:S10]  /*0cd0*/  STG.E desc[UR36][R30.64+0x60], R33 ;  /* 0x000060211e007986 */ /* 0x0041f4000c101924 */
[----:B------:R-:W-:Y:S05]  /*0ce0*/  @!P6 BRA `(.L_x_241) ;  /* 0xfffffff40078e947 */ /* 0x000fea000383ffff */
[----:B------:R-:W-:Y:S05]  /*0cf0*/  EXIT ;  /* 0x000000000000794d */ /* 0x000fea0003800000 */
.L_x_242:
        /* <DEDUP_REMOVED lines=16> */
.L_x_1122:


//--------------------- .text._Z5evictIfLi2ELi1ELi8EEvPT_S1_PKiS3_i --------------------------
	.section	.text._Z5evictIfLi2ELi1ELi8EEvPT_S1_PKiS3_i,"ax",@progbits
	.align	128
        .global         _Z5evictIfLi2ELi1ELi8EEvPT_S1_PKiS3_i
        .type           _Z5evictIfLi2ELi1ELi8EEvPT_S1_PKiS3_i,@function
        .size           _Z5evictIfLi2ELi1ELi8EEvPT_S1_PKiS3_i,(.L_x_1123 - _Z5evictIfLi2ELi1ELi8EEvPT_S1_PKiS3_i)
        .other          _Z5evictIfLi2ELi1ELi8EEvPT_S1_PKiS3_i,@"STO_CUDA_ENTRY STV_DEFAULT"
_Z5evictIfLi2ELi1ELi8EEvPT_S1_PKiS3_i:
.text._Z5evictIfLi2ELi1ELi8EEvPT_S1_PKiS3_i:
        /* <DEDUP_REMOVED lines=21> */
.L_x_243:
        /* <DEDUP_REMOVED lines=20> */
.L_x_244:
        /* <DEDUP_REMOVED lines=39> */
[----:B-1----:R-:W-:Y:S02]  /*0500*/  MOV R5, UR5 ;  /* 0x0000000500057c02 */ /* 0x002fe40008000f00 */
        /* <DEDUP_REMOVED lines=15> */
[----:B------:R-:W-:Y:S02]  /*0600*/  IMAD.U32 R4, RZ, RZ, UR4 ;  /* 0x00000004ff047e24 */ /* 0x000fe4000f8e00ff */
[----:B-1----:R-:W-:Y:S01]  /*0610*/  IMAD.MOV.U32 R6, RZ, RZ, R17 ;  /* 0x000000ffff067224 */ /* 0x002fe200078e0011 */
[----:B------:R-:W-:Y:S01]  /*0620*/  IADD3 R18, PT, PT, R18, R13, -R11 ;  /* 0x0000000d12127210 */ /* 0x000fe20007ffe80b */
[----:B0---4-:R-:W-:-:S07]  /*0630*/  IMAD.MOV.U32 R7, RZ, RZ, R16 ;  /* 0x000000ffff077224 */ /* 0x011fce00078e0010 */
[----:B------:R-:W-:-:S07]  /*0640*/  LEPC R20, `(.L_x_247) ;  /* 0x000000001014794e */ /* 0x000fce0000000000 */
[----:B------:R-:W-:Y:S05]  /*0650*/  CALL.ABS.NOINC R8 ;  /* 0x0000000008007343 */ /* 0x000fea0003c00000 */
.L_x_247:
        /* <DEDUP_REMOVED lines=13> */
.L_x_248:
        /* <DEDUP_REMOVED lines=18> */
.L_x_249:
[----:B------:R-:W2:Y:S01]  /*0850*/  LDG.E R33, desc[UR36][R32.64+0x20] ;  /* 0x0000202420217981 */ /* 0x000ea2000c1e1900 */
[----:B------:R-:W-:Y:S01]  /*0860*/  MOV R10, R18 ;  /* 0x00000012000a7202 */ /* 0x000fe20000000f00 */
[----:B------:R-:W-:Y:S01]  /*0870*/  IMAD.MOV.U32 R11, RZ, RZ, R22 ;  /* 0x000000ffff0b7224 */ /* 0x000fe200078e0016 */
[----:B------:R-:W-:Y:S01]  /*0880*/  MOV R19, 0x0 ;  /* 0x0000000000137802 */ /* 0x000fe20000000f00 */
[----:B------:R0:W-:Y:S01]  /*0890*/  STL [R1+0x8], RZ ;  /* 0x000008ff01007387 */ /* 0x0001e20000100800 */
[----:B------:R-:W1:Y:S01]  /*08a0*/  LDCU.64 UR4, c[0x4][0x28] ;  /* 0x01000500ff0477ac */ /* 0x000e620008000a00 */
[----:B------:R-:W-:Y:S01]  /*08b0*/  IMAD.MOV.U32 R6, RZ, RZ, R17 ;  /* 0x000000ffff067224 */ /* 0x000fe200078e0011 */
[----:B------:R0:W3:Y:S01]  /*08c0*/  LDC.64 R8, c[0x4][R19] ;  /* 0x0100000013087b82 */ /* 0x0000e20000000a00 */
[----:B------:R0:W-:Y:S01]  /*08d0*/  STL.64 [R1], R10 ;  /* 0x0000000a01007387 */ /* 0x0001e20000100a00 */
[----:B------:R-:W-:Y:S02]  /*08e0*/  IMAD.MOV.U32 R7, RZ, RZ, R16 ;  /* 0x000000ffff077224 */ /* 0x000fe400078e0010 */
[----:B-1----:R-:W-:Y:S01]  /*08f0*/  IMAD.U32 R4, RZ, RZ, UR4 ;  /* 0x00000004ff047e24 */ /* 0x002fe2000f8e00ff */
[----:B------:R-:W-:Y:S01]  /*0900*/  MOV R5, UR5 ;  /* 0x0000000500057c02 */ /* 0x000fe20008000f00 */
[----:B--23--:R0:W-:Y:S06]  /*0910*/  STG.E desc[UR36][R30.64+0x20], R33 ;  /* 0x000020211e007986 */ /* 0x00c1ec000c101924 */
[----:B------:R-:W-:-:S07]  /*0920*/  LEPC R20, `(.L_x_250) ;  /* 0x000000001014794e */ /* 0x000fce0000000000 */
[----:B0-----:R-:W-:Y:S05]  /*0930*/  CALL.ABS.NOINC R8 ;  /* 0x0000000008007343 */ /* 0x001fea0003c00000 */
.L_x_250:
        /* <DEDUP_REMOVED lines=12> */
[----:B------:R0:W-:Y:S01]  /*0a00*/  STL [R1+0x8], R0 ;  /* 0x0000080001007387 */ /* 0x0001e20000100800 */
[----:B------:R-:W-:Y:S01]  /*0a10*/  IMAD.MOV.U32 R6, RZ, RZ, R17 ;  /* 0x000000ffff067224 */ /* 0x000fe200078e0011 */
[----:B------:R-:W-:-:S02]  /*0a20*/  MOV R7, R16 ;  /* 0x0000001000077202 */ /* 0x000fc40000000f00 */
[----:B--23--:R0:W-:Y:S05]  /*0a30*/  STG.E desc[UR36][R22.64], R3 ;  /* 0x0000000316007986 */ /* 0x00c1ea000c101924 */
[----:B------:R-:W-:-:S07]  /*0a40*/  LEPC R20, `(.L_x_251) ;  /* 0x000000001014794e */ /* 0x000fce0000000000 */
[----:B0-----:R-:W-:Y:S05]  /*0a50*/  CALL.ABS.NOINC R8 ;  /* 0x0000000008007343 */ /* 0x001fea0003c00000 */
.L_x_251:
[----:B------:R-:W2:Y:S01]  /*0a60*/  LDG.E R31, desc[UR36][R30.64+0x20] ;  /* 0x000020241e1f7981 */ /* 0x000ea2000c1e1900 */
[----:B------:R-:W-:-:S03]  /*0a70*/  IMAD.MOV.U32 R25, RZ, RZ, R29 ;  /* 0x000000ffff197224 */ /* 0x000fc600078e001d */
[----:B--2---:R0:W-:Y:S04]  /*0a80*/  STG.E desc[UR36][R22.64+0x20], R31 ;  /* 0x0000201f16007986 */ /* 0x0041e8000c101924 */
.L_x_246:
[----:B------:R-:W-:Y:S05]  /*0a90*/  BSYNC.RECONVERGENT B6 ;  /* 0x0000000000067941 */ /* 0x000fea0003800200 */
.L_x_245:
[----:B------:R-:W-:-:S13]  /*0aa0*/  ISETP.NE.AND P0, PT, R27, RZ, PT ;  /* 0x000000ff1b00720c */ /* 0x000fda0003f05270 */
[----:B------:R-:W-:Y:S05]  /*0ab0*/  @!P0 EXIT ;  /* 0x000000000000894d */ /* 0x000fea0003800000 */
.L_x_262:
[----:B0-----:R-:W0:Y:S01]  /*0ac0*/  LDC.64 R30, c[0x0][0x390] ;  /* 0x0000e400ff1e7b82 */ /* 0x001e220000000a00 */
[----:B------:R-:W-:Y:S01]  /*0ad0*/  MOV R27, 0x0 ;  /* 0x00000000001b7802 */ /* 0x000fe20000000f00 */
[----:B-1----:R-:W1:Y:S01]  /*0ae0*/  LDCU.64 UR4, c[0x4][0x18] ;  /* 0x01000300ff0477ac */ /* 0x002e620008000a00 */
[----:B0-----:R-:W-:-:S05]  /*0af0*/  IMAD.WIDE R30, R25, 0x4, R30 ;  /* 0x00000004191e7825 */ /* 0x001fca00078e021e */
[----:B------:R-:W2:Y:S04]  /*0b00*/  LDG.E.CONSTANT R3, desc[UR36][R30.64+0x4] ;  /* 0x000004241e037981 */ /* 0x000ea8000c1e9900 */
[----:B------:R-:W3:Y:S01]  /*0b10*/  LDG.E.CONSTANT R13, desc[UR36][R30.64] ;  /* 0x000000241e0d7981 */ /* 0x000ee2000c1e9900 */
[----:B------:R0:W4:Y:S01]  /*0b20*/  LDC.64 R8, c[0x4][R27] ;  /* 0x010000001b087b82 */ /* 0x0001220000000a00 */
[----:B-1----:R-:W-:Y:S01]  /*0b30*/  IMAD.U32 R5, RZ, RZ, UR5 ;  /* 0x00000005ff057e24 */ /* 0x002fe2000f8e00ff */
[----:B--2---:R-:W-:Y:S01]  /*0b40*/  SHF.R.S32.HI R0, RZ, 0x1f, R3 ;  /* 0x0000001fff007819 */ /* 0x004fe20000011403 */
[----:B------:R-:W-:Y:S03]  /*0b50*/  STL.64 [R1], R2 ;  /* 0x0000000201007387 */ /* 0x000fe60000100a00 */
[----:B------:R-:W-:-:S05]  /*0b60*/  LEA.HI R0, R0, R3, RZ, 0x3 ;  /* 0x0000000300007211 */ /* 0x000fca00078f18ff */
[C---:B------:R-:W-:Y:S01]  /*0b70*/  IMAD.SHL.U32 R6, R0.reuse, 0x2, RZ ;  /* 0x0000000200067824 */ /* 0x040fe200078e00ff */
[----:B------:R-:W-:-:S04]  /*0b80*/  LOP3.LUT R0, R0, 0xfffffff8, RZ, 0xc0, !PT ;  /* 0xfffffff800007812 */ /* 0x000fc800078ec0ff */
[----:B------:R-:W-:Y:S02]  /*0b90*/  LOP3.LUT R6, R6, 0xfffffff0, RZ, 0xc0, !PT ;  /* 0xfffffff006067812 */ /* 0x000fe400078ec0ff */
[----:B------:R-:W-:Y:S02]  /*0ba0*/  IADD3 R7, PT, PT, R3, -R0, RZ ;  /* 0x8000000003077210 */ /* 0x000fe40007ffe0ff */
[----:B---3--:R-:W-:-:S03]  /*0bb0*/  SHF.R.S32.HI R0, RZ, 0x1f, R13 ;  /* 0x0000001fff007819 */ /* 0x008fc6000001140d */
[----:B------:R-:W-:Y:S01]  /*0bc0*/  IMAD.IADD R22, R6, 0x1, R7 ;  /* 0x0000000106167824 */ /* 0x000fe200078e0207 */
[----:B------:R-:W-:Y:S01]  /*0bd0*/  LEA.HI R0, R0, R13, RZ, 0x3 ;  /* 0x0000000d00007211 */ /* 0x000fe200078f18ff */
[----:B------:R1:W-:Y:S03]  /*0be0*/  STL.64 [R1+0x8], R6 ;  /* 0x0000080601007387 */ /* 0x0003e60000100a00 */
[C---:B------:R-:W-:Y:S01]  /*0bf0*/  LOP3.LUT R11, R0.reuse, 0xfffffff8, RZ, 0xc0, !PT ;  /* 0xfffffff8000b7812 */ /* 0x040fe200078ec0ff */
[----:B------:R0:W-:Y:S01]  /*0c00*/  STL [R1+0x10], R22 ;  /* 0x0000101601007387 */ /* 0x0001e20000100800 */
[----:B------:R-:W-:-:S05]  /*0c10*/  IMAD.SHL.U32 R4, R0, 0x2, RZ ;  /* 0x0000000200047824 */ /* 0x000fca00078e00ff */
[----:B------:R-:W-:Y:S02]  /*0c20*/  LOP3.LUT R18, R4, 0xfffffff0, RZ, 0xc0, !PT ;  /* 0xfffffff004127812 */ /* 0x000fe400078ec0ff */
[----:B------:R-:W-:Y:S01]  /*0c30*/  MOV R4, UR4 ;  /* 0x0000000400047c02 */ /* 0x000fe20008000f00 */
[----:B-1----:R-:W-:Y:S01]  /*0c40*/  IMAD.MOV.U32 R6, RZ, RZ, R17 ;  /* 0x000000ffff067224 */ /* 0x002fe200078e0011 */
[----:B------:R-:W-:Y:S02]  /*0c50*/  IADD3 R18, PT, PT, R18, R13, -R11 ;  /* 0x0000000d12127210 */ /* 0x000fe40007ffe80b */
[----:B0---4-:R-:W-:-:S07]  /*0c60*/  MOV R7, R16 ;  /* 0x0000001000077202 */ /* 0x011fce0000000f00 */
[----:B------:R-:W-:-:S07]  /*0c70*/  LEPC R20, `(.L_x_252) ;  /* 0x000000001014794e */ /* 0x000fce0000000000 */
[----:B------:R-:W-:Y:S05]  /*0c80*/  CALL.ABS.NOINC R8 ;  /* 0x0000000008007343 */ /* 0x000fea0003c00000 */
.L_x_252:
        /* <DEDUP_REMOVED lines=13> */
.L_x_253:
        /* <DEDUP_REMOVED lines=18> */
.L_x_254:
[----:B------:R-:W2:Y:S01]  /*0e80*/  LDG.E R33, desc[UR36][R32.64+0x20] ;  /* 0x0000202420217981 */ /* 0x000ea2000c1e1900 */
[----:B------:R-:W-:Y:S01]  /*0e90*/  IMAD.MOV.U32 R19, RZ, RZ, R22 ;  /* 0x000000ffff137224 */ /* 0x000fe200078e0016 */
[----:B------:R-:W-:Y:S01]  /*0ea0*/  MOV R27, 0x0 ;  /* 0x00000000001b7802 */ /* 0x000fe20000000f00 */
[----:B------:R-:W0:Y:S01]  /*0eb0*/  LDCU.64 UR4, c[0x4][0x28] ;  /* 0x01000500ff0477ac */ /* 0x000e220008000a00 */
[----:B------:R1:W-:Y:S01]  /*0ec0*/  STL [R1+0x8], RZ ;  /* 0x000008ff01007387 */ /* 0x0003e20000100800 */
[----:B------:R-:W-:Y:S01]  /*0ed0*/  IMAD.MOV.U32 R6, RZ, RZ, R17 ;  /* 0x000000ffff067224 */ /* 0x000fe200078e0011 */
[----:B------:R1:W3:Y:S01]  /*0ee0*/  LDC.64 R8, c[0x4][R27] ;  /* 0x010000001b087b82 */ /* 0x0002e20000000a00 */
[----:B------:R-:W-:Y:S01]  /*0ef0*/  IMAD.MOV.U32 R7, RZ, RZ, R16 ;  /* 0x000000ffff077224 */ /* 0x000fe200078e0010 */
[----:B------:R1:W-:Y:S01]  /*0f00*/  STL.64 [R1], R18 ;  /* 0x0000001201007387 */ /* 0x0003e20000100a00 */
[----:B0-----:R-:W-:Y:S01]  /*0f10*/  IMAD.U32 R4, RZ, RZ, UR4 ;  /* 0x00000004ff047e24 */ /* 0x001fe2000f8e00ff */
[----:B------:R-:W-:-:S02]  /*0f20*/  MOV R5, UR5 ;  /* 0x0000000500057c02 */ /* 0x000fc40008000f00 */
[----:B--23--:R1:W-:Y:S05]  /*0f30*/  STG.E desc[UR36][R28.64+0x20], R33 ;  /* 0x000020211c007986 */ /* 0x00c3ea000c101924 */
[----:B------:R-:W-:-:S07]  /*0f40*/  LEPC R20, `(.L_x_255) ;  /* 0x000000001014794e */ /* 0x000fce0000000000 */
[----:B-1----:R-:W-:Y:S05]  /*0f50*/  CALL.ABS.NOINC R8 ;  /* 0x0000000008007343 */ /* 0x002fea0003c00000 */
.L_x_255:
        /* <DEDUP_REMOVED lines=18> */
.L_x_256:
[----:B------:R-:W-:Y:S01]  /*1080*/  IMAD.WIDE R30, R26, 0x4, R30 ;  /* 0x000000041a1e7825 */ /* 0x000fe200078e021e */
[----:B------:R-:W2:Y:S01]  /*1090*/  LDG.E R29, desc[UR36][R28.64+0x20] ;  /* 0x000020241c1d7981 */ /* 0x000ea2000c1e1900 */
[----:B------:R-:W0:Y:S03]  /*10a0*/  LDCU.64 UR4, c[0x4][0x18] ;  /* 0x01000300ff0477ac */ /* 0x000e260008000a00 */
[----:B------:R-:W3:Y:S04]  /*10b0*/  LDG.E.CONSTANT R3, desc[UR36][R30.64+0x4] ;  /* 0x000004241e037981 */ /* 0x000ee8000c1e9900 */
[----:B------:R-:W4:Y:S01]  /*10c0*/  LDG.E.CONSTANT R13, desc[UR36][R30.64] ;  /* 0x000000241e0d7981 */ /* 0x000f22000c1e9900 */
[----:B------:R1:W1:Y:S01]  /*10d0*/  LDC.64 R8, c[0x4][R27] ;  /* 0x010000001b087b82 */ /* 0x0002620000000a00 */
[----:B0-----:R-:W-:-:S02]  /*10e0*/  MOV R5, UR5 ;  /* 0x0000000500057c02 */ /* 0x001fc40008000f00 */
[----:B---3--:R-:W-:-:S04]  /*10f0*/  SHF.R.S32.HI R0, RZ, 0x1f, R3 ;  /* 0x0000001fff007819 */ /* 0x008fc80000011403 */
[----:B------:R-:W-:-:S05]  /*1100*/  LEA.HI R0, R0, R3, RZ, 0x3 ;  /* 0x0000000300007211 */ /* 0x000fca00078f18ff */
[C---:B------:R-:W-:Y:S01]  /*1110*/  IMAD.SHL.U32 R6, R0.reuse, 0x2, RZ ;  /* 0x0000000200067824 */ /* 0x040fe200078e00ff */
[----:B------:R-:W-:-:S04]  /*1120*/  LOP3.LUT R0, R0, 0xfffffff8, RZ, 0xc0, !PT ;  /* 0xfffffff800007812 */ /* 0x000fc800078ec0ff */
[----:B------:R-:W-:Y:S01]  /*1130*/  LOP3.LUT R6, R6, 0xfffffff0, RZ, 0xc0, !PT ;  /* 0xfffffff006067812 */ /* 0x000fe200078ec0ff */
[----:B------:R-:W-:-:S05]  /*1140*/  IMAD.IADD R7, R3, 0x1, -R0 ;  /* 0x0000000103077824 */ /* 0x000fca00078e0a00 */
[----:B------:R-:W-:Y:S01]  /*1150*/  IADD3 R22, PT, PT, R6, R7, RZ ;  /* 0x0000000706167210 */ /* 0x000fe20007ffe0ff */
[----:B------:R-:W-:Y:S01]  /*1160*/  STL.64 [R1], R2 ;  /* 0x0000000201007387 */ /* 0x000fe20000100a00 */
[----:B----4-:R-:W-:-:S03]  /*1170*/  SHF.R.S32.HI R0, RZ, 0x1f, R13 ;  /* 0x0000001fff007819 */ /* 0x010fc6000001140d */
[----:B------:R-:W-:Y:S01]  /*1180*/  STL [R1+0x10], R22 ;  /* 0x0000101601007387 */ /* 0x000fe20000100800 */
[----:B------:R-:W-:-:S05]  /*1190*/  LEA.HI R0, R0, R13, RZ, 0x3 ;  /* 0x0000000d00007211 */ /* 0x000fca00078f18ff */
[C---:B------:R-:W-:Y:S01]  /*11a0*/  IMAD.SHL.U32 R4, R0.reuse, 0x2, RZ ;  /* 0x0000000200047824 */ /* 0x040fe200078e00ff */
[----:B--2---:R0:W-:Y:S01]  /*11b0*/  STG.E desc[UR36][R18.64+0x20], R29 ;  /* 0x0000201d12007986 */ /* 0x0041e2000c101924 */
[----:B------:R-:W-:-:S03]  /*11c0*/  LOP3.LUT R11, R0, 0xfffffff8, RZ, 0xc0, !PT ;  /* 0xfffffff8000b7812 */ /* 0x000fc600078ec0ff */
[----:B------:R2:W-:Y:S01]  /*11d0*/  STL.64 [R1+0x8], R6 ;  /* 0x0000080601007387 */ /* 0x0005e20000100a00 */
[----:B0-----:R-:W-:Y:S01]  /*11e0*/  LOP3.LUT R18, R4, 0xfffffff0, RZ, 0xc0, !PT ;  /* 0xfffffff004127812 */ /* 0x001fe200078ec0ff */
[----:B------:R-:W-:-:S03]  /*11f0*/  IMAD.U32 R4, RZ, RZ, UR4 ;  /* 0x00000004ff047e24 */ /* 0x000fc6000f8e00ff */
[----:B------:R-:W-:Y:S01]  /*1200*/  IADD3 R18, PT, PT, R18, R13, -R11 ;  /* 0x0000000d12127210 */ /* 0x000fe20007ffe80b */
[----:B--2---:R-:W-:Y:S02]  /*1210*/  IMAD.MOV.U32 R6, RZ, RZ, R17 ;  /* 0x000000ffff067224 */ /* 0x004fe400078e0011 */
[----:B-1----:R-:W-:-:S07]  /*1220*/  IMAD.MOV.U32 R7, RZ, RZ, R16 ;  /* 0x000000ffff077224 */ /* 0x002fce00078e0010 */
[----:B------:R-:W-:-:S07]  /*1230*/  LEPC R20, `(.L_x_257) ;  /* 0x000000001014794e */ /* 0x000fce0000000000 */
[----:B------:R-:W-:Y:S05]  /*1240*/  CALL.ABS.NOINC R8 ;  /* 0x0000000008007343 */ /* 0x000fea0003c00000 */
.L_x_257:
        /* <DEDUP_REMOVED lines=13> */
.L_x_258:
        /* <DEDUP_REMOVED lines=18> */
.L_x_259:
        /* <DEDUP_REMOVED lines=13> */
.L_x_260:
        /* <DEDUP_REMOVED lines=13> */
[----:B------:R-:W-:Y:S01]  /*15e0*/  MOV R6, R17 ;  /* 0x0000001100067202 */ /* 0x000fe20000000f00 */
[----:B------:R-:W-:-:S02]  /*15f0*/  IMAD.MOV.U32 R7, RZ, RZ, R16 ;  /* 0x000000ffff077224 */ /* 0x000fc400078e0010 */
[----:B--23--:R0:W-:Y:S05]  /*1600*/  STG.E desc[UR36][R18.64], R3 ;  /* 0x0000000312007986 */ /* 0x00c1ea000c101924 */
[----:B------:R-:W-:-:S07]  /*1610*/  LEPC R20, `(.L_x_261) ;  /* 0x000000001014794e */ /* 0x000fce0000000000 */
[----:B0-----:R-:W-:Y:S05]  /*1620*/  CALL.ABS.NOINC R8 ;  /* 0x0000000008007343 */ /* 0x001fea0003c00000 */
.L_x_261:
[----:B------:R-:W2:Y:S01]  /*1630*/  LDG.E R29, desc[UR36][R28.64+0x20] ;  /* 0x000020241c1d7981 */ /* 0x000ea2000c1e1900 */
[----:B------:R-:W-:-:S04]  /*1640*/  LEA R25, R26, R25, 0x1 ;  /* 0x000000191a197211 */ /* 0x000fc800078e08ff */
[----:B------:R-:W-:Y:S01]  /*1650*/  ISETP.GE.AND P0, PT, R25, R24, PT ;  /* 0x000000181900720c */ /* 0x000fe20003f06270 */
[----:B--2---:R1:W-:-:S12]  /*1660*/  STG.E desc[UR36][R18.64+0x20], R29 ;  /* 0x0000201d12007986 */ /* 0x0043d8000c101924 */
[----:B------:R-:W-:Y:S05]  /*1670*/  @!P0 BRA `(.L_x_262) ;  /* 0xfffffff400108947 */ /* 0x000fea000383ffff */
[----:B------:R-:W-:Y:S05]  /*1680*/  EXIT ;  /* 0x000000000000794d */ /* 0x000fea0003800000 */
.L_x_263:
        /* <DEDUP_REMOVED lines=15> */
.L_x_1123:


//--------------------- .text._Z5evictIfLi1ELi1ELi8EEvPT_S1_PKiS3_i --------------------------
	.section	.text._Z5evictIfLi1ELi1ELi8EEvPT_S1_PKiS3_i,"ax",@progbits
	.align	128
        .global         _Z5evictIfLi1ELi1ELi8EEvPT_S1_PKiS3_i
        .type           _Z5evictIfLi1ELi1ELi8EEvPT_S1_PKiS3_i,@function
        .size           _Z5evictIfLi1ELi1ELi8EEvPT_S1_PKiS3_i,(.L_x_1124 - _Z5evictIfLi1ELi1ELi8EEvPT_S1_PKiS3_i)
        .other          _Z5evictIfLi1ELi1ELi8EEvPT_S1_PKiS3_i,@"STO_CUDA_ENTRY STV_DEFAULT"
_Z5evictIfLi1ELi1ELi8EEvPT_S1_PKiS3_i:
.text._Z5evictIfLi1ELi1ELi8EEvPT_S1_PKiS3_i:
        /* <DEDUP_REMOVED lines=21> */
.L_x_264:
        /* <DEDUP_REMOVED lines=9> */
[----:B------:R-:W-:Y:S01]  /*01e0*/  MOV R5, UR7 ;  /* 0x0000000700057c02 */ /* 0x000fe20008000f00 */
[----:B------:R-:W-:Y:S01]  /*01f0*/  IMAD.MOV.U32 R6, RZ, RZ, R24 ;  /* 0x000000ffff067224 */ /* 0x000fe200078e0018 */
[----:B------:R-:W-:-:S04]  /*0200*/  MOV R7, R23 ;  /* 0x0000001700077202 */ /* 0x000fc80000000f00 */
[----:B------:R-:W3:Y:S01]  /*0210*/  LDC.64 R2, c[0x4][R2] ;  /* 0x0100000002027b82 */ /* 0x000ee20000000a00 */
[C---:B-1----:R-:W-:Y:S01]  /*0220*/  IMAD R22, R17.reuse, UR5, RZ ;  /* 0x0000000511167c24 */ /* 0x042fe2000f8e02ff */
[----:B------:R-:W1:Y:S04]  /*0230*/  LDCU UR5, c[0x0][0x3a0] ;  /* 0x00007400ff0577ac */ /* 0x000e680008000800 */
[----:B------:R0:W-:Y:S01]  /*0240*/  STL [R1], R22 ;  /* 0x0000001601007387 */ /* 0x0001e20000100800 */
[----:B--2---:R-:W-:Y:S02]  /*0250*/  IMAD R17, R17, UR4, R0 ;  /* 0x0000000411117c24 */ /* 0x004fe4000f8e0200 */
[----:B01----:R-:W-:-:S07]  /*0260*/  IMAD R26, R16, UR5, RZ ;  /* 0x00000005101a7c24 */ /* 0x003fce000f8e02ff */
[----:B------:R-:W-:-:S07]  /*0270*/  LEPC R20, `(.L_x_265) ;  /* 0x000000001014794e */ /* 0x000fce0000000000 */
[----:B---3-5:R-:W-:Y:S05]  /*0280*/  CALL.ABS.NOINC R2 ;  /* 0x0000000002007343 */ /* 0x028fea0003c00000 */
.L_x_265:
[----:B------:R-:W-:Y:S01]  /*0290*/  ISETP.GE.AND P0, PT, R17, R18, PT ;  /* 0x000000121100720c */ /* 0x000fe20003f06270 */
[----:B------:R-:W-:-:S12]  /*02a0*/  IMAD R19, R26, 0x2, R17 ;  /* 0x000000021a137824 */ /* 0x000fd800078e0211 */
[----:B------:R-:W-:Y:S05]  /*02b0*/  @P0 EXIT ;  /* 0x000000000000094d */ /* 0x000fea0003800000 */
[----:B------:R-:W-:-:S07]  /*02c0*/  LEA R26, R26, R18, 0x1 ;  /* 0x000000121a1a7211 */ /* 0x000fce00078e08ff */
.L_x_269:
[----:B0-----:R-:W0:Y:S01]  /*02d0*/  LDC.64 R4, c[0x0][0x390] ;  /* 0x0000e400ff047b82 */ /* 0x001e220000000a00 */
[----:B------:R-:W-:Y:S01]  /*02e0*/  MOV R18, 0x0 ;  /* 0x0000000000127802 */ /* 0x000fe20000000f00 */
[----:B------:R-:W1:Y:S01]  /*02f0*/  LDCU.64 UR4, c[0x4][0x18] ;  /* 0x01000300ff0477ac */ /* 0x000e620008000a00 */
[----:B0-----:R-:W-:-:S05]  /*0300*/  IMAD.WIDE R4, R19, 0x4, R4 ;  /* 0x0000000413047825 */ /* 0x001fca00078e0204 */
[----:B------:R-:W2:Y:S01]  /*0310*/  LDG.E.CONSTANT R17, desc[UR36][R4.64+0x4] ;  /* 0x0000042404117981 */ /* 0x000ea2000c1e9900 */
[----:B------:R0:W3:Y:S01]  /*0320*/  LDC.64 R8, c[0x4][R18] ;  /* 0x0100000012087b82 */ /* 0x0000e20000000a00 */
[----:B------:R-:W-:Y:S01]  /*0330*/  IADD3 R19, PT, PT, R22, R19, RZ ;  /* 0x0000001316137210 */ /* 0x000fe20007ffe0ff */
[----:B------:R-:W-:Y:S01]  /*0340*/  IMAD.MOV.U32 R6, RZ, RZ, R24 ;  /* 0x000000ffff067224 */ /* 0x000fe200078e0018 */
[----:B------:R1:W5:Y:S01]  /*0350*/  LDG.E.CONSTANT R2, desc[UR36][R4.64] ;  /* 0x0000002404027981 */ /* 0x000362000c1e9900 */
[----:B------:R-:W-:Y:S02]  /*0360*/  MOV R7, R23 ;  /* 0x0000001700077202 */ /* 0x000fe40000000f00 */
[----:B------:R-:W-:-:S04]  /*0370*/  ISETP.GE.AND P0, PT, R19, R26, PT ;  /* 0x0000001a1300720c */ /* 0x000fc80003f06270 */
[----:B------:R-:W-:Y:S01]  /*0380*/  P2R R25, PR, RZ, 0x1 ;  /* 0x00000001ff197803 */ /* 0x000fe20000000000 */
[----:B-1----:R-:W-:Y:S01]  /*0390*/  IMAD.U32 R4, RZ, RZ, UR4 ;  /* 0x00000004ff047e24 */ /* 0x002fe2000f8e00ff */
[----:B------:R-:W-:Y:S02]  /*03a0*/  MOV R5, UR5 ;  /* 0x0000000500057c02 */ /* 0x000fe40008000f00 */
[----:B--2---:R-:W-:Y:S01]  /*03b0*/  SHF.R.S32.HI R0, RZ, 0x1f, R17 ;  /* 0x0000001fff007819 */ /* 0x004fe20000011411 */
[----:B------:R0:W-:Y:S03]  /*03c0*/  STL.64 [R1], R16 ;  /* 0x0000001001007387 */ /* 0x0001e60000100a00 */
[----:B------:R-:W-:Y:S01]  /*03d0*/  LEA.HI R0, R0, R17, RZ, 0x3 ;  /* 0x0000001100007211 */ /* 0x000fe200078f18ff */
[----:B------:R0:W-:Y:S03]  /*03e0*/  STL [R1+0x10], R17 ;  /* 0x0000101101007387 */ /* 0x0001e60000100800 */
[----:B------:R-:W-:-:S05]  /*03f0*/  LOP3.LUT R10, R0, 0xfffffff8, RZ, 0xc0, !PT ;  /* 0xfffffff8000a7812 */ /* 0x000fca00078ec0ff */
[----:B------:R-:W-:-:S05]  /*0400*/  IMAD.IADD R11, R17, 0x1, -R10 ;  /* 0x00000001110b7824 */ /* 0x000fca00078e0a0a */
[----:B---3--:R0:W-:Y:S02]  /*0410*/  STL.64 [R1+0x8], R10 ;  /* 0x0000080a01007387 */ /* 0x0081e40000100a00 */
[----:B------:R-:W-:-:S07]  /*0420*/  LEPC R20, `(.L_x_266) ;  /* 0x000000001014794e */ /* 0x000fce0000000000 */
[----:B0----5:R-:W-:Y:S05]  /*0430*/  CALL.ABS.NOINC R8 ;  /* 0x0000000008007343 */ /* 0x021fea0003c00000 */
.L_x_266:
[----:B------:R-:W-:Y:S01]  /*0440*/  IMAD.MOV.U32 R10, RZ, RZ, R17 ;  /* 0x000000ffff0a7224 */ /* 0x000fe200078e0011 */
[----:B------:R-:W-:Y:S01]  /*0450*/  MOV R11, R17 ;  /* 0x00000011000b7202 */ /* 0x000fe20000000f00 */
[----:B------:R-:W-:Y:S01]  /*0460*/  IMAD.MOV.U32 R3, RZ, RZ, R2 ;  /* 0x000000ffff037224 */ /* 0x000fe200078e0002 */
[----:B------:R0:W-:Y:S01]  /*0470*/  STL [R1+0x10], RZ ;  /* 0x000010ff01007387 */ /* 0x0001e20000100800 */
[----:B------:R0:W1:Y:S01]  /*0480*/  LDC.64 R8, c[0x4][R18] ;  /* 0x0100000012087b82 */ /* 0x0000620000000a00 */
[----:B------:R-:W2:Y:S01]  /*0490*/  LDCU.64 UR4, c[0x4][0x20] ;  /* 0x01000400ff0477ac */ /* 0x000ea20008000a00 */
[----:B------:R-:W-:Y:S01]  /*04a0*/  MOV R6, R24 ;  /* 0x0000001800067202 */ /* 0x000fe20000000f00 */
[----:B------:R0:W-:Y:S01]  /*04b0*/  STL.64 [R1+0x8], R10 ;  /* 0x0000080a01007387 */ /* 0x0001e20000100a00 */
[----:B------:R-:W-:-:S03]  /*04c0*/  IMAD.MOV.U32 R7, RZ, RZ, R23 ;  /* 0x000000ffff077224 */ /* 0x000fc600078e0017 */
[----:B------:R0:W-:Y:S01]  /*04d0*/  STL.64 [R1], R2 ;  /* 0x0000000201007387 */ /* 0x0001e20000100a00 */
[----:B--2---:R-:W-:Y:S01]  /*04e0*/  MOV R4, UR4 ;  /* 0x0000000400047c02 */ /* 0x004fe20008000f00 */
[----:B0-----:R-:W-:-:S07]  /*04f0*/  IMAD.U32 R5, RZ, RZ, UR5 ;  /* 0x00000005ff057e24 */ /* 0x001fce000f8e00ff */
[----:B------:R-:W-:-:S07]  /*0500*/  LEPC R20, `(.L_x_267) ;  /* 0x000000001014794e */ /* 0x000fce0000000000 */
[----:B-1----:R-:W-:Y:S05]  /*0510*/  CALL.ABS.NOINC R8 ;  /* 0x0000000008007343 */ /* 0x002fea0003c00000 */
.L_x_267:
[----:B------:R-:W0:Y:S01]  /*0520*/  LDC.64 R10, c[0x0][0x380] ;  /* 0x0000e000ff0a7b82 */ /* 0x000e220000000a00 */
[----:B------:R-:W-:Y:S01]  /*0530*/  MOV R3, R17 ;  /* 0x0000001100037202 */ /* 0x000fe20000000f00 */
[----:B------:R-:W1:Y:S01]  /*0540*/  LDCU.64 UR4, c[0x4][0x28] ;  /* 0x01000500ff0477ac */ /* 0x000e620008000a00 */
[----:B0-----:R-:W-:-:S05]  /*0550*/  IMAD.WIDE R6, R17, 0x4, R10 ;  /* 0x0000000411067825 */ /* 0x001fca00078e020a */
[----:B------:R0:W2:Y:S01]  /*0560*/  LDG.E R0, desc[UR36][R6.64] ;  /* 0x0000002406007981 */ /* 0x0000a2000c1e1900 */
[----:B------:R-:W-:Y:S01]  /*0570*/  IMAD.WIDE R10, R2, 0x4, R10 ;  /* 0x00000004020a7825 */ /* 0x000fe200078e020a */
[----:B------:R3:W4:Y:S01]  /*0580*/  LDC.64 R8, c[0x4][R18] ;  /* 0x0100000012087b82 */ /* 0x0007220000000a00 */
[----:B-1----:R-:W-:Y:S01]  /*0590*/  MOV R5, UR5 ;  /* 0x0000000500057c02 */ /* 0x002fe20008000f00 */
[----:B------:R3:W-:Y:S01]  /*05a0*/  STL.64 [R1], R2 ;  /* 0x0000000201007387 */ /* 0x0007e20000100a00 */
[----:B------:R-:W-:-:S03]  /*05b0*/  IMAD.U32 R4, RZ, RZ, UR4 ;  /* 0x00000004ff047e24 */ /* 0x000fc6000f8e00ff */
[----:B------:R3:W-:Y:S01]  /*05c0*/  STL [R1+0x8], RZ ;  /* 0x000008ff01007387 */ /* 0x0007e20000100800 */
[----:B0-----:R-:W-:Y:S01]  /*05d0*/  IMAD.MOV.U32 R6, RZ, RZ, R24 ;  /* 0x000000ffff067224 */ /* 0x001fe200078e0018 */
[----:B------:R-:W-:Y:S02]  /*05e0*/  MOV R7, R23 ;  /* 0x0000001700077202 */ /* 0x000fe40000000f00 */
[----:B--2-4-:R3:W-:Y:S05]  /*05f0*/  STG.E desc[UR36][R10.64], R0 ;  /* 0x000000000a007986 */ /* 0x0147ea000c101924 */
[----:B------:R-:W-:-:S07]  /*0600*/  LEPC R20, `(.L_x_268) ;  /* 0x000000001014794e */ /* 0x000fce0000000000 */
[----:B---3--:R-:W-:Y:S05]  /*0610*/  CALL.ABS.NOINC R8 ;  /* 0x0000000008007343 */ /* 0x008fea0003c00000 */
.L_x_268:
        /* <DEDUP_REMOVED lines=8> */
.L_x_270:
        /* <DEDUP_REMOVED lines=14> */
.L_x_1124:


//--------------------- .text._Z5evictIfLi8ELi8ELi4EEvPT_S1_PKiS3_i --------------------------
	.section	.text._Z5evictIfLi8ELi8ELi4EEvPT_S1_PKiS3_i,"ax",@progbits
	.align	128
        .global         _Z5evictIfLi8ELi8ELi4EEvPT_S1_PKiS3_i
        .type           _Z5evictIfLi8ELi8ELi4EEvPT_S1_PKiS3_i,@function
        .size           _Z5evictIfLi8ELi8ELi4EEvPT_S1_PKiS3_i,(.L_x_1125 - _Z5evictIfLi8ELi8ELi4EEvPT_S1_PKiS3_i)
        .other          _Z5evictIfLi8ELi8ELi4EEvPT_S1_PKiS3_i,@"STO_CUDA_ENTRY STV_DEFAULT"
_Z5evictIfLi8ELi8ELi4EEvPT_S1_PKiS3_i:
.text._Z5evictIfLi8ELi8ELi4EEvPT_S1_PKiS3_i:
        /* <DEDUP_REMOVED lines=21> */
.L_x_271:
        /* <DEDUP_REMOVED lines=20> */
.L_x_272:
[----:B------:R-:W-:Y:S01]  /*0290*/  ISETP.GE.AND P0, PT, R17, R18, PT ;  /* 0x000000121100720c */ /* 0x000fe20003f06270 */
[----:B------:R-:W-:-:S12]  /*02a0*/  IMAD R33, R34, 0x2, R17 ;  /* 0x0000000222217824 */ /* 0x000fd800078e0211 */
[----:B------:R-:W-:Y:S05]  /*02b0*/  @P0 EXIT ;  /* 0x000000000000094d */ /* 0x000fea0003800000 */
[----:B------:R-:W-:-:S07]  /*02c0*/  LEA R34, R34, R18, 0x1 ;  /* 0x0000001222227211 */ /* 0x000fce00078e08ff */
.L_x_290:
        /* <DEDUP_REMOVED lines=37> */
.L_x_273:
        /* <DEDUP_REMOVED lines=13> */
.L_x_274:
        /* <DEDUP_REMOVED lines=19> */
.L_x_275:
        /* <DEDUP_REMOVED lines=16> */
.L_x_276:
        /* <DEDUP_REMOVED lines=16> */
.L_x_277:
        /* <DEDUP_REMOVED lines=16> */
.L_x_278:
        /* <DEDUP_REMOVED lines=16> */
.L_x_279:
        /* <DEDUP_REMOVED lines=16> */
.L_x_280:
        /* <DEDUP_REMOVED lines=16> */
.L_x_281:
        /* <DEDUP_REMOVED lines=12> */
.L_x_282:
[----:B------:R-:W0:Y:S01]  /*0de0*/  LDC.64 R16, c[0x0][0x388] ;  /* 0x0000e200ff107b82 */ /* 0x000e220000000a00 */
[----:B------:R-:W-:Y:S01]  /*0df0*/  HFMA2 R0, -RZ, RZ, 0, 2.384185791015625e-07 ;  /* 0x00000004ff007431 */ /* 0x000fe200000001ff */
        /* <DEDUP_REMOVED lines=14> */
.L_x_283:
        /* <DEDUP_REMOVED lines=13> */
.L_x_284:
[----:B------:R-:W2:Y:S01]  /*0fb0*/  LDG.E R3, desc[UR36][R18.64+0x20] ;  /* 0x0000202412037981 */ /* 0x000ea2000c1e1900 */
[----:B------:R-:W-:Y:S01]  /*0fc0*/  HFMA2 R0, -RZ, RZ, 0, 7.152557373046875e-07 ;  /* 0x0000000cff007431 */ /* 0x000fe200000001ff */
        /* <DEDUP_REMOVED lines=11> */
.L_x_285:
        /* <DEDUP_REMOVED lines=13> */
.L_x_286:
[----:B------:R-:W2:Y:S01]  /*1150*/  LDG.E R3, desc[UR36][R18.64+0x40] ;  /* 0x0000402412037981 */ /* 0x000ea2000c1e1900 */
[----:B------:R-:W-:Y:S01]  /*1160*/  HFMA2 R0, -RZ, RZ, 0, 1.1920928955078125e-06 ;  /* 0x00000014ff007431 */ /* 0x000fe200000001ff */
        /* <DEDUP_REMOVED lines=11> */
.L_x_287:
        /* <DEDUP_REMOVED lines=13> */
.L_x_288:
[----:B------:R-:W2:Y:S01]  /*12f0*/  LDG.E R3, desc[UR36][R18.64+0x60] ;  /* 0x0000602412037981 */ /* 0x000ea2000c1e1900 */
[----:B------:R-:W-:Y:S01]  /*1300*/  HFMA2 R0, -RZ, RZ, 0, 1.6689300537109375e-06 ;  /* 0x0000001cff007431 */ /* 0x000fe200000001ff */
        /* <DEDUP_REMOVED lines=11> */
.L_x_289:
[----:B------:R-:W2:Y:S01]  /*13c0*/  LDG.E R19, desc[UR36][R18.64+0x70] ;  /* 0x0000702412137981 */ /* 0x000ea2000c1e1900 */
[----:B------:R-:W-:-:S03]  /*13d0*/  ISETP.NE.AND P6, PT, R35, RZ, PT ;  /* 0x000000ff2300720c */ /* 0x000fc60003fc5270 */
[----:B--2---:R0:W-:Y:S10]  /*13e0*/  STG.E desc[UR36][R16.64+0x70], R19 ;  /* 0x0000701310007986 */ /* 0x0041f4000c101924 */
[----:B------:R-:W-:Y:S05]  /*13f0*/  @!P6 BRA `(.L_x_290) ;  /* 0xffffffec00b4e947 */ /* 0x000fea000383ffff */
[----:B------:R-:W-:Y:S05]  /*1400*/  EXIT ;  /* 0x000000000000794d */ /* 0x000fea0003800000 */
.L_x_291:
        /* <DEDUP_REMOVED lines=15> */
.L_x_1125:


//--------------------- .text._Z5evictIfLi4ELi8ELi4EEvPT_S1_PKiS3_i --------------------------
	.section	.text._Z5evictIfLi4ELi8ELi4EEvPT_S1_PKiS3_i,"ax",@progbits
	.align	128
        .global         _Z5evictIfLi4ELi8ELi4EEvPT_S1_PKiS3_i
        .type           _Z5evictIfLi4ELi8ELi4EEvPT_S1_PKiS3_i,@function
        .size           _Z5evictIfLi4ELi8ELi4EEvPT_S1_PKiS3_i,(.L_x_1126 - _Z5evictIfLi4ELi8ELi4EEvPT_S1_PKiS3_i)
        .other          _Z5evictIfLi4ELi8ELi4EEvPT_S1_PKiS3_i,@"STO_CUDA_ENTRY STV_DEFAULT"
_Z5evictIfLi4ELi8ELi4EEvPT_S1_PKiS3_i:
.text._Z5evictIfLi4ELi8ELi4EEvPT_S1_PKiS3_i:
        /* <DEDUP_REMOVED lines=21> */
.L_x_292:
        /* <DEDUP_REMOVED lines=20> */
.L_x_293:
[----:B------:R-:W-:Y:S01]  /*0290*/  ISETP.GE.AND P0, PT, R17, R18, PT ;  /* 0x000000121100720c */ /* 0x000fe20003f06270 */
[----:B------:R-:W-:-:S12]  /*02a0*/  IMAD R29, R34, 0x2, R17 ;  /* 0x00000002221d7824 */ /* 0x000fd800078e0211 */
[----:B------:R-:W-:Y:S05]  /*02b0*/  @P0 EXIT ;  /* 0x000000000000094d */ /* 0x000fea0003800000 */
[----:B------:R-:W-:-:S07]  /*02c0*/  LEA R34, R34, R18, 0x1 ;  /* 0x0000001222227211 */ /* 0x000fce00078e08ff */
.L_x_307:
        /* <DEDUP_REMOVED lines=35> */
.L_x_294:
        /* <DEDUP_REMOVED lines=13> */
.L_x_295:
        /* <DEDUP_REMOVED lines=19> */
.L_x_296:
        /* <DEDUP_REMOVED lines=16> */
.L_x_297:
        /* <DEDUP_REMOVED lines=16> */
.L_x_298:
        /* <DEDUP_REMOVED lines=16> */
.L_x_299:
        /* <DEDUP_REMOVED lines=16> */
.L_x_300:
        /* <DEDUP_REMOVED lines=16> */
.L_x_301:
        /* <DEDUP_REMOVED lines=16> */
.L_x_302:
        /* <DEDUP_REMOVED lines=12> */
.L_x_303:
        /* <DEDUP_REMOVED lines=16> */
.L_x_304:
        /* <DEDUP_REMOVED lines=13> */
.L_x_305:
        /* <DEDUP_REMOVED lines=13> */
.L_x_306:
[----:B------:R-:W2:Y:S01]  /*1060*/  LDG.E R19, desc[UR36][R18.64+0x30] ;  /* 0x0000302412137981 */ /* 0x000ea2000c1e1900 */
[----:B------:R-:W-:-:S03]  /*1070*/  ISETP.NE.AND P6, PT, R33, RZ, PT ;  /* 0x000000ff2100720c */ /* 0x000fc60003fc5270 */
[----:B--2---:R0:W-:Y:S10]  /*1080*/  STG.E desc[UR36][R16.64+0x30], R19 ;  /* 0x0000301310007986 */ /* 0x0041f4000c101924 */
[----:B------:R-:W-:Y:S05]  /*1090*/  @!P6 BRA `(.L_x_307) ;  /* 0xfffffff0008ce947 */ /* 0x000fea000383ffff */
[----:B------:R-:W-:Y:S05]  /*10a0*/  EXIT ;  /* 0x000000000000794d */ /* 0x000fea0003800000 */
.L_x_308:
        /* <DEDUP_REMOVED lines=13> */
.L_x_1126:


//--------------------- .text._Z5evictIfLi2ELi8ELi4EEvPT_S1_PKiS3_i --------------------------
	.section	.text._Z5evictIfLi2ELi8ELi4EEvPT_S1_PKiS3_i,"ax",@progbits
	.align	128
        .global         _Z5evictIfLi2ELi8ELi4EEvPT_S1_PKiS3_i
        .type           _Z5evictIfLi2ELi8ELi4EEvPT_S1_PKiS3_i,@function
        .size           _Z5evictIfLi2ELi8ELi4EEvPT_S1_PKiS3_i,(.L_x_1127 - _Z5evictIfLi2ELi8ELi4EEvPT_S1_PKiS3_i)
        .other          _Z5evictIfLi2ELi8ELi4EEvPT_S1_PKiS3_i,@"STO_CUDA_ENTRY STV_DEFAULT"
_Z5evictIfLi2ELi8ELi4EEvPT_S1_PKiS3_i:
.text._Z5evictIfLi2ELi8ELi4EEvPT_S1_PKiS3_i:
        /* <DEDUP_REMOVED lines=21> */
.L_x_309:
        /* <DEDUP_REMOVED lines=20> */
.L_x_310:
[----:B------:R-:W-:Y:S01]  /*0290*/  ISETP.GE.AND P0, PT, R17, R18, PT ;  /* 0x000000121100720c */ /* 0x000fe20003f06270 */
[----:B------:R-:W-:-:S12]  /*02a0*/  IMAD R29, R34, 0x2, R17 ;  /* 0x00000002221d7824 */ /* 0x000fd800078e0211 */
[----:B------:R-:W-:Y:S05]  /*02b0*/  @P0 EXIT ;  /* 0x000000000000094d */ /* 0x000fea0003800000 */
[----:B------:R-:W-:-:S07]  /*02c0*/  LEA R34, R34, R18, 0x1 ;  /* 0x0000001222227211 */ /* 0x000fce00078e08ff */
.L_x_322:
        /* <DEDUP_REMOVED lines=35> */
.L_x_311:
        /* <DEDUP_REMOVED lines=13> */
.L_x_312:
        /* <DEDUP_REMOVED lines=19> */
.L_x_313:
        /* <DEDUP_REMOVED lines=16> */
.L_x_314:
        /* <DEDUP_REMOVED lines=16> */
.L_x_315:
        /* <DEDUP_REMOVED lines=16> */
.L_x_316:
        /* <DEDUP_REMOVED lines=16> */
.L_x_317:
        /* <DEDUP_REMOVED lines=16> */
.L_x_318:
        /* <DEDUP_REMOVED lines=16> */
.L_x_319:
        /* <DEDUP_REMOVED lines=12> */
.L_x_320:
        /* <DEDUP_REMOVED lines=16> */
.L_x_321:
[----:B------:R-:W2:Y:S01]  /*0ec0*/  LDG.E R19, desc[UR36][R18.64+0x10] ;  /* 0x0000102412137981 */ /* 0x000ea2000c1e1900 */
[----:B------:R-:W-:-:S03]  /*0ed0*/  ISETP.NE.AND P6, PT, R33, RZ, PT ;  /* 0x000000ff2100720c */ /* 0x000fc60003fc5270 */
[----:B--2---:R0:W-:Y:S10]  /*0ee0*/  STG.E desc[UR36][R16.64+0x10], R19 ;  /* 0x0000101310007986 */ /* 0x0041f4000c101924 */
[----:B------:R-:W-:Y:S05]  /*0ef0*/  @!P6 BRA `(.L_x_322) ;  /* 0xfffffff000f4e947 */ /* 0x000fea000383ffff */
[----:B------:R-:W-:Y:S05]  /*0f00*/  EXIT ;  /* 0x000000000000794d */ /* 0x000fea0003800000 */
.L_x_323:
        /* <DEDUP_REMOVED lines=15> */
.L_x_1127:


//--------------------- .text._Z5evictIfLi1ELi8ELi4EEvPT_S1_PKiS3_i --------------------------
	.section	.text._Z5evictIfLi1ELi8ELi4EEvPT_S1_PKiS3_i,"ax",@progbits
	.align	128
        .global         _Z5evictIfLi1ELi8ELi4EEvPT_S1_PKiS3_i
        .type           _Z5evictIfLi1ELi8ELi4EEvPT_S1_PKiS3_i,@function
        .size           _Z5evictIfLi1ELi8ELi4EEvPT_S1_PKiS3_i,(.L_x_1128 - _Z5evictIfLi1ELi8ELi4EEvPT_S1_PKiS3_i)
        .other          _Z5evictIfLi1ELi8ELi4EEvPT_S1_PKiS3_i,@"STO_CUDA_ENTRY STV_DEFAULT"
_Z5evictIfLi1ELi8ELi4EEvPT_S1_PKiS3_i:
.text._Z5evictIfLi1ELi8ELi4EEvPT_S1_PKiS3_i:
        /* <DEDUP_REMOVED lines=21> */
.L_x_324:
        /* <DEDUP_REMOVED lines=20> */
.L_x_325:
[----:B------:R-:W-:Y:S01]  /*0290*/  ISETP.GE.AND P0, PT, R17, R18, PT ;  /* 0x000000121100720c */ /* 0x000fe20003f06270 */
[----:B------:R-:W-:-:S12]  /*02a0*/  IMAD R29, R34, 0x2, R17 ;  /* 0x00000002221d7824 */ /* 0x000fd800078e0211 */
[----:B------:R-:W-:Y:S05]  /*02b0*/  @P0 EXIT ;  /* 0x000000000000094d */ /* 0x000fea0003800000 */
[----:B------:R-:W-:-:S07]  /*02c0*/  LEA R34, R34, R18, 0x1 ;  /* 0x0000001222227211 */ /* 0x000fce00078e08ff */
.L_x_336:
        /* <DEDUP_REMOVED lines=31> */
.L_x_326:
        /* <DEDUP_REMOVED lines=13> */
.L_x_327:
        /* <DEDUP_REMOVED lines=19> */
.L_x_328:
        /* <DEDUP_REMOVED lines=16> */
.L_x_329:
        /* <DEDUP_REMOVED lines=16> */
.L_x_330:
        /* <DEDUP_REMOVED lines=16> */
.L_x_331:
        /* <DEDUP_REMOVED lines=16> */
.L_x_332:
        /* <DEDUP_REMOVED lines=16> */
.L_x_333:
        /* <DEDUP_REMOVED lines=16> */
.L_x_334:
        /* <DEDUP_REMOVED lines=12> */
.L_x_335:
        /* <DEDUP_REMOVED lines=8> */
.L_x_337:
        /* <DEDUP_REMOVED lines=16> */
.L_x_1128:


//--------------------- .text._Z5evictIfLi8ELi4ELi4EEvPT_S1_PKiS3_i --------------------------
	.section	.text._Z5evictIfLi8ELi4ELi4EEvPT_S1_PKiS3_i,"ax",@progbits
	.align	128
        .global         _Z5evictIfLi8ELi4ELi4EEvPT_S1_PKiS3_i
        .type           _Z5evictIfLi8ELi4ELi4EEvPT_S1_PKiS3_i,@function
        .size           _Z5evictIfLi8ELi4ELi4EEvPT_S1_PKiS3_i,(.L_x_1129 - _Z5evictIfLi8ELi4ELi4EEvPT_S1_PKiS3_i)
        .other          _Z5evictIfLi8ELi4ELi4EEvPT_S1_PKiS3_i,@"STO_CUDA_ENTRY STV_DEFAULT"
_Z5evictIfLi8ELi4ELi4EEvPT_S1_PKiS3_i:
.text._Z5evictIfLi8ELi4ELi4EEvPT_S1_PKiS3_i:
        /* <DEDUP_REMOVED lines=21> */
.L_x_338:
        /* <DEDUP_REMOVED lines=20> */
.L_x_339:
[----:B------:R-:W-:Y:S01]  /*0290*/  ISETP.GE.AND P0, PT, R17, R18, PT ;  /* 0x000000121100720c */ /* 0x000fe20003f06270 */
[----:B------:R-:W-:-:S12]  /*02a0*/  IMAD R29, R30, 0x2, R17 ;  /* 0x000000021e1d7824 */ /* 0x000fd800078e0211 */
[----:B------:R-:W-:Y:S05]  /*02b0*/  @P0 EXIT ;  /* 0x000000000000094d */ /* 0x000fea0003800000 */
[----:B------:R-:W-:-:S07]  /*02c0*/  LEA R30, R30, R18, 0x1 ;  /* 0x000000121e1e7211 */ /* 0x000fce00078e08ff */
.L_x_357:
        /* <DEDUP_REMOVED lines=37> */
.L_x_340:
        /* <DEDUP_REMOVED lines=13> */
.L_x_341:
        /* <DEDUP_REMOVED lines=19> */
.L_x_342:
        /* <DEDUP_REMOVED lines=16> */
.L_x_343:
        /* <DEDUP_REMOVED lines=16> */
.L_x_344:
        /* <DEDUP_REMOVED lines=15> */
.L_x_345:
        /* <DEDUP_REMOVED lines=14> */
.L_x_346:
        /* <DEDUP_REMOVED lines=14> */
.L_x_347:
        /* <DEDUP_REMOVED lines=14> */
.L_x_348:
        /* <DEDUP_REMOVED lines=12> */
.L_x_349:
        /* <DEDUP_REMOVED lines=16> */
.L_x_350:
        /* <DEDUP_REMOVED lines=13> */
.L_x_351:
        /* <DEDUP_REMOVED lines=13> */
.L_x_352:
        /* <DEDUP_REMOVED lines=13> */
.L_x_353:
        /* <DEDUP_REMOVED lines=13> */
.L_x_354:
        /* <DEDUP_REMOVED lines=13> */
.L_x_355:
        /* <DEDUP_REMOVED lines=13> */
.L_x_356:
[----:B------:R-:W2:Y:S01]  /*1350*/  LDG.E R23, desc[UR36][R22.64+0x70] ;  /* 0x0000702416177981 */ /* 0x000ea2000c1e1900 */
[----:B------:R-:W-:-:S03]  /*1360*/  ISETP.NE.AND P6, PT, R31, RZ, PT ;  /* 0x000000ff1f00720c */ /* 0x000fc60003fc5270 */
[----:B--2---:R0:W-:Y:S10]  /*1370*/  STG.E desc[UR36][R18.64+0x70], R23 ;  /* 0x0000701712007986 */ /* 0x0041f4000c101924 */
[----:B------:R-:W-:Y:S05]  /*1380*/  @!P6 BRA `(.L_x_357) ;  /* 0xffffffec00d0e947 */ /* 0x000fea000383ffff */
[----:B------:R-:W-:Y:S05]  /*1390*/  EXIT ;  /* 0x000000000000794d */ /* 0x000fea0003800000 */
.L_x_358:
        /* <DEDUP_REMOVED lines=14> */
.L_x_1129:


//--------------------- .text._Z5evictIfLi4ELi4ELi4EEvPT_S1_PKiS3_i --------------------------
	.section	.text._Z5evictIfLi4ELi4ELi4EEvPT_S1_PKiS3_i,"ax",@progbits
	.align	128
        .global         _Z5evictIfLi4ELi4ELi4EEvPT_S1_PKiS3_i
        .type           _Z5evictIfLi4ELi4ELi4EEvPT_S1_PKiS3_i,@function
        .size           _Z5evictIfLi4ELi4ELi4EEvPT_S1_PKiS3_i,(.L_x_1130 - _Z5evictIfLi4ELi4ELi4EEvPT_S1_PKiS3_i)
        .other          _Z5evictIfLi4ELi4ELi4EEvPT_S1_PKiS3_i,@"STO_CUDA_ENTRY STV_DEFAULT"
_Z5evictIfLi4ELi4ELi4EEvPT_S1_PKiS3_i:
.text._Z5evictIfLi4ELi4ELi4EEvPT_S1_PKiS3_i:
        /* <DEDUP_REMOVED lines=21> */
.L_x_359:
        /* <DEDUP_REMOVED lines=20> */
.L_x_360:
[----:B------:R-:W-:Y:S01]  /*0290*/  ISETP.GE.AND P0, PT, R17, R18, PT ;  /* 0x000000121100720c */ /* 0x000fe20003f06270 */
[----:B------:R-:W-:-:S12]  /*02a0*/  IMAD R29, R34, 0x2, R17 ;  /* 0x00000002221d7824 */ /* 0x000fd800078e0211 */
[----:B------:R-:W-:Y:S05]  /*02b0*/  @P0 EXIT ;  /* 0x000000000000094d */ /* 0x000fea0003800000 */
[----:B------:R-:W-:-:S07]  /*02c0*/  LEA R34, R34, R18, 0x1 ;  /* 0x0000001222227211 */ /* 0x000fce00078e08ff */
.L_x_370:
        /* <DEDUP_REMOVED lines=35> */
.L_x_361:
        /* <DEDUP_REMOVED lines=13> */
.L_x_362:
        /* <DEDUP_REMOVED lines=19> */
.L_x_363:
        /* <DEDUP_REMOVED lines=16> */
.L_x_364:
        /* <DEDUP_REMOVED lines=16> */
.L_x_365:
        /* <DEDUP_REMOVED lines=12> */
.L_x_366:
        /* <DEDUP_REMOVED lines=16> */
.L_x_367:
        /* <DEDUP_REMOVED lines=13> */
.L_x_368:
        /* <DEDUP_REMOVED lines=13> */
.L_x_369:
[----:B------:R-:W2:Y:S01]  /*0c60*/  LDG.E R19, desc[UR36][R18.64+0x30] ;  /* 0x0000302412137981 */ /* 0x000ea2000c1e1900 */
[----:B------:R-:W-:-:S03]  /*0c70*/  ISETP.NE.AND P6, PT, R33, RZ, PT ;  /* 0x000000ff2100720c */ /* 0x000fc60003fc5270 */
[----:B--2---:R0:W-:Y:S10]  /*0c80*/  STG.E desc[UR36][R16.64+0x30], R19 ;  /* 0x0000301310007986 */ /* 0x0041f4000c101924 */
[----:B------:R-:W-:Y:S05]  /*0c90*/  @!P6 BRA `(.L_x_370) ;  /* 0xfffffff4008ce947 */ /* 0x000fea000383ffff */
[----:B------:R-:W-:Y:S05]  /*0ca0*/  EXIT ;  /* 0x000000000000794d */ /* 0x000fea0003800000 */
.L_x_371:
        /* <DEDUP_REMOVED lines=13> */
.L_x_1130:


//--------------------- .text._Z5evictIfLi2ELi4ELi4EEvPT_S1_PKiS3_i --------------------------
	.section	.text._Z5evictIfLi2ELi4ELi4EEvPT_S1_PKiS3_i,"ax",@progbits
	.align	128
        .global         _Z5evictIfLi2ELi4ELi4EEvPT_S1_PKiS3_i
        .type           _Z5evictIfLi2ELi4ELi4EEvPT_S1_PKiS3_i,@function
        .size           _Z5evictIfLi2ELi4ELi4EEvPT_S1_PKiS3_i,(.L_x_1131 - _Z5evictIfLi2ELi4ELi4EEvPT_S1_PKiS3_i)
        .other          _Z5evictIfLi2ELi4ELi4EEvPT_S1_PKiS3_i,@"STO_CUDA_ENTRY STV_DEFAULT"
_Z5evictIfLi2ELi4ELi4EEvPT_S1_PKiS3_i:
.text._Z5evictIfLi2ELi4ELi4EEvPT_S1_PKiS3_i:
        /* <DEDUP_REMOVED lines=21> */
.L_x_372:
        /* <DEDUP_REMOVED lines=20> */
.L_x_373:
[----:B------:R-:W-:Y:S01]  /*0290*/  ISETP.GE.AND P0, PT, R17, R18, PT ;  /* 0x000000121100720c */ /* 0x000fe20003f06270 */
[----:B------:R-:W-:-:S12]  /*02a0*/  IMAD R29, R34, 0x2, R17 ;  /* 0x00000002221d7824 */ /* 0x000fd800078e0211 */
[----:B------:R-:W-:Y:S05]  /*02b0*/  @P0 EXIT ;  /* 0x000000000000094d */ /* 0x000fea0003800000 */
[----:B------:R-:W-:-:S07]  /*02c0*/  LEA R34, R34, R18, 0x1 ;  /* 0x0000001222227211 */ /* 0x000fce00078e08ff */
.L_x_381:
        /* <DEDUP_REMOVED lines=35> */
.L_x_374:
        /* <DEDUP_REMOVED lines=13> */
.L_x_375:
        /* <DEDUP_REMOVED lines=19> */
.L_x_376:
        /* <DEDUP_REMOVED lines=16> */
.L_x_377:
        /* <DEDUP_REMOVED lines=16> */
.L_x_378:
        /* <DEDUP_REMOVED lines=12> */
.L_x_379:
        /* <DEDUP_REMOVED lines=16> */
.L_x_380:
[----:B------:R-:W2:Y:S01]  /*0ac0*/  LDG.E R19, desc[UR36][R18.64+0x10] ;  /* 0x0000102412137981 */ /* 0x000ea2000c1e1900 */
[----:B------:R-:W-:-:S03]  /*0ad0*/  ISETP.NE.AND P6, PT, R33, RZ, PT ;  /* 0x000000ff2100720c */ /* 0x000fc60003fc5270 */
[----:B--2---:R0:W-:Y:S10]  /*0ae0*/  STG.E desc[UR36][R16.64+0x10], R19 ;  /* 0x0000101310007986 */ /* 0x0041f4000c101924 */
[----:B------:R-:W-:Y:S05]  /*0af0*/  @!P6 BRA `(.L_x_381) ;  /* 0xfffffff400f4e947 */ /* 0x000fea000383ffff */
[----:B------:R-:W-:Y:S05]  /*0b00*/  EXIT ;  /* 0x000000000000794d */ /* 0x000fea0003800000 */
.L_x_382:
        /* <DEDUP_REMOVED lines=15> */
.L_x_1131:


//--------------------- .text._Z5evictIfLi1ELi4ELi4EEvPT_S1_PKiS3_i --------------------------
	.section	.text._Z5evictIfLi1ELi4ELi4EEvPT_S1_PKiS3_i,"ax",@progbits
	.align	128
        .global         _Z5evictIfLi1ELi4ELi4EEvPT_S1_PKiS3_i
        .type           _Z5evictIfLi1ELi4ELi4EEvPT_S1_PKiS3_i,@function
        .size           _Z5evictIfLi1ELi4ELi4EEvPT_S1_PKiS3_i,(.L_x_1132 - _Z5evictIfLi1ELi4ELi4EEvPT_S1_PKiS3_i)
        .other          _Z5evictIfLi1ELi4ELi4EEvPT_S1_PKiS3_i,@"STO_CUDA_ENTRY STV_DEFAULT"
_Z5evictIfLi1ELi4ELi4EEvPT_S1_PKiS3_i:
.text._Z5evictIfLi1ELi4ELi4EEvPT_S1_PKiS3_i:
        /* <DEDUP_REMOVED lines=21> */
.L_x_383:
        /* <DEDUP_REMOVED lines=20> */
.L_x_384:
        /* <DEDUP_REMOVED lines=61> */
.L_x_387:
        /* <DEDUP_REMOVED lines=14> */
.L_x_388:
        /* <DEDUP_REMOVED lines=19> */
.L_x_389:
        /* <DEDUP_REMOVED lines=16> */
.L_x_390:
        /* <DEDUP_REMOVED lines=16> */
.L_x_391:
        /* <DEDUP_REMOVED lines=12> */
.L_x_392:
[----:B------:R-:W0:Y:S02]  /*0b30*/  LDC.64 R6, c[0x0][0x388] ;  /* 0x0000e200ff067b82 */ /* 0x000e240000000a00 */
[----:B0-----:R-:W-:-:S06]  /*0b40*/  IMAD.WIDE R4, R23, 0x4, R6 ;  /* 0x0000000417047825 */ /* 0x001fcc00078e0206 */
[----:B------:R-:W2:Y:S01]  /*0b50*/  LDG.E R5, desc[UR36][R4.64] ;  /* 0x0000002404057981 */ /* 0x000ea2000c1e1900 */
[----:B------:R-:W-:-:S04]  /*0b60*/  IMAD.WIDE R22, R22, 0x4, R6 ;  /* 0x0000000416167825 */ /* 0x000fc800078e0206 */
[----:B------:R-:W-:Y:S01]  /*0b70*/  IMAD.MOV.U32 R19, RZ, RZ, R35 ;  /* 0x000000ffff137224 */ /* 0x000fe200078e0023 */
[----:B--2---:R0:W-:Y:S06]  /*0b80*/  STG.E desc[UR36][R22.64], R5 ;  /* 0x0000000516007986 */ /* 0x0041ec000c101924 */
.L_x_386:
[----:B------:R-:W-:Y:S05]  /*0b90*/  BSYNC.RECONVERGENT B6 ;  /* 0x0000000000067941 */ /* 0x000fea0003800200 */
.L_x_385:
[----:B------:R-:W-:-:S13]  /*0ba0*/  ISETP.NE.AND P0, PT, R31, RZ, PT ;  /* 0x000000ff1f00720c */ /* 0x000fda0003f05270 */
[----:B------:R-:W-:Y:S05]  /*0bb0*/  @!P0 EXIT ;  /* 0x000000000000894d */ /* 0x000fea0003800000 */
.L_x_405:
        /* <DEDUP_REMOVED lines=28> */
.L_x_393:
        /* <DEDUP_REMOVED lines=13> */
.L_x_394:
        /* <DEDUP_REMOVED lines=19> */
.L_x_395:
        /* <DEDUP_REMOVED lines=16> */
.L_x_396:
        /* <DEDUP_REMOVED lines=16> */
.L_x_397:
        /* <DEDUP_REMOVED lines=12> */
.L_x_398:
        /* <DEDUP_REMOVED lines=31> */
.L_x_399:
        /* <DEDUP_REMOVED lines=13> */
.L_x_400:
        /* <DEDUP_REMOVED lines=19> */
.L_x_401:
        /* <DEDUP_REMOVED lines=16> */
.L_x_402:
        /* <DEDUP_REMOVED lines=16> */
.L_x_403:
        /* <DEDUP_REMOVED lines=12> */
.L_x_404:
        /* <DEDUP_REMOVED lines=9> */
.L_x_406:
        /* <DEDUP_REMOVED lines=16> */
.L_x_1132:


//--------------------- .text._Z5evictIfLi8ELi2ELi4EEvPT_S1_PKiS3_i --------------------------
	.section	.text._Z5evictIfLi8ELi2ELi4EEvPT_S1_PKiS3_i,"ax",@progbits
	.align	128
        .global         _Z5evictIfLi8ELi2ELi4EEvPT_S1_PKiS3_i
        .type           _Z5evictIfLi8ELi2ELi4EEvPT_S1_PKiS3_i,@function
        .size           _Z5evictIfLi8ELi2ELi4EEvPT_S1_PKiS3_i,(.L_x_1133 - _Z5evictIfLi8ELi2ELi4EEvPT_S1_PKiS3_i)
        .other          _Z5evictIfLi8ELi2ELi4EEvPT_S1_PKiS3_i,@"STO_CUDA_ENTRY STV_DEFAULT"
_Z5evictIfLi8ELi2ELi4EEvPT_S1_PKiS3_i:
.text._Z5evictIfLi8ELi2ELi4EEvPT_S1_PKiS3_i:
        /* <DEDUP_REMOVED lines=21> */
.L_x_407:
        /* <DEDUP_REMOVED lines=20> */
.L_x_408:
[----:B------:R-:W-:Y:S01]  /*0290*/  ISETP.GE.AND P0, PT, R17, R29, PT ;  /* 0x0000001d1100720c */ /* 0x000fe20003f06270 */
[----:B------:R-:W-:-:S12]  /*02a0*/  IMAD R28, R18, 0x2, R17 ;  /* 0x00000002121c7824 */ /* 0x000fd800078e0211 */
[----:B------:R-:W-:Y:S05]  /*02b0*/  @P0 EXIT ;  /* 0x000000000000094d */ /* 0x000fea0003800000 */
[----:B------:R-:W-:-:S07]  /*02c0*/  LEA R29, R18, R29, 0x1 ;  /* 0x0000001d121d7211 */ /* 0x000fce00078e08ff */
.L_x_426:
        /* <DEDUP_REMOVED lines=37> */
.L_x_409:
        /* <DEDUP_REMOVED lines=13> */
.L_x_410:
        /* <DEDUP_REMOVED lines=19> */
.L_x_411:
        /* <DEDUP_REMOVED lines=15> */
.L_x_412:
        /* <DEDUP_REMOVED lines=14> */
.L_x_413:
        /* <DEDUP_REMOVED lines=15> */
.L_x_414:
        /* <DEDUP_REMOVED lines=14> */
.L_x_415:
        /* <DEDUP_REMOVED lines=15> */
.L_x_416:
        /* <DEDUP_REMOVED lines=14> */
.L_x_417:
        /* <DEDUP_REMOVED lines=12> */
.L_x_418:
        /* <DEDUP_REMOVED lines=16> */
.L_x_419:
        /* <DEDUP_REMOVED lines=13> */
.L_x_420:
        /* <DEDUP_REMOVED lines=13> */
.L_x_421:
        /* <DEDUP_REMOVED lines=13> */
.L_x_422:
        /* <DEDUP_REMOVED lines=13> */
.L_x_423:
        /* <DEDUP_REMOVED lines=13> */
.L_x_424:
        /* <DEDUP_REMOVED lines=13> */
.L_x_425:
[----:B------:R-:W2:Y:S01]  /*1330*/  LDG.E R27, desc[UR36][R26.64+0x70] ;  /* 0x000070241a1b7981 */ /* 0x000ea2000c1e1900 */
[----:B------:R-:W-:-:S03]  /*1340*/  ISETP.NE.AND P6, PT, R31, RZ, PT ;  /* 0x000000ff1f00720c */ /* 0x000fc60003fc5270 */
[----:B--2---:R0:W-:Y:S10]  /*1350*/  STG.E desc[UR36][R18.64+0x70], R27 ;  /* 0x0000701b12007986 */ /* 0x0041f4000c101924 */
[----:B------:R-:W-:Y:S05]  /*1360*/  @!P6 BRA `(.L_x_426) ;  /* 0xffffffec00d8e947 */ /* 0x000fea000383ffff */
[----:B------:R-:W-:Y:S05]  /*1370*/  EXIT ;  /* 0x000000000000794d */ /* 0x000fea0003800000 */
.L_x_427:
        /* <DEDUP_REMOVED lines=16> */
.L_x_1133:


//--------------------- .text._Z5evictIfLi4ELi2ELi4EEvPT_S1_PKiS3_i --------------------------
	.section	.text._Z5evictIfLi4ELi2ELi4EEvPT_S1_PKiS3_i,"ax",@progbits
	.align	128
        .global         _Z5evictIfLi4ELi2ELi4EEvPT_S1_PKiS3_i
        .type           _Z5evictIfLi4ELi2ELi4EEvPT_S1_PKiS3_i,@function
        .size           _Z5evictIfLi4ELi2ELi4EEvPT_S1_PKiS3_i,(.L_x_1134 - _Z5evictIfLi4ELi2ELi4EEvPT_S1_PKiS3_i)
        .other          _Z5evictIfLi4ELi2ELi4EEvPT_S1_PKiS3_i,@"STO_CUDA_ENTRY STV_DEFAULT"
_Z5evictIfLi4ELi2ELi4EEvPT_S1_PKiS3_i:
.text._Z5evictIfLi4ELi2ELi4EEvPT_S1_PKiS3_i:
        /* <DEDUP_REMOVED lines=21> */
.L_x_428:
        /* <DEDUP_REMOVED lines=20> */
.L_x_429:
[----:B------:R-:W-:Y:S01]  /*0290*/  ISETP.GE.AND P0, PT, R17, R18, PT ;  /* 0x000000121100720c */ /* 0x000fe20003f06270 */
[----:B------:R-:W-:-:S12]  /*02a0*/  IMAD R25, R30, 0x2, R17 ;  /* 0x000000021e197824 */ /* 0x000fd800078e0211 */
[----:B------:R-:W-:Y:S05]  /*02b0*/  @P0 EXIT ;  /* 0x000000000000094d */ /* 0x000fea0003800000 */
[----:B------:R-:W-:-:S07]  /*02c0*/  LEA R30, R30, R18, 0x1 ;  /* 0x000000121e1e7211 */ /* 0x000fce00078e08ff */
.L_x_439:
        /* <DEDUP_REMOVED lines=35> */
.L_x_430:
        /* <DEDUP_REMOVED lines=13> */
.L_x_431:
        /* <DEDUP_REMOVED lines=19> */
.L_x_432:
        /* <DEDUP_REMOVED lines=15> */
.L_x_433:
        /* <DEDUP_REMOVED lines=14> */
.L_x_434:
        /* <DEDUP_REMOVED lines=12> */
.L_x_435:
        /* <DEDUP_REMOVED lines=16> */
.L_x_436:
        /* <DEDUP_REMOVED lines=13> */
.L_x_437:
        /* <DEDUP_REMOVED lines=13> */
.L_x_438:
[----:B------:R-:W2:Y:S01]  /*0c30*/  LDG.E R23, desc[UR36][R22.64+0x30] ;  /* 0x0000302416177981 */ /* 0x000ea2000c1e1900 */
[----:B------:R-:W-:-:S03]  /*0c40*/  ISETP.NE.AND P6, PT, R29, RZ, PT ;  /* 0x000000ff1d00720c */ /* 0x000fc60003fc5270 */
[----:B--2---:R0:W-:Y:S10]  /*0c50*/  STG.E desc[UR36][R18.64+0x30], R23 ;  /* 0x0000301712007986 */ /* 0x0041f4000c101924 */
[----:B------:R-:W-:Y:S05]  /*0c60*/  @!P6 BRA `(.L_x_439) ;  /* 0xfffffff40098e947 */ /* 0x000fea000383ffff */
[----:B------:R-:W-:Y:S05]  /*0c70*/  EXIT ;  /* 0x000000000000794d */ /* 0x000fea0003800000 */
.L_x_440:
        /* <DEDUP_REMOVED lines=16> */
.L_x_1134:


//--------------------- .text._Z5evictIfLi2ELi2ELi4EEvPT_S1_PKiS3_i --------------------------
	.section	.text._Z5evictIfLi2ELi2ELi4EEvPT_S1_PKiS3_i,"ax",@progbits
	.align	128
        .global         _Z5evictIfLi2ELi2ELi4EEvPT_S1_PKiS3_i
        .type           _Z5evictIfLi2ELi2ELi4EEvPT_S1_PKiS3_i,@function
        .size           _Z5evictIfLi2ELi2ELi4EEvPT_S1_PKiS3_i,(.L_x_1135 - _Z5evictIfLi2ELi2ELi4EEvPT_S1_PKiS3_i)
        .other          _Z5evictIfLi2ELi2ELi4EEvPT_S1_PKiS3_i,@"STO_CUDA_ENTRY STV_DEFAULT"
_Z5evictIfLi2ELi2ELi4EEvPT_S1_PKiS3_i:
.text._Z5evictIfLi2ELi2ELi4EEvPT_S1_PKiS3_i:
        /* <DEDUP_REMOVED lines=21> */
.L_x_441:
        /* <DEDUP_REMOVED lines=20> */
.L_x_442:
        /* <DEDUP_REMOVED lines=64> */
.L_x_445:
        /* <DEDUP_REMOVED lines=14> */
.L_x_446:
        /* <DEDUP_REMOVED lines=20> */
.L_x_447:
        /* <DEDUP_REMOVED lines=12> */
.L_x_448:
        /* <DEDUP_REMOVED lines=16> */
.L_x_449:
[----:B------:R-:W2:Y:S01]  /*0a70*/  LDG.E R25, desc[UR36][R24.64+0x10] ;  /* 0x0000102418197981 */ /* 0x000ea2000c1e1900 */
[----:B------:R-:W-:-:S03]  /*0a80*/  MOV R27, R30 ;  /* 0x0000001e001b7202 */ /* 0x000fc60000000f00 */
[----:B--2---:R0:W-:Y:S04]  /*0a90*/  STG.E desc[UR36][R22.64+0x10], R25 ;  /* 0x0000101916007986 */ /* 0x0041e8000c101924 */
.L_x_444:
[----:B------:R-:W-:Y:S05]  /*0aa0*/  BSYNC.RECONVERGENT B6 ;  /* 0x0000000000067941 */ /* 0x000fea0003800200 */
.L_x_443:
[----:B------:R-:W-:-:S13]  /*0ab0*/  ISETP.NE.AND P0, PT, R29, RZ, PT ;  /* 0x000000ff1d00720c */ /* 0x000fda0003f05270 */
[----:B------:R-:W-:Y:S05]  /*0ac0*/  @!P0 EXIT ;  /* 0x000000000000894d */ /* 0x000fea0003800000 */
.L_x_460:
        /* <DEDUP_REMOVED lines=32> */
.L_x_450:
        /* <DEDUP_REMOVED lines=14> */
.L_x_451:
        /* <DEDUP_REMOVED lines=20> */
.L_x_452:
        /* <DEDUP_REMOVED lines=12> */
.L_x_453:
        /* <DEDUP_REMOVED lines=16> */
.L_x_454:
        /* <DEDUP_REMOVED lines=32> */
.L_x_455:
        /* <DEDUP_REMOVED lines=13> */
.L_x_456:
        /* <DEDUP_REMOVED lines=20> */
.L_x_457:
        /* <DEDUP_REMOVED lines=12> */
.L_x_458:
        /* <DEDUP_REMOVED lines=16> */
.L_x_459:
[----:B------:R-:W2:Y:S01]  /*1680*/  LDG.E R25, desc[UR36][R24.64+0x10] ;  /* 0x0000102418197981 */ /* 0x000ea2000c1e1900 */
[----:B------:R-:W-:-:S04]  /*1690*/  LEA R27, R28, R27, 0x1 ;  /* 0x0000001b1c1b7211 */ /* 0x000fc800078e08ff */
[----:B------:R-:W-:Y:S01]  /*16a0*/  ISETP.GE.AND P0, PT, R27, R26, PT ;  /* 0x0000001a1b00720c */ /* 0x000fe20003f06270 */
[----:B--2---:R1:W-:-:S12]  /*16b0*/  STG.E desc[UR36][R22.64+0x10], R25 ;  /* 0x0000101916007986 */ /* 0x0043d8000c101924 */
[----:B------:R-:W-:Y:S05]  /*16c0*/  @!P0 BRA `(.L_x_460) ;  /* 0xfffffff400008947 */ /* 0x000fea000383ffff */
[----:B------:R-:W-:Y:S05]  /*16d0*/  EXIT ;  /* 0x000000000000794d */ /* 0x000fea0003800000 */
.L_x_461:
        /* <DEDUP_REMOVED lines=10> */
.L_x_1135:


//--------------------- .text._Z5evictIfLi1ELi2ELi4EEvPT_S1_PKiS3_i --------------------------
	.section	.text._Z5evictIfLi1ELi2ELi4EEvPT_S1_PKiS3_i,"ax",@progbits
	.align	128
        .global         _Z5evictIfLi1ELi2ELi4EEvPT_S1_PKiS3_i
        .type           _Z5evictIfLi1ELi2ELi4EEvPT_S1_PKiS3_i,@function
        .size           _Z5evictIfLi1ELi2ELi4EEvPT_S1_PKiS3_i,(.L_x_1136 - _Z5evictIfLi1ELi2ELi4EEvPT_S1_PKiS3_i)
        .other          _Z5evictIfLi1ELi2ELi4EEvPT_S1_PKiS3_i,@"STO_CUDA_ENTRY STV_DEFAULT"
_Z5evictIfLi1ELi2ELi4EEvPT_S1_PKiS3_i:
.text._Z5evictIfLi1ELi2ELi4EEvPT_S1_PKiS3_i:
        /* <DEDUP_REMOVED lines=21> */
.L_x_462:
        /* <DEDUP_REMOVED lines=20> */
.L_x_463:
        /* <DEDUP_REMOVED lines=61> */
.L_x_466:
        /* <DEDUP_REMOVED lines=14> */
.L_x_467:
        /* <DEDUP_REMOVED lines=20> */
.L_x_468:
        /* <DEDUP_REMOVED lines=12> */
.L_x_469:
[----:B------:R-:W0:Y:S02]  /*0940*/  LDC.64 R6, c[0x0][0x388] ;  /* 0x0000e200ff067b82 */ /* 0x000e240000000a00 */
[----:B0-----:R-:W-:-:S06]  /*0950*/  IMAD.WIDE R4, R19, 0x4, R6 ;  /* 0x0000000413047825 */ /* 0x001fcc00078e0206 */
[----:B------:R-:W2:Y:S01]  /*0960*/  LDG.E R5, desc[UR36][R4.64] ;  /* 0x0000002404057981 */ /* 0x000ea2000c1e1900 */
[----:B------:R-:W-:Y:S01]  /*0970*/  IMAD.WIDE R18, R18, 0x4, R6 ;  /* 0x0000000412127825 */ /* 0x000fe200078e0206 */
[----:B------:R-:W-:-:S04]  /*0980*/  MOV R27, R30 ;  /* 0x0000001e001b7202 */ /* 0x000fc80000000f00 */
[----:B--2---:R0:W-:Y:S03]  /*0990*/  STG.E desc[UR36][R18.64], R5 ;  /* 0x0000000512007986 */ /* 0x0041e6000c101924 */
.L_x_465:
[----:B------:R-:W-:Y:S05]  /*09a0*/  BSYNC.RECONVERGENT B6 ;  /* 0x0000000000067941 */ /* 0x000fea0003800200 */
.L_x_464:
[----:B------:R-:W-:-:S13]  /*09b0*/  ISETP.NE.AND P0, PT, R29, RZ, PT ;  /* 0x000000ff1d00720c */ /* 0x000fda0003f05270 */
[----:B------:R-:W-:Y:S05]  /*09c0*/  @!P0 EXIT ;  /* 0x000000000000894d */ /* 0x000fea0003800000 */
.L_x_478:
        /* <DEDUP_REMOVED lines=28> */
.L_x_470:
        /* <DEDUP_REMOVED lines=14> */
.L_x_471:
        /* <DEDUP_REMOVED lines=20> */
.L_x_472:
        /* <DEDUP_REMOVED lines=12> */
.L_x_473:
        /* <DEDUP_REMOVED lines=31> */
.L_x_474:
        /* <DEDUP_REMOVED lines=13> */
.L_x_475:
        /* <DEDUP_REMOVED lines=20> */
.L_x_476:
        /* <DEDUP_REMOVED lines=12> */
.L_x_477:
        /* <DEDUP_REMOVED lines=9> */
.L_x_479:
        /* <DEDUP_REMOVED lines=12> */
.L_x_1136:


//--------------------- .text._Z5evictIfLi8ELi1ELi4EEvPT_S1_PKiS3_i --------------------------
	.section	.text._Z5evictIfLi8ELi1ELi4EEvPT_S1_PKiS3_i,"ax",@progbits
	.align	128
        .global         _Z5evictIfLi8ELi1ELi4EEvPT_S1_PKiS3_i
        .type           _Z5evictIfLi8ELi1ELi4EEvPT_S1_PKiS3_i,@function
        .size           _Z5evictIfLi8ELi1ELi4EEvPT_S1_PKiS3_i,(.L_x_1137 - _Z5evictIfLi8ELi1ELi4EEvPT_S1_PKiS3_i)
        .other          _Z5evictIfLi8ELi1ELi4EEvPT_S1_PKiS3_i,@"STO_CUDA_ENTRY STV_DEFAULT"
_Z5evictIfLi8ELi1ELi4EEvPT_S1_PKiS3_i:
.text._Z5evictIfLi8ELi1ELi4EEvPT_S1_PKiS3_i:
        /* <DEDUP_REMOVED lines=21> */
.L_x_480:
        /* <DEDUP_REMOVED lines=20> */
.L_x_481:
[----:B------:R-:W-:Y:S01]  /*0290*/  ISETP.GE.AND P0, PT, R17, R18, PT ;  /* 0x000000121100720c */ /* 0x000fe20003f06270 */
[----:B------:R-:W-:-:S12]  /*02a0*/  IMAD R25, R26, 0x2, R17 ;  /* 0x000000021a197824 */ /* 0x000fd800078e0211 */
[----:B------:R-:W-:Y:S05]  /*02b0*/  @P0 EXIT ;  /* 0x000000000000094d */ /* 0x000fea0003800000 */
[----:B------:R-:W-:-:S07]  /*02c0*/  LEA R26, R26, R18, 0x1 ;  /* 0x000000121a1a7211 */ /* 0x000fce00078e08ff */
.L_x_499:
        /* <DEDUP_REMOVED lines=34> */
.L_x_482:
        /* <DEDUP_REMOVED lines=16> */
.L_x_483:
        /* <DEDUP_REMOVED lines=18> */
.L_x_484:
        /* <DEDUP_REMOVED lines=15> */
.L_x_485:
        /* <DEDUP_REMOVED lines=15> */
.L_x_486:
        /* <DEDUP_REMOVED lines=15> */
.L_x_487:
        /* <DEDUP_REMOVED lines=15> */
.L_x_488:
        /* <DEDUP_REMOVED lines=15> */
.L_x_489:
        /* <DEDUP_REMOVED lines=15> */
.L_x_490:
        /* <DEDUP_REMOVED lines=13> */
.L_x_491:
[----:B------:R-:W0:Y:S01]  /*0d80*/  LDC.64 R30, c[0x0][0x388] ;  /* 0x0000e200ff1e7b82 */ /* 0x000e220000000a00 */
[----:B------:R-:W-:Y:S02]  /*0d90*/  HFMA2 R0, -RZ, RZ, 0, 2.384185791015625e-07 ;  /* 0x00000004ff007431 */ /* 0x000fe400000001ff */
        /* <DEDUP_REMOVED lines=15> */
.L_x_492:
[----:B------:R-:W2:Y:S01]  /*0e90*/  LDG.E R3, desc[UR36][R32.64+0x10] ;  /* 0x0000102420037981 */ /* 0x000ea2000c1e1900 */
[----:B------:R-:W-:Y:S02]  /*0ea0*/  HFMA2 R0, -RZ, RZ, 0, 4.76837158203125e-07 ;  /* 0x00000008ff007431 */ /* 0x000fe400000001ff */
        /* <DEDUP_REMOVED lines=12> */
.L_x_493:
[----:B------:R-:W2:Y:S01]  /*0f70*/  LDG.E R3, desc[UR36][R32.64+0x20] ;  /* 0x0000202420037981 */ /* 0x000ea2000c1e1900 */
[----:B------:R-:W-:Y:S02]  /*0f80*/  HFMA2 R0, -RZ, RZ, 0, 7.152557373046875e-07 ;  /* 0x0000000cff007431 */ /* 0x000fe400000001ff */
        /* <DEDUP_REMOVED lines=12> */
.L_x_494:
        /* <DEDUP_REMOVED lines=14> */
.L_x_495:
[----:B------:R-:W2:Y:S01]  /*1130*/  LDG.E R3, desc[UR36][R32.64+0x40] ;  /* 0x0000402420037981 */ /* 0x000ea2000c1e1900 */
[----:B------:R-:W-:Y:S02]  /*1140*/  HFMA2 R0, -RZ, RZ, 0, 1.1920928955078125e-06 ;  /* 0x00000014ff007431 */ /* 0x000fe400000001ff */
        /* <DEDUP_REMOVED lines=12> */
.L_x_496:
        /* <DEDUP_REMOVED lines=14> */
.L_x_497:
[----:B------:R-:W2:Y:S01]  /*12f0*/  LDG.E R3, desc[UR36][R32.64+0x60] ;  /* 0x0000602420037981 */ /* 0x000ea2000c1e1900 */
[----:B------:R-:W-:Y:S02]  /*1300*/  HFMA2 R0, -RZ, RZ, 0, 1.6689300537109375e-06 ;  /* 0x0000001cff007431 */ /* 0x000fe400000001ff */
        /* <DEDUP_REMOVED lines=12> */
.L_x_498:
[----:B------:R-:W2:Y:S01]  /*13d0*/  LDG.E R33, desc[UR36][R32.64+0x70] ;  /* 0x0000702420217981 */ /* 0x000ea2000c1e1900 */
[----:B------:R-:W-:-:S03]  /*13e0*/  ISETP.NE.AND P6, PT, R29, RZ, PT ;  /* 0x000000ff1d00720c */ /* 0x000fc60003fc5270 */
[----:B--2---:R0:W-:Y:S10]  /*13f0*/  STG.E desc[UR36][R30.64+0x70], R33 ;  /* 0x000070211e007986 */ /* 0x0041f4000c101924 */
[----:B------:R-:W-:Y:S05]  /*1400*/  @!P6 BRA `(.L_x_499) ;  /* 0xffffffec00b0e947 */ /* 0x000fea000383ffff */
[----:B------:R-:W-:Y:S05]  /*1410*/  EXIT ;  /* 0x000000000000794d */ /* 0x000fea0003800000 */
.L_x_500:
        /* <DEDUP_REMOVED lines=14> */
.L_x_1137:


//--------------------- .text._Z5evictIfLi4ELi1ELi4EEvPT_S1_PKiS3_i --------------------------
	.section	.text._Z5evictIfLi4ELi1ELi4EEvPT_S1_PKiS3_i,"ax",@progbits
	.align	128
        .global         _Z5evictIfLi4ELi1ELi4EEvPT_S1_PKiS3_i
        .type           _Z5evictIfLi4ELi1ELi4EEvPT_S1_PKiS3_i,@function
        .size           _Z5evictIfLi4ELi1ELi4EEvPT_S1_PKiS3_i,(.L_x_1138 - _Z5evictIfLi4ELi1ELi4EEvPT_S1_PKiS3_i)
        .other          _Z5evictIfLi4ELi1ELi4EEvPT_S1_PKiS3_i,@"STO_CUDA_ENTRY STV_DEFAULT"
_Z5evictIfLi4ELi1ELi4EEvPT_S1_PKiS3_i:
.text._Z5evictIfLi4ELi1ELi4EEvPT_S1_PKiS3_i:
        /* <DEDUP_REMOVED lines=21> */
.L_x_501:
        /* <DEDUP_REMOVED lines=20> */
.L_x_502:
[----:B------:R-:W-:Y:S01]  /*0290*/  ISETP.GE.AND P0, PT, R17, R27, PT ;  /* 0x0000001b1100720c */ /* 0x000fe20003f06270 */
[----:B------:R-:W-:-:S12]  /*02a0*/  IMAD R24, R18, 0x2, R17 ;  /* 0x0000000212187824 */ /* 0x000fd800078e0211 */
[----:B------:R-:W-:Y:S05]  /*02b0*/  @P0 EXIT ;  /* 0x000000000000094d */ /* 0x000fea0003800000 */
[----:B------:R-:W-:-:S07]  /*02c0*/  LEA R27, R18, R27, 0x1 ;  /* 0x0000001b121b7211 */ /* 0x000fce00078e08ff */
.L_x_512:
        /* <DEDUP_REMOVED lines=32> */
.L_x_503:
        /* <DEDUP_REMOVED lines=13> */
.L_x_504:
        /* <DEDUP_REMOVED lines=18> */
.L_x_505:
        /* <DEDUP_REMOVED lines=17> */
.L_x_506:
        /* <DEDUP_REMOVED lines=16> */
.L_x_507:
        /* <DEDUP_REMOVED lines=14> */
.L_x_508:
[----:B------:R-:W0:Y:S01]  /*09b0*/  LDC.64 R30, c[0x0][0x388] ;  /* 0x0000e200ff1e7b82 */ /* 0x000e220000000a00 */
[----:B------:R-:W-:Y:S01]  /*09c0*/  HFMA2 R0, -RZ, RZ, 0, 2.384185791015625e-07 ;  /* 0x00000004ff007431 */ /* 0x000fe200000001ff */
        /* <DEDUP_REMOVED lines=16> */
.L_x_509:
        /* <DEDUP_REMOVED lines=15> */
.L_x_510:
[----:B------:R-:W2:Y:S01]  /*0bc0*/  LDG.E R3, desc[UR36][R32.64+0x20] ;  /* 0x0000202420037981 */ /* 0x000ea2000c1e1900 */
[----:B------:R-:W-:Y:S01]  /*0bd0*/  HFMA2 R0, -RZ, RZ, 0, 7.152557373046875e-07 ;  /* 0x0000000cff007431 */ /* 0x000fe200000001ff */
        /* <DEDUP_REMOVED lines=13> */
.L_x_511:
[----:B------:R-:W2:Y:S01]  /*0cb0*/  LDG.E R33, desc[UR36][R32.64+0x30] ;  /* 0x0000302420217981 */ /* 0x000ea2000c1e1900 */
[----:B------:R-:W-:-:S03]  /*0cc0*/  ISETP.NE.AND P6, PT, R28, RZ, PT ;  /* 0x000000ff1c00720c */ /* 0x000fc60003fc5270 */
[----:B--2---:R0:W-:Y:S10]  /*0cd0*/  STG.E desc[UR36][R30.64+0x30], R33 ;  /* 0x000030211e007986 */ /* 0x0041f4000c101924 */
[----:B------:R-:W-:Y:S05]  /*0ce0*/  @!P6 BRA `(.L_x_512) ;  /* 0xfffffff40078e947 */ /* 0x000fea000383ffff */
[----:B------:R-:W-:Y:S05]  /*0cf0*/  EXIT ;  /* 0x000000000000794d */ /* 0x000fea0003800000 */
.L_x_513:
        /* <DEDUP_REMOVED lines=16> */
.L_x_1138:


//--------------------- .text._Z5evictIfLi2ELi1ELi4EEvPT_S1_PKiS3_i --------------------------
	.section	.text._Z5evictIfLi2ELi1ELi4EEvPT_S1_PKiS3_i,"ax",@progbits
	.align	128
        .global         _Z5evictIfLi2ELi1ELi4EEvPT_S1_PKiS3_i
        .type           _Z5evictIfLi2ELi1ELi4EEvPT_S1_PKiS3_i,@function
        .size           _Z5evictIfLi2ELi1ELi4EEvPT_S1_PKiS3_i,(.L_x_1139 - _Z5evictIfLi2ELi1ELi4EEvPT_S1_PKiS3_i)
        .other          _Z5evictIfLi2ELi1ELi4EEvPT_S1_PKiS3_i,@"STO_CUDA_ENTRY STV_DEFAULT"
_Z5evictIfLi2ELi1ELi4EEvPT_S1_PKiS3_i:
.text._Z5evictIfLi2ELi1ELi4EEvPT_S1_PKiS3_i:
        /* <DEDUP_REMOVED lines=21> */
.L_x_514:
        /* <DEDUP_REMOVED lines=20> */
.L_x_515:
        /* <DEDUP_REMOVED lines=61> */
.L_x_518:
        /* <DEDUP_REMOVED lines=13> */
.L_x_519:
        /* <DEDUP_REMOVED lines=18> */
.L_x_520:
        /* <DEDUP_REMOVED lines=15> */
.L_x_521:
        /* <DEDUP_REMOVED lines=18> */
.L_x_522:
[----:B------:R-:W2:Y:S01]  /*0a60*/  LDG.E R31, desc[UR36][R30.64+0x10] ;  /* 0x000010241e1f7981 */ /* 0x000ea2000c1e1900 */
[----:B------:R-:W-:-:S03]  /*0a70*/  IMAD.MOV.U32 R25, RZ, RZ, R29 ;  /* 0x000000ffff197224 */ /* 0x000fc600078e001d */
[----:B--2---:R0:W-:Y:S04]  /*0a80*/  STG.E desc[UR36][R22.64+0x10], R31 ;  /* 0x0000101f16007986 */ /* 0x0041e8000c101924 */
.L_x_517:
[----:B------:R-:W-:Y:S05]  /*0a90*/  BSYNC.RECONVERGENT B6 ;  /* 0x0000000000067941 */ /* 0x000fea0003800200 */
.L_x_516:
[----:B------:R-:W-:-:S13]  /*0aa0*/  ISETP.NE.AND P0, PT, R27, RZ, PT ;  /* 0x000000ff1b00720c */ /* 0x000fda0003f05270 */
[----:B------:R-:W-:Y:S05]  /*0ab0*/  @!P0 EXIT ;  /* 0x000000000000894d */ /* 0x000fea0003800000 */
.L_x_533:
        /* <DEDUP_REMOVED lines=29> */
.L_x_523:
        /* <DEDUP_REMOVED lines=13> */
.L_x_524:
        /* <DEDUP_REMOVED lines=18> */
.L_x_525:
        /* <DEDUP_REMOVED lines=14> */
.L_x_526:
        /* <DEDUP_REMOVED lines=18> */
.L_x_527:
        /* <DEDUP_REMOVED lines=29> */
.L_x_528:
        /* <DEDUP_REMOVED lines=13> */
.L_x_529:
        /* <DEDUP_REMOVED lines=18> */
.L_x_530:
        /* <DEDUP_REMOVED lines=13> */
.L_x_531:
        /* <DEDUP_REMOVED lines=18> */
.L_x_532:
[----:B------:R-:W2:Y:S01]  /*1630*/  LDG.E R29, desc[UR36][R28.64+0x10] ;  /* 0x000010241c1d7981 */ /* 0x000ea2000c1e1900 */
[----:B------:R-:W-:-:S04]  /*1640*/  LEA R25, R26, R25, 0x1 ;  /* 0x000000191a197211 */ /* 0x000fc800078e08ff */
[----:B------:R-:W-:Y:S01]  /*1650*/  ISETP.GE.AND P0, PT, R25, R24, PT ;  /* 0x000000181900720c */ /* 0x000fe20003f06270 */
[----:B--2---:R1:W-:-:S12]  /*1660*/  STG.E desc[UR36][R18.64+0x10], R29 ;  /* 0x0000101d12007986 */ /* 0x0043d8000c101924 */
[----:B------:R-:W-:Y:S05]  /*1670*/  @!P0 BRA `(.L_x_533) ;  /* 0xfffffff400108947 */ /* 0x000fea000383ffff */
[----:B------:R-:W-:Y:S05]  /*1680*/  EXIT ;  /* 0x000000000000794d */ /* 0x000fea0003800000 */
.L_x_534:
        /* <DEDUP_REMOVED lines=15> */
.L_x_1139:


//--------------------- .text._Z5evictIfLi1ELi1ELi4EEvPT_S1_PKiS3_i --------------------------
	.section	.text._Z5evictIfLi1ELi1ELi4EEvPT_S1_PKiS3_i,"ax",@progbits
	.align	128
        .global         _Z5evictIfLi1ELi1ELi4EEvPT_S1_PKiS3_i
        .type           _Z5evictIfLi1ELi1ELi4EEvPT_S1_PKiS3_i,@function
        .size           _Z5evictIfLi1ELi1ELi4EEvPT_S1_PKiS3_i,(.L_x_1140 - _Z5evictIfLi1ELi1ELi4EEvPT_S1_PKiS3_i)
        .other          _Z5evictIfLi1ELi1ELi4EEvPT_S1_PKiS3_i,@"STO_CUDA_ENTRY STV_DEFAULT"
_Z5evictIfLi1ELi1ELi4EEvPT_S1_PKiS3_i:
.text._Z5evictIfLi1ELi1ELi4EEvPT_S1_PKiS3_i:
        /* <DEDUP_REMOVED lines=21> */
.L_x_535:
        /* <DEDUP_REMOVED lines=20> */
.L_x_536:
[----:B------:R-:W-:Y:S01]  /*0290*/  ISETP.GE.AND P0, PT, R17, R18, PT ;  /* 0x000000121100720c */ /* 0x000fe20003f06270 */
[----:B------:R-:W-:-:S12]  /*02a0*/  IMAD R19, R26, 0x2, R17 ;  /* 0x000000021a137824 */ /* 0x000fd800078e0211 */
[----:B------:R-:W-:Y:S05]  /*02b0*/  @P0 EXIT ;  /* 0x000000000000094d */ /* 0x000fea0003800000 */
[----:B------:R-:W-:-:S07]  /*02c0*/  LEA R26, R26, R18, 0x1 ;  /* 0x000000121a1a7211 */ /* 0x000fce00078e08ff */
.L_x_540:
        /* <DEDUP_REMOVED lines=23> */
.L_x_537:
        /* <DEDUP_REMOVED lines=14> */
.L_x_538:
        /* <DEDUP_REMOVED lines=16> */
.L_x_539:
        /* <DEDUP_REMOVED lines=8> */
.L_x_541:
        /* <DEDUP_REMOVED lines=14> */
.L_x_1140:


//--------------------- .text._Z5evictIfLi8ELi8ELi2EEvPT_S1_PKiS3_i --------------------------
	.section	.text._Z5evictIfLi8ELi8ELi2EEvPT_S1_PKiS3_i,"ax",@progbits
	.align	128
        .global         _Z5evictIfLi8ELi8ELi2EEvPT_S1_PKiS3_i
        .type           _Z5evictIfLi8ELi8ELi2EEvPT_S1_PKiS3_i,@function
        .size           _Z5evictIfLi8ELi8ELi2EEvPT_S1_PKiS3_i,(.L_x_1141 - _Z5evictIfLi8ELi8ELi2EEvPT_S1_PKiS3_i)
        .other          _Z5evictIfLi8ELi8ELi2EEvPT_S1_PKiS3_i,@"STO_CUDA_ENTRY STV_DEFAULT"
_Z5evictIfLi8ELi8ELi2EEvPT_S1_PKiS3_i:
.text._Z5evictIfLi8ELi8ELi2EEvPT_S1_PKiS3_i:
        /* <DEDUP_REMOVED lines=21> */
.L_x_542:
        /* <DEDUP_REMOVED lines=20> */
.L_x_543:
[----:B------:R-:W-:Y:S01]  /*0290*/  ISETP.GE.AND P0, PT, R17, R18, PT ;  /* 0x000000121100720c */ /* 0x000fe20003f06270 */
[----:B------:R-:W-:-:S12]  /*02a0*/  IMAD R33, R34, 0x2, R17 ;  /* 0x0000000222217824 */ /* 0x000fd800078e0211 */
[----:B------:R-:W-:Y:S05]  /*02b0*/  @P0 EXIT ;  /* 0x000000000000094d */ /* 0x000fea0003800000 */
[----:B------:R-:W-:-:S07]  /*02c0*/  LEA R34, R34, R18, 0x1 ;  /* 0x0000001222227211 */ /* 0x000fce00078e08ff */
.L_x_561:
[----:B0-----:R-:W0:Y:S02]  /*02d0*/  LDC.64 R4, c[0x0][0x390] ;  /* 0x0000e400ff047b82 */ /* 0x001e240000000a00 */
[----:B0-----:R-:W-:-:S05]  /*02e0*/  IMAD.WIDE R4, R33, 0x4, R4 ;  /* 0x0000000421047825 */ /* 0x001fca00078e0204 */
[----:B------:R-:W2:Y:S04]  /*02f0*/  LDG.E.CONSTANT R3, desc[UR36][R4.64+0x4] ;  /* 0x0000042404037981 */ /* 0x000ea8000c1e9900 */
[----:B------:R0:W3:Y:S01]  /*0300*/  LDG.E.CONSTANT R6, desc[UR36][R4.64] ;  /* 0x0000002404067981 */ /* 0x0000e2000c1e9900 */
[----:B------:R-:W1:Y:S01]  /*0310*/  LDCU UR4, c[0x0][0x2f8] ;  /* 0x00005f00ff0477ac */ /* 0x000e620008000800 */
[----:B------:R-:W-:Y:S01]  /*0320*/  MOV R28, 0x0 ;  /* 0x00000000001c7802 */ /* 0x000fe20000000f00 */
[----:B------:R-:W-:Y:S01]  /*0330*/  IMAD.IADD R33, R30, 0x1, R33 ;  /* 0x000000011e217824 */ /* 0x000fe200078e0221 */
[----:B------:R-:W-:Y:S02]  /*0340*/  MOV R7, R31 ;  /* 0x0000001f00077202 */ /* 0x000fe40000000f00 */
[----:B------:R4:W2:Y:S02]  /*0350*/  LDC.64 R8, c[0x4][R28] ;  /* 0x010000001c087b82 */ /* 0x0008a40000000a00 */
[----:B------:R-:W-:-:S04]  /*0360*/  ISETP.GE.AND P0, PT, R33, R34, PT ;  /* 0x000000222100720c */ /* 0x000fc80003f06270 */
[----:B------:R-:W-:Y:S01]  /*0370*/  P2R R35, PR, RZ, 0x1 ;  /* 0x00000001ff237803 */ /* 0x000fe20000000000 */
[----:B-1----:R-:W-:Y:S01]  /*0380*/  VIADD R29, R32, -UR4 ;  /* 0x80000004201d7c36 */ /* 0x002fe20008000000 */
[----:B------:R-:W0:Y:S02]  /*0390*/  LDCU.64 UR4, c[0x4][0x18] ;  /* 0x01000300ff0477ac */ /* 0x000e240008000a00 */
[----:B0-----:R-:W-:Y:S01]  /*03a0*/  IMAD.U32 R4, RZ, RZ, UR4 ;  /* 0x00000004ff047e24 */ /* 0x001fe2000f8e00ff */
[----:B--2---:R-:W-:Y:S01]  /*03b0*/  LEA.HI R0, R3, R3, RZ, 0x1 ;  /* 0x0000000303007211 */ /* 0x004fe200078f08ff */
[----:B------:R-:W-:Y:S04]  /*03c0*/  STL.64 [R29], R2 ;  /* 0x000000021d007387 */ /* 0x000fe80000100a00 */
[C---:B------:R-:W-:Y:S01]  /*03d0*/  IMAD.SHL.U32 R22, R0.reuse, 0x8, RZ ;  /* 0x0000000800167824 */ /* 0x040fe200078e00ff */
[----:B------:R-:W-:-:S04]  /*03e0*/  LOP3.LUT R0, R0, 0xfffffffe, RZ, 0xc0, !PT ;  /* 0xfffffffe00007812 */ /* 0x000fc800078ec0ff */
[----:B------:R-:W-:Y:S02]  /*03f0*/  LOP3.LUT R22, R22, 0xfffffff0, RZ, 0xc0, !PT ;  /* 0xfffffff016167812 */ /* 0x000fe400078ec0ff */
[----:B------:R-:W-:Y:S02]  /*0400*/  IADD3 R23, PT, PT, R3, -R0, RZ ;  /* 0x8000000003177210 */ /* 0x000fe40007ffe0ff */
[----:B---3--:R-:W-:-:S03]  /*0410*/  LEA.HI R0, R6, R6, RZ, 0x1 ;  /* 0x0000000606007211 */ /* 0x008fc600078f08ff */
[----:B------:R-:W-:Y:S01]  /*0420*/  IMAD R26, R23, 0x8, R22 ;  /* 0x00000008171a7824 */ /* 0x000fe200078e0216 */
[C---:B------:R-:W-:Y:S01]  /*0430*/  LOP3.LUT R5, R0.reuse, 0xfffffffe, RZ, 0xc0, !PT ;  /* 0xfffffffe00057812 */ /* 0x040fe200078ec0ff */
[----:B------:R-:W-:Y:S01]  /*0440*/  IMAD.SHL.U32 R0, R0, 0x8, RZ ;  /* 0x0000000800007824 */ /* 0x000fe200078e00ff */
[----:B------:R0:W-:Y:S02]  /*0450*/  STL.64 [R29+0x8], R22 ;  /* 0x000008161d007387 */ /* 0x0001e40000100a00 */
[----:B------:R-:W-:Y:S01]  /*0460*/  IADD3 R11, PT, PT, R6, -R5, RZ ;  /* 0x80000005060b7210 */ /* 0x000fe20007ffe0ff */
[----:B------:R-:W-:Y:S01]  /*0470*/  IMAD.U32 R5, RZ, RZ, UR5 ;  /* 0x00000005ff057e24 */ /* 0x000fe2000f8e00ff */
[----:B------:R4:W-:Y:S01]  /*0480*/  STL [R29+0x10], R26 ;  /* 0x0000101a1d007387 */ /* 0x0009e20000100800 */
[----:B------:R-:W-:Y:S01]  /*0490*/  LOP3.LUT R0, R0, 0xfffffff0, RZ, 0xc0, !PT ;  /* 0xfffffff000007812 */ /* 0x000fe200078ec0ff */
[----:B------:R-:W-:-:S03]  /*04a0*/  IMAD.MOV.U32 R6, RZ, RZ, R32 ;  /* 0x000000ffff067224 */ /* 0x000fc600078e0020 */
[----:B------:R-:W-:Y:S01]  /*04b0*/  LEA R24, R11, R0, 0x3 ;  /* 0x000000000b187211 */ /* 0x000fe200078e18ff */
[----:B0-----:R-:W-:-:S04]  /*04c0*/  IMAD R23, R23, -0x7, R26 ;  /* 0xfffffff917177824 */ /* 0x001fc800078e021a */
[----:B----4-:R-:W-:-:S07]  /*04d0*/  IMAD R22, R11, -0x7, R24 ;  /* 0xfffffff90b167824 */ /* 0x010fce00078e0218 */
[----:B------:R-:W-:-:S07]  /*04e0*/  LEPC R20, `(.L_x_544) ;  /* 0x000000001014794e */ /* 0x000fce0000000000 */
[----:B------:R-:W-:Y:S05]  /*04f0*/  CALL.ABS.NOINC R8 ;  /* 0x0000000008007343 */ /* 0x000fea0003c00000 */
.L_x_544:
        /* <DEDUP_REMOVED lines=13> */
.L_x_545:
        /* <DEDUP_REMOVED lines=19> */
.L_x_546:
        /* <DEDUP_REMOVED lines=16> */
.L_x_547:
        /* <DEDUP_REMOVED lines=16> */
.L_x_548:
[----:B------:R-:W2:Y:S01]  /*0900*/  LDG.E R3, desc[UR36][R18.64+0xc] ;  /* 0x00000c2412037981 */ /* 0x000ea2000c1e1900 */
[----:B------:R-:W-:Y:S02]  /*0910*/  HFMA2 R0, -RZ, RZ, 0, 2.384185791015625e-07 ;  /* 0x00000004ff007431 */ /* 0x000fe400000001ff */
        /* <DEDUP_REMOVED lines=14> */
.L_x_549:
        /* <DEDUP_REMOVED lines=16> */
.L_x_550:
        /* <DEDUP_REMOVED lines=16> */
.L_x_551:
        /* <DEDUP_REMOVED lines=16> */
.L_x_552:
        /* <DEDUP_REMOVED lines=12> */
.L_x_553:
[----:B------:R-:W0:Y:S01]  /*0dc0*/  LDC.64 R16, c[0x0][0x388] ;  /* 0x0000e200ff107b82 */ /* 0x000e220000000a00 */
[----:B------:R-:W-:Y:S01]  /*0dd0*/  HFMA2 R0, -RZ, RZ, 0, 1.1920928955078125e-07 ;  /* 0x00000002ff007431 */ /* 0x000fe200000001ff */
        /* <DEDUP_REMOVED lines=14> */
.L_x_554:
        /* <DEDUP_REMOVED lines=13> */
.L_x_555:
[----:B------:R-:W2:Y:S01]  /*0f90*/  LDG.E R3, desc[UR36][R18.64+0x10] ;  /* 0x0000102412037981 */ /* 0x000ea2000c1e1900 */
[----:B------:R-:W-:Y:S01]  /*0fa0*/  HFMA2 R0, -RZ, RZ, 0, 3.5762786865234375e-07 ;  /* 0x00000006ff007431 */ /* 0x000fe200000001ff */
        /* <DEDUP_REMOVED lines=11> */
.L_x_556:
        /* <DEDUP_REMOVED lines=13> */
.L_x_557:
[----:B------:R-:W2:Y:S01]  /*1130*/  LDG.E R3, desc[UR36][R18.64+0x20] ;  /* 0x0000202412037981 */ /* 0x000ea2000c1e1900 */
[----:B------:R-:W-:Y:S01]  /*1140*/  HFMA2 R0, -RZ, RZ, 0, 5.9604644775390625e-07 ;  /* 0x0000000aff007431 */ /* 0x000fe200000001ff */
        /* <DEDUP_REMOVED lines=11> */
.L_x_558:
        /* <DEDUP_REMOVED lines=13> */
.L_x_559:
[----:B------:R-:W2:Y:S01]  /*12d0*/  LDG.E R3, desc[UR36][R18.64+0x30] ;  /* 0x0000302412037981 */ /* 0x000ea2000c1e1900 */
[----:B------:R-:W-:Y:S01]  /*12e0*/  HFMA2 R0, -RZ, RZ, 0, 8.3446502685546875e-07 ;  /* 0x0000000eff007431 */ /* 0x000fe200000001ff */
        /* <DEDUP_REMOVED lines=11> */
.L_x_560:
[----:B------:R-:W2:Y:S01]  /*13a0*/  LDG.E R19, desc[UR36][R18.64+0x38] ;  /* 0x0000382412137981 */ /* 0x000ea2000c1e1900 */
[----:B------:R-:W-:-:S03]  /*13b0*/  ISETP.NE.AND P6, PT, R35, RZ, PT ;  /* 0x000000ff2300720c */ /* 0x000fc60003fc5270 */
[----:B--2---:R0:W-:Y:S10]  /*13c0*/  STG.E desc[UR36][R16.64+0x38], R19 ;  /* 0x0000381310007986 */ /* 0x0041f4000c101924 */
[----:B------:R-:W-:Y:S05]  /*13d0*/  @!P6 BRA `(.L_x_561) ;  /* 0xffffffec00bce947 */ /* 0x000fea000383ffff */
[----:B------:R-:W-:Y:S05]  /*13e0*/  EXIT ;  /* 0x000000000000794d */ /* 0x000fea0003800000 */
.L_x_562:
        /* <DEDUP_REMOVED lines=9> */
.L_x_1141:


//--------------------- .text._Z5evictIfLi4ELi8ELi2EEvPT_S1_PKiS3_i --------------------------
	.section	.text._Z5evictIfLi4ELi8ELi2EEvPT_S1_PKiS3_i,"ax",@progbits
	.align	128
        .global         _Z5evictIfLi4ELi8ELi2EEvPT_S1_PKiS3_i
        .type           _Z5evictIfLi4ELi8ELi2EEvPT_S1_PKiS3_i,@function
        .size           _Z5evictIfLi4ELi8ELi2EEvPT_S1_PKiS3_i,(.L_x_1142 - _Z5evictIfLi4ELi8ELi2EEvPT_S1_PKiS3_i)
        .other          _Z5evictIfLi4ELi8ELi2EEvPT_S1_PKiS3_i,@"STO_CUDA_ENTRY STV_DEFAULT"
_Z5evictIfLi4ELi8ELi2EEvPT_S1_PKiS3_i:
.text._Z5evictIfLi4ELi8ELi2EEvPT_S1_PKiS3_i:
        /* <DEDUP_REMOVED lines=21> */
.L_x_563:
        /* <DEDUP_REMOVED lines=20> */
.L_x_564:
[----:B------:R-:W-:Y:S01]  /*0290*/  ISETP.GE.AND P0, PT, R17, R18, PT ;  /* 0x000000121100720c */ /* 0x000fe20003f06270 */
[----:B------:R-:W-:-:S12]  /*02a0*/  IMAD R29, R34, 0x2, R17 ;  /* 0x00000002221d7824 */ /* 0x000fd800078e0211 */
[----:B------:R-:W-:Y:S05]  /*02b0*/  @P0 EXIT ;  /* 0x000000000000094d */ /* 0x000fea0003800000 */
[----:B------:R-:W-:-:S07]  /*02c0*/  LEA R34, R34, R18, 0x1 ;  /* 0x0000001222227211 */ /* 0x000fce00078e08ff */
.L_x_578:
        /* <DEDUP_REMOVED lines=13> */
[----:B--2---:R-:W-:Y:S01]  /*03a0*/  LEA.HI R0, R3, R3, RZ, 0x1 ;  /* 0x0000000303007211 */ /* 0x004fe200078f08ff */
[----:B------:R-:W-:Y:S04]  /*03b0*/  STL.64 [R1], R2 ;  /* 0x0000000201007387 */ /* 0x000fe80000100a00 */
[C---:B------:R-:W-:Y:S01]  /*03c0*/  IMAD.SHL.U32 R22, R0.reuse, 0x4, RZ ;  /* 0x0000000400167824 */ /* 0x040fe200078e00ff */
[----:B------:R-:W-:-:S04]  /*03d0*/  LOP3.LUT R0, R0, 0xfffffffe, RZ, 0xc0, !PT ;  /* 0xfffffffe00007812 */ /* 0x000fc800078ec0ff */
[----:B------:R-:W-:Y:S01]  /*03e0*/  LOP3.LUT R22, R22, 0xfffffff8, RZ, 0xc0, !PT ;  /* 0xfffffff816167812 */ /* 0x000fe200078ec0ff */
[----:B------:R-:W-:Y:S01]  /*03f0*/  IMAD.IADD R23, R3, 0x1, -R0 ;  /* 0x0000000103177824 */ /* 0x000fe200078e0a00 */
[----:B---3--:R-:W-:-:S04]  /*0400*/  LEA.HI R0, R11, R11, RZ, 0x1 ;  /* 0x0000000b0b007211 */ /* 0x008fc800078f08ff */
[----:B------:R-:W-:Y:S01]  /*0410*/  LEA R26, R23, R22, 0x3 ;  /* 0x00000016171a7211 */ /* 0x000fe200078e18ff */
[----:B------:R1:W-:Y:S01]  /*0420*/  STL.64 [R1+0x8], R22 ;  /* 0x0000081601007387 */ /* 0x0003e20000100a00 */
[C---:B------:R-:W-:Y:S01]  /*0430*/  LOP3.LUT R4, R0.reuse, 0xfffffffe, RZ, 0xc0, !PT ;  /* 0xfffffffe00047812 */ /* 0x040fe200078ec0ff */
[----:B------:R-:W-:Y:S02]  /*0440*/  IMAD.SHL.U32 R0, R0, 0x4, RZ ;  /* 0x0000000400007824 */ /* 0x000fe400078e00ff */
[----:B------:R0:W-:Y:S02]  /*0450*/  STL [R1+0x10], R26 ;  /* 0x0000101a01007387 */ /* 0x0001e40000100800 */
[----:B------:R-:W-:Y:S01]  /*0460*/  IMAD.IADD R11, R11, 0x1, -R4 ;  /* 0x000000010b0b7824 */ /* 0x000fe200078e0a04 */
[----:B------:R-:W-:Y:S01]  /*0470*/  LOP3.LUT R0, R0, 0xfffffff8, RZ, 0xc0, !PT ;  /* 0xfffffff800007812 */ /* 0x000fe200078ec0ff */
[----:B------:R-:W-:-:S04]  /*0480*/  IMAD.U32 R4, RZ, RZ, UR4 ;  /* 0x00000004ff047e24 */ /* 0x000fc8000f8e00ff */
[----:B------:R-:W-:Y:S02]  /*0490*/  IMAD R24, R11, 0x8, R0 ;  /* 0x000000080b187824 */ /* 0x000fe400078e0200 */
[----:B-1----:R-:W-:Y:S02]  /*04a0*/  IMAD R23, R23, -0x7, R26 ;  /* 0xfffffff917177824 */ /* 0x002fe400078e021a */
[----:B0---4-:R-:W-:-:S07]  /*04b0*/  IMAD R22, R11, -0x7, R24 ;  /* 0xfffffff90b167824 */ /* 0x011fce00078e0218 */
[----:B------:R-:W-:-:S07]  /*04c0*/  LEPC R20, `(.L_x_565) ;  /* 0x000000001014794e */ /* 0x000fce0000000000 */
[----:B------:R-:W-:Y:S05]  /*04d0*/  CALL.ABS.NOINC R8 ;  /* 0x0000000008007343 */ /* 0x000fea0003c00000 */
.L_x_565:
        /* <DEDUP_REMOVED lines=13> */
.L_x_566:
        /* <DEDUP_REMOVED lines=19> */
.L_x_567:
        /* <DEDUP_REMOVED lines=16> */
.L_x_568:
        /* <DEDUP_REMOVED lines=16> */
.L_x_569:
        /* <DEDUP_REMOVED lines=16> */
.L_x_570:
        /* <DEDUP_REMOVED lines=16> */
.L_x_571:
        /* <DEDUP_REMOVED lines=16> */
.L_x_572:
        /* <DEDUP_REMOVED lines=16> */
.L_x_573:
        /* <DEDUP_REMOVED lines=12> */
.L_x_574:
        /* <DEDUP_REMOVED lines=16> */
.L_x_575:
        /* <DEDUP_REMOVED lines=13> */
.L_x_576:
        /* <DEDUP_REMOVED lines=13> */
.L_x_577:
[----:B------:R-:W2:Y:S01]  /*1040*/  LDG.E R19, desc[UR36][R18.64+0x18] ;  /* 0x0000182412137981 */ /* 0x000ea2000c1e1900 */
[----:B------:R-:W-:-:S03]  /*1050*/  ISETP.NE.AND P6, PT, R33, RZ, PT ;  /* 0x000000ff2100720c */ /* 0x000fc60003fc5270 */
[----:B--2---:R0:W-:Y:S10]  /*1060*/  STG.E desc[UR36][R16.64+0x18], R19 ;  /* 0x0000181310007986 */ /* 0x0041f4000c101924 */
[----:B------:R-:W-:Y:S05]  /*1070*/  @!P6 BRA `(.L_x_578) ;  /* 0xfffffff00094e947 */ /* 0x000fea000383ffff */
[----:B------:R-:W-:Y:S05]  /*1080*/  EXIT ;  /* 0x000000000000794d */ /* 0x000fea0003800000 */
.L_x_579:
        /* <DEDUP_REMOVED lines=15> */
.L_x_1142:


//--------------------- .text._Z5evictIfLi2ELi8ELi2EEvPT_S1_PKiS3_i --------------------------
	.section	.text._Z5evictIfLi2ELi8ELi2EEvPT_S1_PKiS3_i,"ax",@progbits
	.align	128
        .global         _Z5evictIfLi2ELi8ELi2EEvPT_S1_PKiS3_i
        .type           _Z5evictIfLi2ELi8ELi2EEvPT_S1_PKiS3_i,@function
        .size           _Z5evictIfLi2ELi8ELi2EEvPT_S1_PKiS3_i,(.L_x_1143 - _Z5evictIfLi2ELi8ELi2EEvPT_S1_PKiS3_i)
        .other          _Z5evictIfLi2ELi8ELi2EEvPT_S1_PKiS3_i,@"STO_CUDA_ENTRY STV_DEFAULT"
_Z5evictIfLi2ELi8ELi2EEvPT_S1_PKiS3_i:
.text._Z5evictIfLi2ELi8ELi2EEvPT_S1_PKiS3_i:
        /* <DEDUP_REMOVED lines=21> */
.L_x_580:
        /* <DEDUP_REMOVED lines=20> */
.L_x_581:
[----:B------:R-:W-:Y:S01]  /*0290*/  ISETP.GE.AND P0, PT, R17, R18, PT ;  /* 0x000000121100720c */ /* 0x000fe20003f06270 */
[----:B------:R-:W-:-:S12]  /*02a0*/  IMAD R29, R34, 0x2, R17 ;  /* 0x00000002221d7824 */ /* 0x000fd800078e0211 */
[----:B------:R-:W-:Y:S05]  /*02b0*/  @P0 EXIT ;  /* 0x000000000000094d */ /* 0x000fea0003800000 */
[----:B------:R-:W-:-:S07]  /*02c0*/  LEA R34, R34, R18, 0x1 ;  /* 0x0000001222227211 */ /* 0x000fce00078e08ff */
.L_x_593:
        /* <DEDUP_REMOVED lines=33> */
.L_x_582:
        /* <DEDUP_REMOVED lines=13> */
.L_x_583:
        /* <DEDUP_REMOVED lines=19> */
.L_x_584:
        /* <DEDUP_REMOVED lines=16> */
.L_x_585:
        /* <DEDUP_REMOVED lines=16> */
.L_x_586:
        /* <DEDUP_REMOVED lines=16> */
.L_x_587:
        /* <DEDUP_REMOVED lines=16> */
.L_x_588:
        /* <DEDUP_REMOVED lines=16> */
.L_x_589:
        /* <DEDUP_REMOVED lines=16> */
.L_x_590:
        /* <DEDUP_REMOVED lines=12> */
.L_x_591:
        /* <DEDUP_REMOVED lines=16> */
.L_x_592:
[----:B------:R-:W2:Y:S01]  /*0ea0*/  LDG.E R19, desc[UR36][R18.64+0x8] ;  /* 0x0000082412137981 */ /* 0x000ea2000c1e1900 */
[----:B------:R-:W-:-:S03]  /*0eb0*/  ISETP.NE.AND P6, PT, R33, RZ, PT ;  /* 0x000000ff2100720c */ /* 0x000fc60003fc5270 */
[----:B--2---:R0:W-:Y:S10]  /*0ec0*/  STG.E desc[UR36][R16.64+0x8], R19 ;  /* 0x0000081310007986 */ /* 0x0041f4000c101924 */
[----:B------:R-:W-:Y:S05]  /*0ed0*/  @!P6 BRA `(.L_x_593) ;  /* 0xfffffff000fce947 */ /* 0x000fea000383ffff */
[----:B------:R-:W-:Y:S05]  /*0ee0*/  EXIT ;  /* 0x000000000000794d */ /* 0x000fea0003800000 */
.L_x_594:
        /* <DEDUP_REMOVED lines=9> */
.L_x_1143:


//--------------------- .text._Z5evictIfLi1ELi8ELi2EEvPT_S1_PKiS3_i --------------------------
	.section	.text._Z5evictIfLi1ELi8ELi2EEvPT_S1_PKiS3_i,"ax",@progbits
	.align	128
        .global         _Z5evictIfLi1ELi8ELi2EEvPT_S1_PKiS3_i
        .type           _Z5evictIfLi1ELi8ELi2EEvPT_S1_PKiS3_i,@function
        .size           _Z5evictIfLi1ELi8ELi2EEvPT_S1_PKiS3_i,(.L_x_1144 - _Z5evictIfLi1ELi8ELi2EEvPT_S1_PKiS3_i)
        .other          _Z5evictIfLi1ELi8ELi2EEvPT_S1_PKiS3_i,@"STO_CUDA_ENTRY STV_DEFAULT"
_Z5evictIfLi1ELi8ELi2EEvPT_S1_PKiS3_i:
.text._Z5evictIfLi1ELi8ELi2EEvPT_S1_PKiS3_i:
        /* <DEDUP_REMOVED lines=21> */
.L_x_595:
        /* <DEDUP_REMOVED lines=20> */
.L_x_596:
[----:B------:R-:W-:Y:S01]  /*0290*/  ISETP.GE.AND P0, PT, R17, R18, PT ;  /* 0x000000121100720c */ /* 0x000fe20003f06270 */
[----:B------:R-:W-:-:S12]  /*02a0*/  IMAD R29, R34, 0x2, R17 ;  /* 0x00000002221d7824 */ /* 0x000fd800078e0211 */
[----:B------:R-:W-:Y:S05]  /*02b0*/  @P0 EXIT ;  /* 0x000000000000094d */ /* 0x000fea0003800000 */
[----:B------:R-:W-:-:S07]  /*02c0*/  LEA R34, R34, R18, 0x1 ;  /* 0x0000001222227211 */ /* 0x000fce00078e08ff */
.L_x_607:
        /* <DEDUP_REMOVED lines=14> */
[----:B--2---:R-:W-:Y:S01]  /*03b0*/  LEA.HI R22, R3, R3, RZ, 0x1 ;  /* 0x0000000303167211 */ /* 0x004fe200078f08ff */
[----:B------:R-:W-:Y:S03]  /*03c0*/  STL.64 [R1], R2 ;  /* 0x0000000201007387 */ /* 0x000fe60000100a00 */
[----:B------:R-:W-:-:S02]  /*03d0*/  LOP3.LUT R22, R22, 0xfffffffe, RZ, 0xc0, !PT ;  /* 0xfffffffe16167812 */ /* 0x000fc400078ec0ff */
[----:B---3--:R-:W-:-:S03]  /*03e0*/  LEA.HI R0, R11, R11, RZ, 0x1 ;  /* 0x0000000b0b007211 */ /* 0x008fc600078f08ff */
[----:B------:R-:W-:Y:S01]  /*03f0*/  IMAD.IADD R23, R3, 0x1, -R22 ;  /* 0x0000000103177824 */ /* 0x000fe200078e0a16 */
[----:B------:R-:W-:-:S03]  /*0400*/  LOP3.LUT R0, R0, 0xfffffffe, RZ, 0xc0, !PT ;  /* 0xfffffffe00007812 */ /* 0x000fc600078ec0ff */
[----:B------:R-:W-:Y:S01]  /*0410*/  IMAD R26, R23, 0x8, R22 ;  /* 0x00000008171a7824 */ /* 0x000fe200078e0216 */
[----:B------:R1:W-:Y:S01]  /*0420*/  STL.64 [R1+0x8], R22 ;  /* 0x0000081601007387 */ /* 0x0003e20000100a00 */
[----:B------:R-:W-:-:S03]  /*0430*/  IMAD.IADD R11, R11, 0x1, -R0 ;  /* 0x000000010b0b7824 */ /* 0x000fc600078e0a00 */
[----:B------:R0:W-:Y:S02]  /*0440*/  STL [R1+0x10], R26 ;  /* 0x0000101a01007387 */ /* 0x0001e40000100800 */
[----:B------:R-:W-:Y:S01]  /*0450*/  LEA R24, R11, R0, 0x3 ;  /* 0x000000000b187211 */ /* 0x000fe200078e18ff */
[----:B-1----:R-:W-:-:S04]  /*0460*/  IMAD R23, R23, -0x7, R26 ;  /* 0xfffffff917177824 */ /* 0x002fc800078e021a */
[----:B0---4-:R-:W-:-:S07]  /*0470*/  IMAD R22, R11, -0x7, R24 ;  /* 0xfffffff90b167824 */ /* 0x011fce00078e0218 */
[----:B------:R-:W-:-:S07]  /*0480*/  LEPC R20, `(.L_x_597) ;  /* 0x000000001014794e */ /* 0x000fce0000000000 */
[----:B------:R-:W-:Y:S05]  /*0490*/  CALL.ABS.NOINC R8 ;  /* 0x0000000008007343 */ /* 0x000fea0003c00000 */
.L_x_597:
[----:B------:R-:W-:Y:S01]  /*04a0*/  IMAD.MOV.U32 R25, RZ, RZ, R24 ;  /* 0x000000ffff197224 */ /* 0x000fe200078e0018 */
[----:B------:R0:W-:Y:S01]  /*04b0*/  STL [R1+0x10], RZ ;  /* 0x000010ff01007387 */ /* 0x0001e20000100800 */
[----:B------:R-:W-:Y:S01]  /*04c0*/  IMAD.MOV.U32 R27, RZ, RZ, R26 ;  /* 0x000000ffff1b7224 */ /* 0x000fe200078e001a */
[----:B------:R0:W1:Y:S01]  /*04d0*/  LDC.64 R8, c[0x4][R28] ;  /* 0x010000001c087b82 */ /* 0x0000620000000a00 */
[----:B------:R-:W2:Y:S01]  /*04e0*/  LDCU.64 UR4, c[0x4][0x20] ;  /* 0x01000400ff0477ac */ /* 0x000ea20008000a00 */
[----:B------:R0:W-:Y:S01]  /*04f0*/  STL.64 [R1], R24 ;  /* 0x0000001801007387 */ /* 0x0001e20000100a00 */
[----:B------:R-:W-:Y:S01]  /*0500*/  MOV R6, R32 ;  /* 0x0000002000067202 */ /* 0x000fe20000000f00 */
[----:B------:R-:W-:Y:S02]  /*0510*/  IMAD.MOV.U32 R7, RZ, RZ, R31 ;  /* 0x000000ffff077224 */ /* 0x000fe400078e001f */
[----:B------:R0:W-:Y:S01]  /*0520*/  STL.64 [R1+0x8], R26 ;  /* 0x0000081a01007387 */ /* 0x0001e20000100a00 */
[----:B--2---:R-:W-:Y:S01]  /*0530*/  MOV R4, UR4 ;  /* 0x0000000400047c02 */ /* 0x004fe20008000f00 */
[----:B0-----:R-:W-:-:S07]  /*0540*/  IMAD.U32 R5, RZ, RZ, UR5 ;  /* 0x00000005ff057e24 */ /* 0x001fce000f8e00ff */
[----:B------:R-:W-:-:S07]  /*0550*/  LEPC R20, `(.L_x_598) ;  /* 0x000000001014794e */ /* 0x000fce0000000000 */
[----:B-1----:R-:W-:Y:S05]  /*0560*/  CALL.ABS.NOINC R8 ;  /* 0x0000000008007343 */ /* 0x002fea0003c00000 */
.L_x_598:
        /* <DEDUP_REMOVED lines=19> */
.L_x_599:
        /* <DEDUP_REMOVED lines=16> */
.L_x_600:
        /* <DEDUP_REMOVED lines=16> */
.L_x_601:
        /* <DEDUP_REMOVED lines=16> */
.L_x_602:
        /* <DEDUP_REMOVED lines=16> */
.L_x_603:
        /* <DEDUP_REMOVED lines=16> */
.L_x_604:
        /* <DEDUP_REMOVED lines=16> */
.L_x_605:
        /* <DEDUP_REMOVED lines=12> */
.L_x_606:
        /* <DEDUP_REMOVED lines=8> */
.L_x_608:
        /* <DEDUP_REMOVED lines=10> */
.L_x_1144:


//--------------------- .text._Z5evictIfLi8ELi4ELi2EEvPT_S1_PKiS3_i --------------------------
	.section	.text._Z5evictIfLi8ELi4ELi2EEvPT_S1_PKiS3_i,"ax",@progbits
	.align	128
        .global         _Z5evictIfLi8ELi4ELi2EEvPT_S1_PKiS3_i
        .type           _Z5evictIfLi8ELi4ELi2EEvPT_S1_PKiS3_i,@function
        .size           _Z5evictIfLi8ELi4ELi2EEvPT_S1_PKiS3_i,(.L_x_1145 - _Z5evictIfLi8ELi4ELi2EEvPT_S1_PKiS3_i)
        .other          _Z5evictIfLi8ELi4ELi2EEvPT_S1_PKiS3_i,@"STO_CUDA_ENTRY STV_DEFAULT"
_Z5evictIfLi8ELi4ELi2EEvPT_S1_PKiS3_i:
.text._Z5evictIfLi8ELi4ELi2EEvPT_S1_PKiS3_i:
        /* <DEDUP_REMOVED lines=21> */
.L_x_609:
        /* <DEDUP_REMOVED lines=20> */
.L_x_610:
[----:B------:R-:W-:Y:S01]  /*0290*/  ISETP.GE.AND P0, PT, R17, R18, PT ;  /* 0x000000121100720c */ /* 0x000fe20003f06270 */
[----:B------:R-:W-:-:S12]  /*02a0*/  IMAD R29, R30, 0x2, R17 ;  /* 0x000000021e1d7824 */ /* 0x000fd800078e0211 */
[----:B------:R-:W-:Y:S05]  /*02b0*/  @P0 EXIT ;  /* 0x000000000000094d */ /* 0x000fea0003800000 */
[----:B------:R-:W-:-:S07]  /*02c0*/  LEA R30, R30, R18, 0x1 ;  /* 0x000000121e1e7211 */ /* 0x000fce00078e08ff */
.L_x_628:
        /* <DEDUP_REMOVED lines=35> */
.L_x_611:
        /* <DEDUP_REMOVED lines=13> */
.L_x_612:
        /* <DEDUP_REMOVED lines=19> */
.L_x_613:
        /* <DEDUP_REMOVED lines=16> */
.L_x_614:
        /* <DEDUP_REMOVED lines=16> */
.L_x_615:
        /* <DEDUP_REMOVED lines=15> */
.L_x_616:
        /* <DEDUP_REMOVED lines=14> */
.L_x_617:
        /* <DEDUP_REMOVED lines=14> */
.L_x_618:
        /* <DEDUP_REMOVED lines=14> */
.L_x_619:
        /* <DEDUP_REMOVED lines=12> */
.L_x_620:
        /* <DEDUP_REMOVED lines=16> */
.L_x_621:
        /* <DEDUP_REMOVED lines=13> */
.L_x_622:
        /* <DEDUP_REMOVED lines=13> */
.L_x_623:
        /* <DEDUP_REMOVED lines=13> */
.L_x_624:
        /* <DEDUP_REMOVED lines=13> */
.L_x_625:
        /* <DEDUP_REMOVED lines=13> */
.L_x_626:
        /* <DEDUP_REMOVED lines=13> */
.L_x_627:
[----:B------:R-:W2:Y:S01]  /*1330*/  LDG.E R23, desc[UR36][R22.64+0x38] ;  /* 0x0000382416177981 */ /* 0x000ea2000c1e1900 */
[----:B------:R-:W-:-:S03]  /*1340*/  ISETP.NE.AND P6, PT, R31, RZ, PT ;  /* 0x000000ff1f00720c */ /* 0x000fc60003fc5270 */
[----:B--2---:R0:W-:Y:S10]  /*1350*/  STG.E desc[UR36][R18.64+0x38], R23 ;  /* 0x0000381712007986 */ /* 0x0041f4000c101924 */
[----:B------:R-:W-:Y:S05]  /*1360*/  @!P6 BRA `(.L_x_628) ;  /* 0xffffffec00d8e947 */ /* 0x000fea000383ffff */
[----:B------:R-:W-:Y:S05]  /*1370*/  EXIT ;  /* 0x000000000000794d */ /* 0x000fea0003800000 */
.L_x_629:
        /* <DEDUP_REMOVED lines=16> */
.L_x_1145:


//--------------------- .text._Z5evictIfLi4ELi4ELi2EEvPT_S1_PKiS3_i --------------------------
	.section	.text._Z5evictIfLi4ELi4ELi2EEvPT_S1_PKiS3_i,"ax",@progbits
	.align	128
        .global         _Z5evictIfLi4ELi4ELi2EEvPT_S1_PKiS3_i
        .type           _Z5evictIfLi4ELi4ELi2EEvPT_S1_PKiS3_i,@function
        .size           _Z5evictIfLi4ELi4ELi2EEvPT_S1_PKiS3_i,(.L_x_1146 - _Z5evictIfLi4ELi4ELi2EEvPT_S1_PKiS3_i)
        .other          _Z5evictIfLi4ELi4ELi2EEvPT_S1_PKiS3_i,@"STO_CUDA_ENTRY STV_DEFAULT"
_Z5evictIfLi4ELi4ELi2EEvPT_S1_PKiS3_i:
.text._Z5evictIfLi4ELi4ELi2EEvPT_S1_PKiS3_i:
        /* <DEDUP_REMOVED lines=21> */
.L_x_630:
        /* <DEDUP_REMOVED lines=20> */
.L_x_631:
[----:B------:R-:W-:Y:S01]  /*0290*/  ISETP.GE.AND P0, PT, R17, R18, PT ;  /* 0x000000121100720c */ /* 0x000fe20003f06270 */
[----:B------:R-:W-:-:S12]  /*02a0*/  IMAD R29, R34, 0x2, R17 ;  /* 0x00000002221d7824 */ /* 0x000fd800078e0211 */
[----:B------:R-:W-:Y:S05]  /*02b0*/  @P0 EXIT ;  /* 0x000000000000094d */ /* 0x000fea0003800000 */
[----:B------:R-:W-:-:S07]  /*02c0*/  LEA R34, R34, R18, 0x1 ;  /* 0x0000001222227211 */ /* 0x000fce00078e08ff */
.L_x_641:
        /* <DEDUP_REMOVED lines=33> */
.L_x_632:
        /* <DEDUP_REMOVED lines=13> */
.L_x_633:
        /* <DEDUP_REMOVED lines=19> */
.L_x_634:
        /* <DEDUP_REMOVED lines=16> */
.L_x_635:
        /* <DEDUP_REMOVED lines=16> */
.L_x_636:
        /* <DEDUP_REMOVED lines=12> */
.L_x_637:
        /* <DEDUP_REMOVED lines=16> */
.L_x_638:
        /* <DEDUP_REMOVED lines=13> */
.L_x_639:
        /* <DEDUP_REMOVED lines=13> */
.L_x_640:
[----:B------:R-:W2:Y:S01]  /*0c40*/  LDG.E R19, desc[UR36][R18.64+0x18] ;  /* 0x0000182412137981 */ /* 0x000ea2000c1e1900 */
[----:B------:R-:W-:-:S03]  /*0c50*/  ISETP.NE.AND P6, PT, R33, RZ, PT ;  /* 0x000000ff2100720c */ /* 0x000fc60003fc5270 */
[----:B--2---:R0:W-:Y:S10]  /*0c60*/  STG.E desc[UR36][R16.64+0x18], R19 ;  /* 0x0000181310007986 */ /* 0x0041f4000c101924 */
[----:B------:R-:W-:Y:S05]  /*0c70*/  @!P6 BRA `(.L_x_641) ;  /* 0xfffffff40094e947 */ /* 0x000fea000383ffff */
[----:B------:R-:W-:Y:S05]  /*0c80*/  EXIT ;  /* 0x000000000000794d */ /* 0x000fea0003800000 */
.L_x_642:
        /* <DEDUP_REMOVED lines=15> */
.L_x_1146:


//--------------------- .text._Z5evictIfLi2ELi4ELi2EEvPT_S1_PKiS3_i --------------------------
	.section	.text._Z5evictIfLi2ELi4ELi2EEvPT_S1_PKiS3_i,"ax",@progbits
	.align	128
        .global         _Z5evictIfLi2ELi4ELi2EEvPT_S1_PKiS3_i
        .type           _Z5evictIfLi2ELi4ELi2EEvPT_S1_PKiS3_i,@function
        .size           _Z5evictIfLi2ELi4ELi2EEvPT_S1_PKiS3_i,(.L_x_1147 - _Z5evictIfLi2ELi4ELi2EEvPT_S1_PKiS3_i)
        .other          _Z5evictIfLi2ELi4ELi2EEvPT_S1_PKiS3_i,@"STO_CUDA_ENTRY STV_DEFAULT"
_Z5evictIfLi2ELi4ELi2EEvPT_S1_PKiS3_i:
.text._Z5evictIfLi2ELi4ELi2EEvPT_S1_PKiS3_i:
        /* <DEDUP_REMOVED lines=21> */
.L_x_643:
        /* <DEDUP_REMOVED lines=20> */
.L_x_644:
[----:B------:R-:W-:Y:S01]  /*0290*/  ISETP.GE.AND P0, PT, R17, R18, PT ;  /* 0x000000121100720c */ /* 0x000fe20003f06270 */
[----:B------:R-:W-:-:S12]  /*02a0*/  IMAD R29, R34, 0x2, R17 ;  /* 0x00000002221d7824 */ /* 0x000fd800078e0211 */
[----:B------:R-:W-:Y:S05]  /*02b0*/  @P0 EXIT ;  /* 0x000000000000094d */ /* 0x000fea0003800000 */
[----:B------:R-:W-:-:S07]  /*02c0*/  LEA R34, R34, R18, 0x1 ;  /* 0x0000001222227211 */ /* 0x000fce00078e08ff */
.L_x_652:
        /* <DEDUP_REMOVED lines=10> */
[----:B------:R-:W-:Y:S02]  /*0370*/  ISETP.GE.AND P0, PT, R29, R34, PT ;  /* 0x000000221d00720c */ /* 0x000fe40003f06270 */
        /* <DEDUP_REMOVED lines=22> */
.L_x_645:
        /* <DEDUP_REMOVED lines=13> */
.L_x_646:
        /* <DEDUP_REMOVED lines=19> */
.L_x_647:
        /* <DEDUP_REMOVED lines=16> */
.L_x_648:
        /* <DEDUP_REMOVED lines=16> */
.L_x_649:
        /* <DEDUP_REMOVED lines=12> */
.L_x_650:
        /* <DEDUP_REMOVED lines=16> */
.L_x_651:
[----:B------:R-:W2:Y:S01]  /*0aa0*/  LDG.E R19, desc[UR36][R18.64+0x8] ;  /* 0x0000082412137981 */ /* 0x000ea2000c1e1900 */
[----:B------:R-:W-:-:S03]  /*0ab0*/  ISETP.NE.AND P6, PT, R33, RZ, PT ;  /* 0x000000ff2100720c */ /* 0x000fc60003fc5270 */
[----:B--2---:R0:W-:Y:S10]  /*0ac0*/  STG.E desc[UR36][R16.64+0x8], R19 ;  /* 0x0000081310007986 */ /* 0x0041f4000c101924 */
[----:B------:R-:W-:Y:S05]  /*0ad0*/  @!P6 BRA `(.L_x_652) ;  /* 0xfffffff400fce947 */ /* 0x000fea000383ffff */
[----:B------:R-:W-:Y:S05]  /*0ae0*/  EXIT ;  /* 0x000000000000794d */ /* 0x000fea0003800000 */
.L_x_653:
        /* <DEDUP_REMOVED lines=9> */
.L_x_1147:


//--------------------- .text._Z5evictIfLi1ELi4ELi2EEvPT_S1_PKiS3_i --------------------------
	.section	.text._Z5evictIfLi1ELi4ELi2EEvPT_S1_PKiS3_i,"ax",@progbits
	.align	128
        .global         _Z5evictIfLi1ELi4ELi2EEvPT_S1_PKiS3_i
        .type           _Z5evictIfLi1ELi4ELi2EEvPT_S1_PKiS3_i,@function
        .size           _Z5evictIfLi1ELi4ELi2EEvPT_S1_PKiS3_i,(.L_x_1148 - _Z5evictIfLi1ELi4ELi2EEvPT_S1_PKiS3_i)
        .other          _Z5evictIfLi1ELi4ELi2EEvPT_S1_PKiS3_i,@"STO_CUDA_ENTRY STV_DEFAULT"
_Z5evictIfLi1ELi4ELi2EEvPT_S1_PKiS3_i:
.text._Z5evictIfLi1ELi4ELi2EEvPT_S1_PKiS3_i:
        /* <DEDUP_REMOVED lines=21> */
.L_x_654:
        /* <DEDUP_REMOVED lines=20> */
.L_x_655:
        /* <DEDUP_REMOVED lines=44> */
[----:B--2---:R-:W-:Y:S01]  /*0550*/  LEA.HI R22, R11, R11, RZ, 0x1 ;  /* 0x0000000b0b167211 */ /* 0x004fe200078f08ff */
[----:B------:R-:W-:Y:S03]  /*0560*/  STL.64 [R1], R10 ;  /* 0x0000000a01007387 */ /* 0x000fe60000100a00 */
[----:B------:R-:W-:-:S02]  /*0570*/  LOP3.LUT R22, R22, 0xfffffffe, RZ, 0xc0, !PT ;  /* 0xfffffffe16167812 */ /* 0x000fc400078ec0ff */
[----:B---3--:R-:W-:-:S03]  /*0580*/  LEA.HI R0, R3, R3, RZ, 0x1 ;  /* 0x0000000303007211 */ /* 0x008fc600078f08ff */
[----:B------:R-:W-:Y:S01]  /*0590*/  IMAD.IADD R23, R11, 0x1, -R22 ;  /* 0x000000010b177824 */ /* 0x000fe200078e0a16 */
[----:B------:R-:W-:-:S04]  /*05a0*/  LOP3.LUT R0, R0, 0xfffffffe, RZ, 0xc0, !PT ;  /* 0xfffffffe00007812 */ /* 0x000fc800078ec0ff */
[----:B------:R-:W-:Y:S01]  /*05b0*/  LEA R26, R23, R22, 0x2 ;  /* 0x00000016171a7211 */ /* 0x000fe200078e10ff */
[----:B------:R-:W-:Y:S01]  /*05c0*/  IMAD.IADD R3, R3, 0x1, -R0 ;  /* 0x0000000103037824 */ /* 0x000fe200078e0a00 */
[----:B------:R1:W-:Y:S04]  /*05d0*/  STL.64 [R1+0x8], R22 ;  /* 0x0000081601007387 */ /* 0x0003e80000100a00 */
[----:B------:R0:W-:Y:S01]  /*05e0*/  STL [R1+0x10], R26 ;  /* 0x0000101a01007387 */ /* 0x0001e20000100800 */
[----:B------:R-:W-:Y:S01]  /*05f0*/  LEA R24, R3, R0, 0x2 ;  /* 0x0000000003187211 */ /* 0x000fe200078e10ff */
[----:B-1----:R-:W-:-:S04]  /*0600*/  IMAD R23, R23, -0x3, R26 ;  /* 0xfffffffd17177824 */ /* 0x002fc800078e021a */
[----:B0---4-:R-:W-:-:S07]  /*0610*/  IMAD R22, R3, -0x3, R24 ;  /* 0xfffffffd03167824 */ /* 0x011fce00078e0218 */
[----:B------:R-:W-:-:S07]  /*0620*/  LEPC R20, `(.L_x_658) ;  /* 0x000000001014794e */ /* 0x000fce0000000000 */
[----:B------:R-:W-:Y:S05]  /*0630*/  CALL.ABS.NOINC R8 ;  /* 0x0000000008007343 */ /* 0x000fea0003c00000 */
.L_x_658:
        /* <DEDUP_REMOVED lines=14> */
.L_x_659:
        /* <DEDUP_REMOVED lines=19> */
.L_x_660:
        /* <DEDUP_REMOVED lines=16> */
.L_x_661:
[----:B------:R-:W2:Y:S01]  /*0950*/  LDG.E R3, desc[UR36][R32.64+0x8] ;  /* 0x0000082420037981 */ /* 0x000ea2000c1e1900 */
[----:B------:R-:W-:Y:S01]  /*0960*/  MOV R25, R24 ;  /* 0x0000001800197202 */ /* 0x000fe20000000f00 */
[----:B------:R-:W-:Y:S01]  /*0970*/  IMAD.MOV.U32 R27, RZ, RZ, R26 ;  /* 0x000000ffff1b7224 */ /* 0x000fe200078e001a */
[----:B------:R0:W1:Y:S01]  /*0980*/  LDC.64 R8, c[0x4][R29] ;  /* 0x010000001d087b82 */ /* 0x0000620000000a00 */
[----:B------:R-:W-:Y:S01]  /*0990*/  IMAD.MOV.U32 R0, RZ, RZ, 0x3 ;  /* 0x00000003ff007424 */ /* 0x000fe200078e00ff */
        /* <DEDUP_REMOVED lines=11> */
.L_x_662:
        /* <DEDUP_REMOVED lines=12> */
.L_x_663:
[----:B------:R-:W0:Y:S02]  /*0b10*/  LDC.64 R6, c[0x0][0x388] ;  /* 0x0000e200ff067b82 */ /* 0x000e240000000a00 */
[----:B0-----:R-:W-:-:S06]  /*0b20*/  IMAD.WIDE R4, R23, 0x4, R6 ;  /* 0x0000000417047825 */ /* 0x001fcc00078e0206 */
[----:B------:R-:W2:Y:S01]  /*0b30*/  LDG.E R5, desc[UR36][R4.64] ;  /* 0x0000002404057981 */ /* 0x000ea2000c1e1900 */
[----:B------:R-:W-:Y:S01]  /*0b40*/  IMAD.WIDE R22, R22, 0x4, R6 ;  /* 0x0000000416167825 */ /* 0x000fe200078e0206 */
[----:B------:R-:W-:-:S04]  /*0b50*/  MOV R19, R35 ;  /* 0x0000002300137202 */ /* 0x000fc80000000f00 */
[----:B--2---:R0:W-:Y:S03]  /*0b60*/  STG.E desc[UR36][R22.64], R5 ;  /* 0x0000000516007986 */ /* 0x0041e6000c101924 */
.L_x_657:
[----:B------:R-:W-:Y:S05]  /*0b70*/  BSYNC.RECONVERGENT B6 ;  /* 0x0000000000067941 */ /* 0x000fea0003800200 */
.L_x_656:
[----:B------:R-:W-:-:S13]  /*0b80*/  ISETP.NE.AND P0, PT, R31, RZ, PT ;  /* 0x000000ff1f00720c */ /* 0x000fda0003f05270 */
[----:B------:R-:W-:Y:S05]  /*0b90*/  @!P0 EXIT ;  /* 0x000000000000894d */ /* 0x000fea0003800000 */
.L_x_676:
[----:B-1----:R-:W1:Y:S01]  /*0ba0*/  LDC.64 R36, c[0x0][0x390] ;  /* 0x0000e400ff247b82 */ /* 0x002e620000000a00 */
[----:B------:R-:W2:Y:S01]  /*0bb0*/  LDCU.64 UR4, c[0x4][0x18] ;  /* 0x01000300ff0477ac */ /* 0x000ea20008000a00 */
[----:B-1----:R-:W-:-:S05]  /*0bc0*/  IMAD.WIDE R36, R19, 0x4, R36 ;  /* 0x0000000413247825 */ /* 0x002fca00078e0224 */
[----:B------:R-:W3:Y:S04]  /*0bd0*/  LDG.E.CONSTANT R3, desc[UR36][R36.64+0x4] ;  /* 0x0000042424037981 */ /* 0x000ee8000c1e9900 */
[----:B------:R-:W4:Y:S01]  /*0be0*/  LDG.E.CONSTANT R11, desc[UR36][R36.64] ;  /* 0x00000024240b7981 */ /* 0x000f22000c1e9900 */
[----:B------:R-:W-:Y:S01]  /*0bf0*/  MOV R18, 0x0 ;  /* 0x0000000000127802 */ /* 0x000fe20000000f00 */
[----:B------:R-:W-:Y:S01]  /*0c00*/  IMAD.MOV.U32 R6, RZ, RZ, R17 ;  /* 0x000000ffff067224 */ /* 0x000fe200078e0011 */
[----:B--2---:R-:W-:Y:S02]  /*0c10*/  MOV R4, UR4 ;  /* 0x0000000400047c02 */ /* 0x004fe40008000f00 */
[----:B------:R1:W2:Y:S01]  /*0c20*/  LDC.64 R8, c[0x4][R18] ;  /* 0x0100000012087b82 */ /* 0x0002a20000000a00 */
[----:B0-----:R-:W-:-:S02]  /*0c30*/  MOV R5, UR5 ;  /* 0x0000000500057c02 */ /* 0x001fc40008000f00 */
[----:B------:R-:W-:Y:S02]  /*0c40*/  MOV R7, R16 ;  /* 0x0000001000077202 */ /* 0x000fe40000000f00 */
[----:B---3--:R-:W-:Y:S01]  /*0c50*/  LEA.HI R22, R3, R3, RZ, 0x1 ;  /* 0x0000000303167211 */ /* 0x008fe200078f08ff */
[----:B------:R-:W-:Y:S03]  /*0c60*/  STL.64 [R1], R2 ;  /* 0x0000000201007387 */ /* 0x000fe60000100a00 */
[----:B------:R-:W-:Y:S02]  /*0c70*/  LOP3.LUT R22, R22, 0xfffffffe, RZ, 0xc0, !PT ;  /* 0xfffffffe16167812 */ /* 0x000fe400078ec0ff */
[----:B----4-:R-:W-:-:S03]  /*0c80*/  LEA.HI R0, R11, R11, RZ, 0x1 ;  /* 0x0000000b0b007211 */ /* 0x010fc600078f08ff */
[----:B------:R-:W-:Y:S01]  /*0c90*/  IMAD.IADD R23, R3, 0x1, -R22 ;  /* 0x0000000103177824 */ /* 0x000fe200078e0a16 */
[----:B------:R-:W-:-:S04]  /*0ca0*/  LOP3.LUT R0, R0, 0xfffffffe, RZ, 0xc0, !PT ;  /* 0xfffffffe00007812 */ /* 0x000fc800078ec0ff */
[----:B------:R-:W-:Y:S01]  /*0cb0*/  LEA R26, R23, R22, 0x2 ;  /* 0x00000016171a7211 */ /* 0x000fe200078e10ff */
[--C-:B------:R-:W-:Y:S01]  /*0cc0*/  IMAD.IADD R11, R11, 0x1, -R0.reuse ;  /* 0x000000010b0b7824 */ /* 0x100fe200078e0a00 */
[----:B------:R0:W-:Y:S03]  /*0cd0*/  STL.64 [R1+0x8], R22 ;  /* 0x0000081601007387 */ /* 0x0001e60000100a00 */
[----:B------:R-:W-:Y:S01]  /*0ce0*/  IMAD R24, R11, 0x4, R0 ;  /* 0x000000040b187824 */ /* 0x000fe200078e0200 */
[----:B------:R1:W-:Y:S01]  /*0cf0*/  STL [R1+0x10], R26 ;  /* 0x0000101a01007387 */ /* 0x0003e20000100800 */
[----:B0-----:R-:W-:Y:S02]  /*0d00*/  IMAD R23, R23, -0x3, R26 ;  /* 0xfffffffd17177824 */ /* 0x001fe400078e021a */
[----:B-12---:R-:W-:-:S07]  /*0d10*/  IMAD R22, R11, -0x3, R24 ;  /* 0xfffffffd0b167824 */ /* 0x006fce00078e0218 */
[----:B------:R-:W-:-:S07]  /*0d20*/  LEPC R20, `(.L_x_664) ;  /* 0x000000001014794e */ /* 0x000fce0000000000 */
[----:B------:R-:W-:Y:S05]  /*0d30*/  CALL.ABS.NOINC R8 ;  /* 0x0000000008007343 */ /* 0x000fea0003c00000 */
.L_x_664:
        /* <DEDUP_REMOVED lines=13> */
.L_x_665:
        /* <DEDUP_REMOVED lines=19> */
.L_x_666:
        /* <DEDUP_REMOVED lines=16> */
.L_x_667:
        /* <DEDUP_REMOVED lines=16> */
.L_x_668:
        /* <DEDUP_REMOVED lines=12> */
.L_x_669:
[----:B------:R-:W-:Y:S01]  /*1200*/  IMAD.WIDE R36, R30, 0x4, R36 ;  /* 0x000000041e247825 */ /* 0x000fe200078e0224 */
[----:B------:R-:W0:Y:S01]  /*1210*/  LDC.64 R6, c[0x0][0x388] ;  /* 0x0000e200ff067b82 */ /* 0x000e220000000a00 */
[----:B------:R-:W-:Y:S01]  /*1220*/  MOV R14, R2 ;  /* 0x00000002000e7202 */ /* 0x000fe20000000f00 */
[----:B------:R-:W1:Y:S02]  /*1230*/  LDCU.64 UR4, c[0x4][0x18] ;  /* 0x01000300ff0477ac */ /* 0x000e640008000a00 */
[----:B------:R-:W2:Y:S04]  /*1240*/  LDG.E.CONSTANT R15, desc[UR36][R36.64+0x4] ;  /* 0x00000424240f7981 */ /* 0x000ea8000c1e9900 */
[----:B------:R-:W3:Y:S01]  /*1250*/  LDG.E.CONSTANT R12, desc[UR36][R36.64] ;  /* 0x00000024240c7981 */ /* 0x000ee2000c1e9900 */
[----:B0-----:R-:W-:-:S05]  /*1260*/  IMAD.WIDE R4, R23, 0x4, R6 ;  /* 0x0000000417047825 */ /* 0x001fca00078e0206 */
[----:B------:R1:W4:Y:S01]  /*1270*/  LDG.E R0, desc[UR36][R4.64] ;  /* 0x0000002404007981 */ /* 0x000322000c1e1900 */
[----:B------:R0:W0:Y:S01]  /*1280*/  LDC.64 R8, c[0x4][R18] ;  /* 0x0100000012087b82 */ /* 0x0000220000000a00 */
[----:B------:R-:W-:Y:S01]  /*1290*/  IMAD.WIDE R22, R22, 0x4, R6 ;  /* 0x0000000416167825 */ /* 0x000fe200078e0206 */
[----:B------:R-:W-:-:S03]  /*12a0*/  MOV R7, R16 ;  /* 0x0000001000077202 */ /* 0x000fc60000000f00 */
[----:B------:R-:W-:Y:S01]  /*12b0*/  IMAD.MOV.U32 R6, RZ, RZ, R17 ;  /* 0x000000ffff067224 */ /* 0x000fe200078e0011 */
[----:B-1----:R-:W-:Y:S02]  /*12c0*/  MOV R4, UR4 ;  /* 0x0000000400047c02 */ /* 0x002fe40008000f00 */
[----:B------:R-:W-:Y:S02]  /*12d0*/  MOV R5, UR5 ;  /* 0x0000000500057c02 */ /* 0x000fe40008000f00 */
[----:B--2---:R-:W-:-:S04]  /*12e0*/  LEA.HI R10, R15, R15, RZ, 0x1 ;  /* 0x0000000f0f0a7211 */ /* 0x004fc800078f08ff */
[----:B------:R-:W-:-:S05]  /*12f0*/  LOP3.LUT R10, R10, 0xfffffffe, RZ, 0xc0, !PT ;  /* 0xfffffffe0a0a7812 */ /* 0x000fca00078ec0ff */
[----:B------:R-:W-:-:S05]  /*1300*/  IMAD.IADD R11, R15, 0x1, -R10 ;  /* 0x000000010f0b7824 */ /* 0x000fca00078e0a0a */
[----:B------:R-:W-:Y:S01]  /*1310*/  LEA R26, R11, R10, 0x2 ;  /* 0x0000000a0b1a7211 */ /* 0x000fe200078e10ff */
[----:B------:R-:W-:Y:S01]  /*1320*/  STL.64 [R1], R14 ;  /* 0x0000000e01007387 */ /* 0x000fe20000100a00 */
[----:B---3--:R-:W-:-:S03]  /*1330*/  LEA.HI R3, R12, R12, RZ, 0x1 ;  /* 0x0000000c0c037211 */ /* 0x008fc600078f08ff */
[----:B------:R-:W-:Y:S04]  /*1340*/  STL.64 [R1+0x8], R10 ;  /* 0x0000080a01007387 */ /* 0x000fe80000100a00 */
[----:B------:R-:W-:Y:S01]  /*1350*/  STL [R1+0x10], R26 ;  /* 0x0000101a01007387 */ /* 0x000fe20000100800 */
[----:B------:R-:W-:-:S05]  /*1360*/  LOP3.LUT R3, R3, 0xfffffffe, RZ, 0xc0, !PT ;  /* 0xfffffffe03037812 */ /* 0x000fca00078ec0ff */
[--C-:B------:R-:W-:Y:S01]  /*1370*/  IMAD.IADD R12, R12, 0x1, -R3.reuse ;  /* 0x000000010c0c7824 */ /* 0x100fe200078e0a03 */
[----:B----4-:R1:W-:Y:S03]  /*1380*/  STG.E desc[UR36][R22.64], R0 ;  /* 0x0000000016007986 */ /* 0x0103e6000c101924 */
[C---:B------:R-:W-:Y:S02]  /*1390*/  IMAD R24, R12.reuse, 0x4, R3 ;  /* 0x000000040c187824 */ /* 0x040fe400078e0203 */
[----:B-1----:R-:W-:Y:S02]  /*13a0*/  IMAD R23, R11, -0x3, R26 ;  /* 0xfffffffd0b177824 */ /* 0x002fe400078e021a */
[----:B0-----:R-:W-:-:S07]  /*13b0*/  IMAD R22, R12, -0x3, R24 ;  /* 0xfffffffd0c167824 */ /* 0x001fce00078e0218 */
[----:B------:R-:W-:-:S07]  /*13c0*/  LEPC R20, `(.L_x_670) ;  /* 0x000000001014794e */ /* 0x000fce0000000000 */
[----:B------:R-:W-:Y:S05]  /*13d0*/  CALL.ABS.NOINC R8 ;  /* 0x0000000008007343 */ /* 0x000fea0003c00000 */
.L_x_670:
        /* <DEDUP_REMOVED lines=13> */
.L_x_671:
        /* <DEDUP_REMOVED lines=19> */
.L_x_672:
        /* <DEDUP_REMOVED lines=16> */
.L_x_673:
        /* <DEDUP_REMOVED lines=16> */
.L_x_674:
        /* <DEDUP_REMOVED lines=12> */
.L_x_675:
        /* <DEDUP_REMOVED lines=9> */
.L_x_677:
        /* <DEDUP_REMOVED lines=13> */
.L_x_1148:


//--------------------- .text._Z5evictIfLi8ELi2ELi2EEvPT_S1_PKiS3_i --------------------------
	.section	.text._Z5evictIfLi8ELi2ELi2EEvPT_S1_PKiS3_i,"ax",@progbits
	.align	128
        .global         _Z5evictIfLi8ELi2ELi2EEvPT_S1_PKiS3_i
        .type           _Z5evictIfLi8ELi2ELi2EEvPT_S1_PKiS3_i,@function
        .size           _Z5evictIfLi8ELi2ELi2EEvPT_S1_PKiS3_i,(.L_x_1149 - _Z5evictIfLi8ELi2ELi2EEvPT_S1_PKiS3_i)
        .other          _Z5evictIfLi8ELi2ELi2EEvPT_S1_PKiS3_i,@"STO_CUDA_ENTRY STV_DEFAULT"
_Z5evictIfLi8ELi2ELi2EEvPT_S1_PKiS3_i:
.text._Z5evictIfLi8ELi2ELi2EEvPT_S1_PKiS3_i:
        /* <DEDUP_REMOVED lines=21> */
.L_x_678:
        /* <DEDUP_REMOVED lines=20> */
.L_x_679:
[----:B------:R-:W-:Y:S01]  /*0290*/  ISETP.GE.AND P0, PT, R17, R29, PT ;  /* 0x0000001d1100720c */ /* 0x000fe20003f06270 */
[----:B------:R-:W-:-:S12]  /*02a0*/  IMAD R28, R18, 0x2, R17 ;  /* 0x00000002121c7824 */ /* 0x000fd800078e0211 */
[----:B------:R-:W-:Y:S05]  /*02b0*/  @P0 EXIT ;  /* 0x000000000000094d */ /* 0x000fea0003800000 */
[----:B------:R-:W-:-:S07]  /*02c0*/  LEA R29, R18, R29, 0x1 ;  /* 0x0000001d121d7211 */ /* 0x000fce00078e08ff */
.L_x_697:
[----:B0-----:R-:W0:Y:S02]  /*02d0*/  LDC.64 R4, c[0x0][0x390] ;  /* 0x0000e400ff047b82 */ /* 0x001e240000000a00 */
[----:B0-----:R-:W-:-:S05]  /*02e0*/  IMAD.WIDE R4, R28, 0x4, R4 ;  /* 0x000000041c047825 */ /* 0x001fca00078e0204 */
[----:B------:R-:W2:Y:S04]  /*02f0*/  LDG.E.CONSTANT R3, desc[UR36][R4.64+0x4] ;  /* 0x0000042404037981 */ /* 0x000ea8000c1e9900 */
[----:B------:R0:W3:Y:S01]  /*0300*/  LDG.E.CONSTANT R6, desc[UR36][R4.64] ;  /* 0x0000002404067981 */ /* 0x0000e2000c1e9900 */
[----:B------:R-:W1:Y:S01]  /*0310*/  LDCU UR4, c[0x0][0x2f8] ;  /* 0x00005f00ff0477ac */ /* 0x000e620008000800 */
[----:B------:R-:W-:Y:S02]  /*0320*/  MOV R24, 0x0 ;  /* 0x0000000000187802 */ /* 0x000fe40000000f00 */
[----:B------:R-:W-:Y:S02]  /*0330*/  IADD3 R28, PT, PT, R30, R28, RZ ;  /* 0x0000001c1e1c7210 */ /* 0x000fe40007ffe0ff */
[----:B------:R4:W2:Y:S01]  /*0340*/  LDC.64 R8, c[0x4][R24] ;  /* 0x0100000018087b82 */ /* 0x0008a20000000a00 */
[----:B------:R-:W-:-:S02]  /*0350*/  MOV R7, R23 ;  /* 0x0000001700077202 */ /* 0x000fc40000000f00 */
        /* <DEDUP_REMOVED lines=15> */
[----:B------:R0:W-:Y:S03]  /*0450*/  STL.64 [R25+0x8], R16 ;  /* 0x0000081019007387 */ /* 0x0001e60000100a00 */
[----:B------:R-:W-:Y:S01]  /*0460*/  IMAD.IADD R11, R6, 0x1, -R5 ;  /* 0x00000001060b7824 */ /* 0x000fe200078e0a05 */
[----:B------:R4:W-:Y:S01]  /*0470*/  STL [R25+0x10], R18 ;  /* 0x0000101219007387 */ /* 0x0009e20000100800 */
[----:B------:R-:W-:Y:S01]  /*0480*/  LOP3.LUT R0, R0, 0xfffffff0, RZ, 0xc0, !PT ;  /* 0xfffffff000007812 */ /* 0x000fe200078ec0ff */
[----:B------:R-:W-:Y:S01]  /*0490*/  IMAD.MOV.U32 R6, RZ, RZ, R22 ;  /* 0x000000ffff067224 */ /* 0x000fe200078e0016 */
[----:B------:R-:W-:-:S03]  /*04a0*/  MOV R5, UR5 ;  /* 0x0000000500057c02 */ /* 0x000fc60008000f00 */
[----:B------:R-:W-:Y:S02]  /*04b0*/  IMAD R26, R11, 0x2, R0 ;  /* 0x000000020b1a7824 */ /* 0x000fe400078e0200 */
[----:B0-----:R-:W-:Y:S02]  /*04c0*/  IMAD.IADD R17, R18, 0x1, -R17 ;  /* 0x0000000112117824 */ /* 0x001fe400078e0a11 */
[----:B----4-:R-:W-:-:S07]  /*04d0*/  IMAD.IADD R16, R26, 0x1, -R11 ;  /* 0x000000011a107824 */ /* 0x010fce00078e0a0b */
[----:B------:R-:W-:-:S07]  /*04e0*/  LEPC R20, `(.L_x_680) ;  /* 0x000000001014794e */ /* 0x000fce0000000000 */
[----:B------:R-:W-:Y:S05]  /*04f0*/  CALL.ABS.NOINC R8 ;  /* 0x0000000008007343 */ /* 0x000fea0003c00000 */
.L_x_680:
        /* <DEDUP_REMOVED lines=13> */
.L_x_681:
        /* <DEDUP_REMOVED lines=19> */
.L_x_682:
        /* <DEDUP_REMOVED lines=15> */
.L_x_683:
        /* <DEDUP_REMOVED lines=14> */
.L_x_684:
        /* <DEDUP_REMOVED lines=15> */
.L_x_685:
[----:B------:R-:W2:Y:S01]  /*09c0*/  LDG.E R3, desc[UR36][R34.64+0x20] ;  /* 0x0000202422037981 */ /* 0x000ea2000c1e1900 */
[----:B------:R-:W-:Y:S01]  /*09d0*/  HFMA2 R0, -RZ, RZ, 0, 5.9604644775390625e-08 ;  /* 0x00000001ff007431 */ /* 0x000fe200000001ff */
        /* <DEDUP_REMOVED lines=12> */
.L_x_686:
        /* <DEDUP_REMOVED lines=15> */
.L_x_687:
        /* <DEDUP_REMOVED lines=14> */
.L_x_688:
        /* <DEDUP_REMOVED lines=12> */
.L_x_689:
        /* <DEDUP_REMOVED lines=16> */
.L_x_690:
        /* <DEDUP_REMOVED lines=13> */
.L_x_691:
        /* <DEDUP_REMOVED lines=13> */
.L_x_692:
        /* <DEDUP_REMOVED lines=13> */
.L_x_693:
        /* <DEDUP_REMOVED lines=13> */
.L_x_694:
        /* <DEDUP_REMOVED lines=13> */
.L_x_695:
        /* <DEDUP_REMOVED lines=13> */
.L_x_696:
[----:B------:R-:W2:Y:S01]  /*1310*/  LDG.E R27, desc[UR36][R26.64+0x38] ;  /* 0x000038241a1b7981 */ /* 0x000ea2000c1e1900 */
[----:B------:R-:W-:-:S03]  /*1320*/  ISETP.NE.AND P6, PT, R31, RZ, PT ;  /* 0x000000ff1f00720c */ /* 0x000fc60003fc5270 */
[----:B--2---:R0:W-:Y:S10]  /*1330*/  STG.E desc[UR36][R18.64+0x38], R27 ;  /* 0x0000381b12007986 */ /* 0x0041f4000c101924 */
[----:B------:R-:W-:Y:S05]  /*1340*/  @!P6 BRA `(.L_x_697) ;  /* 0xffffffec00e0e947 */ /* 0x000fea000383ffff */
[----:B------:R-:W-:Y:S05]  /*1350*/  EXIT ;  /* 0x000000000000794d */ /* 0x000fea0003800000 */
.L_x_698:
        /* <DEDUP_REMOVED lines=10> */
.L_x_1149:


//--------------------- .text._Z5evictIfLi4ELi2ELi2EEvPT_S1_PKiS3_i --------------------------
	.section	.text._Z5evictIfLi4ELi2ELi2EEvPT_S1_PKiS3_i,"ax",@progbits
	.align	128
        .global         _Z5evictIfLi4ELi2ELi2EEvPT_S1_PKiS3_i
        .type           _Z5evictIfLi4ELi2ELi2EEvPT_S1_PKiS3_i,@function
        .size           _Z5evictIfLi4ELi2ELi2EEvPT_S1_PKiS3_i,(.L_x_1150 - _Z5evictIfLi4ELi2ELi2EEvPT_S1_PKiS3_i)
        .other          _Z5evictIfLi4ELi2ELi2EEvPT_S1_PKiS3_i,@"STO_CUDA_ENTRY STV_DEFAULT"
_Z5evictIfLi4ELi2ELi2EEvPT_S1_PKiS3_i:
.text._Z5evictIfLi4ELi2ELi2EEvPT_S1_PKiS3_i:
        /* <DEDUP_REMOVED lines=21> */
.L_x_699:
        /* <DEDUP_REMOVED lines=20> */
.L_x_700:
[----:B------:R-:W-:Y:S01]  /*0290*/  ISETP.GE.AND P0, PT, R17, R18, PT ;  /* 0x000000121100720c */ /* 0x000fe20003f06270 */
[----:B------:R-:W-:-:S12]  /*02a0*/  IMAD R25, R30, 0x2, R17 ;  /* 0x000000021e197824 */ /* 0x000fd800078e0211 */
[----:B------:R-:W-:Y:S05]  /*02b0*/  @P0 EXIT ;  /* 0x000000000000094d */ /* 0x000fea0003800000 */
[----:B------:R-:W-:-:S07]  /*02c0*/  LEA R30, R30, R18, 0x1 ;  /* 0x000000121e1e7211 */ /* 0x000fce00078e08ff */
.L_x_710:
        /* <DEDUP_REMOVED lines=24> */
[----:B------:R0:W-:Y:S01]  /*0450*/  STL [R1+0x10], R22 ;  /* 0x0000101601007387 */ /* 0x0001e20000100800 */
[----:B------:R-:W-:Y:S01]  /*0460*/  IADD3 R11, PT, PT, R11, -R4, RZ ;  /* 0x800000040b0b7210 */ /* 0x000fe20007ffe0ff */
[----:B------:R-:W-:Y:S01]  /*0470*/  IMAD.U32 R4, RZ, RZ, UR4 ;  /* 0x00000004ff047e24 */ /* 0x000fe2000f8e00ff */
[----:B------:R-:W-:-:S04]  /*0480*/  LOP3.LUT R0, R0, 0xfffffff8, RZ, 0xc0, !PT ;  /* 0xfffffff800007812 */ /* 0x000fc800078ec0ff */
[----:B------:R-:W-:Y:S02]  /*0490*/  LEA R18, R11, R0, 0x1 ;  /* 0x000000000b127211 */ /* 0x000fe400078e08ff */
[----:B-1----:R-:W-:-:S03]  /*04a0*/  IADD3 R17, PT, PT, -R17, R22, RZ ;  /* 0x0000001611117210 */ /* 0x002fc60007ffe1ff */
[----:B0---4-:R-:W-:-:S07]  /*04b0*/  IMAD.IADD R16, R18, 0x1, -R11 ;  /* 0x0000000112107824 */ /* 0x011fce00078e0a0b */
[----:B------:R-:W-:-:S07]  /*04c0*/  LEPC R20, `(.L_x_701) ;  /* 0x000000001014794e */ /* 0x000fce0000000000 */
[----:B------:R-:W-:Y:S05]  /*04d0*/  CALL.ABS.NOINC R8 ;  /* 0x0000000008007343 */ /* 0x000fea0003c00000 */
.L_x_701:
        /* <DEDUP_REMOVED lines=13> */
.L_x_702:
        /* <DEDUP_REMOVED lines=19> */
.L_x_703:
        /* <DEDUP_REMOVED lines=15> */
.L_x_704:
        /* <DEDUP_REMOVED lines=14> */
.L_x_705:
        /* <DEDUP_REMOVED lines=12> */
.L_x_706:
        /* <DEDUP_REMOVED lines=16> */
.L_x_707:
        /* <DEDUP_REMOVED lines=13> */
.L_x_708:
        /* <DEDUP_REMOVED lines=13> */
.L_x_709:
[----:B------:R-:W2:Y:S01]  /*0c10*/  LDG.E R23, desc[UR36][R22.64+0x18] ;  /* 0x0000182416177981 */ /* 0x000ea2000c1e1900 */
[----:B------:R-:W-:-:S03]  /*0c20*/  ISETP.NE.AND P6, PT, R29, RZ, PT ;  /* 0x000000ff1d00720c */ /* 0x000fc60003fc5270 */
[----:B--2---:R0:W-:Y:S10]  /*0c30*/  STG.E desc[UR36][R18.64+0x18], R23 ;  /* 0x0000181712007986 */ /* 0x0041f4000c101924 */
[----:B------:R-:W-:Y:S05]  /*0c40*/  @!P6 BRA `(.L_x_710) ;  /* 0xfffffff400a0e947 */ /* 0x000fea000383ffff */
[----:B------:R-:W-:Y:S05]  /*0c50*/  EXIT ;  /* 0x000000000000794d */ /* 0x000fea0003800000 */
.L_x_711:
        /* <DEDUP_REMOVED lines=10> */
.L_x_1150:


//--------------------- .text._Z5evictIfLi2ELi2ELi2EEvPT_S1_PKiS3_i --------------------------
	.section	.text._Z5evictIfLi2ELi2ELi2EEvPT_S1_PKiS3_i,"ax",@progbits
	.align	128
        .global         _Z5evictIfLi2ELi2ELi2EEvPT_S1_PKiS3_i
        .type           _Z5evictIfLi2ELi2ELi2EEvPT_S1_PKiS3_i,@function
        .size           _Z5evictIfLi2ELi2ELi2EEvPT_S1_PKiS3_i,(.L_x_1151 - _Z5evictIfLi2ELi2ELi2EEvPT_S1_PKiS3_i)
        .other          _Z5evictIfLi2ELi2ELi2EEvPT_S1_PKiS3_i,@"STO_CUDA_ENTRY STV_DEFAULT"
_Z5evictIfLi2ELi2ELi2EEvPT_S1_PKiS3_i:
.text._Z5evictIfLi2ELi2ELi2EEvPT_S1_PKiS3_i:
        /* <DEDUP_REMOVED lines=21> */
.L_x_712:
        /* <DEDUP_REMOVED lines=20> */
.L_x_713:
        /* <DEDUP_REMOVED lines=42> */
[----:B--2---:R-:W-:Y:S01]  /*0530*/  LEA.HI R0, R3, R3, RZ, 0x1 ;  /* 0x0000000303007211 */ /* 0x004fe200078f08ff */
[----:B------:R1:W-:Y:S04]  /*0540*/  STL.64 [R1], R2 ;  /* 0x0000000201007387 */ /* 0x0003e80000100a00 */
        /* <DEDUP_REMOVED lines=10> */
[----:B------:R-:W-:Y:S02]  /*05f0*/  IMAD.IADD R19, R24, 0x1, -R11 ;  /* 0x0000000118137824 */ /* 0x000fe400078e0a0b */
[----:B------:R-:W-:Y:S01]  /*0600*/  LOP3.LUT R0, R0, 0xfffffffc, RZ, 0xc0, !PT ;  /* 0xfffffffc00007812 */ /* 0x000fe200078ec0ff */
[----:B------:R-:W-:Y:S01]  /*0610*/  IMAD.IADD R13, R13, 0x1, -R4 ;  /* 0x000000010d0d7824 */ /* 0x000fe200078e0a04 */
[----:B------:R-:W-:-:S03]  /*0620*/  MOV R4, UR4 ;  /* 0x0000000400047c02 */ /* 0x000fc60008000f00 */
[----:B------:R-:W-:-:S05]  /*0630*/  IMAD R22, R13, 0x2, R0 ;  /* 0x000000020d167824 */ /* 0x000fca00078e0200 */
[----:B01--4-:R-:W-:-:S07]  /*0640*/  IADD3 R18, PT, PT, -R13, R22, RZ ;  /* 0x000000160d127210 */ /* 0x013fce0007ffe1ff */
[----:B------:R-:W-:-:S07]  /*0650*/  LEPC R20, `(.L_x_716) ;  /* 0x000000001014794e */ /* 0x000fce0000000000 */
[----:B------:R-:W-:Y:S05]  /*0660*/  CALL.ABS.NOINC R8 ;  /* 0x0000000008007343 */ /* 0x000fea0003c00000 */
.L_x_716:
        /* <DEDUP_REMOVED lines=14> */
.L_x_717:
        /* <DEDUP_REMOVED lines=20> */
.L_x_718:
        /* <DEDUP_REMOVED lines=12> */
.L_x_719:
        /* <DEDUP_REMOVED lines=16> */
.L_x_720:
[----:B------:R-:W2:Y:S01]  /*0a50*/  LDG.E R25, desc[UR36][R24.64+0x8] ;  /* 0x0000082418197981 */ /* 0x000ea2000c1e1900 */
[----:B------:R-:W-:-:S03]  /*0a60*/  MOV R27, R30 ;  /* 0x0000001e001b7202 */ /* 0x000fc60000000f00 */
[----:B--2---:R0:W-:Y:S04]  /*0a70*/  STG.E desc[UR36][R22.64+0x8], R25 ;  /* 0x0000081916007986 */ /* 0x0041e8000c101924 */
.L_x_715:
[----:B------:R-:W-:Y:S05]  /*0a80*/  BSYNC.RECONVERGENT B6 ;  /* 0x0000000000067941 */ /* 0x000fea0003800200 */
.L_x_714:
[----:B------:R-:W-:-:S13]  /*0a90*/  ISETP.NE.AND P0, PT, R29, RZ, PT ;  /* 0x000000ff1d00720c */ /* 0x000fda0003f05270 */
[----:B------:R-:W-:Y:S05]  /*0aa0*/  @!P0 EXIT ;  /* 0x000000000000894d */ /* 0x000fea0003800000 */
.L_x_731:
[----:B-1----:R-:W1:Y:S01]  /*0ab0*/  LDC.64 R32, c[0x0][0x390] ;  /* 0x0000e400ff207b82 */ /* 0x002e620000000a00 */
[----:B------:R-:W2:Y:S01]  /*0ac0*/  LDCU.64 UR4, c[0x4][0x18] ;  /* 0x01000300ff0477ac */ /* 0x000ea20008000a00 */
[----:B-1----:R-:W-:-:S05]  /*0ad0*/  IMAD.WIDE R32, R27, 0x4, R32 ;  /* 0x000000041b207825 */ /* 0x002fca00078e0220 */
[----:B------:R-:W3:Y:S04]  /*0ae0*/  LDG.E.CONSTANT R3, desc[UR36][R32.64+0x4] ;  /* 0x0000042420037981 */ /* 0x000ee8000c1e9900 */
[----:B------:R-:W4:Y:S01]  /*0af0*/  LDG.E.CONSTANT R11, desc[UR36][R32.64] ;  /* 0x00000024200b7981 */ /* 0x000f22000c1e9900 */
[----:B------:R-:W-:Y:S01]  /*0b00*/  MOV R8, 0x0 ;  /* 0x0000000000087802 */ /* 0x000fe20000000f00 */
[----:B--2---:R-:W-:Y:S01]  /*0b10*/  IMAD.U32 R5, RZ, RZ, UR5 ;  /* 0x00000005ff057e24 */ /* 0x004fe2000f8e00ff */
[----:B------:R-:W-:Y:S01]  /*0b20*/  MOV R6, R17 ;  /* 0x0000001100067202 */ /* 0x000fe20000000f00 */
[----:B------:R-:W-:-:S03]  /*0b30*/  IMAD.MOV.U32 R7, RZ, RZ, R16 ;  /* 0x000000ffff077224 */ /* 0x000fc600078e0010 */
[----:B------:R-:W1:Y:S01]  /*0b40*/  LDC.64 R8, c[0x4][R8] ;  /* 0x0100000008087b82 */ /* 0x000e620000000a00 */
[----:B---3--:R-:W-:Y:S01]  /*0b50*/  LEA.HI R0, R3, R3, RZ, 0x1 ;  /* 0x0000000303007211 */ /* 0x008fe200078f08ff */
[----:B------:R-:W-:Y:S04]  /*0b60*/  STL.64 [R1], R2 ;  /* 0x0000000201007387 */ /* 0x000fe80000100a00 */
[C---:B------:R-:W-:Y:S01]  /*0b70*/  IMAD.SHL.U32 R18, R0.reuse, 0x2, RZ ;  /* 0x0000000200127824 */ /* 0x040fe200078e00ff */
[----:B------:R-:W-:-:S04]  /*0b80*/  LOP3.LUT R0, R0, 0xfffffffe, RZ, 0xc0, !PT ;  /* 0xfffffffe00007812 */ /* 0x000fc800078ec0ff */
[----:B------:R-:W-:Y:S01]  /*0b90*/  LOP3.LUT R18, R18, 0xfffffffc, RZ, 0xc0, !PT ;  /* 0xfffffffc12127812 */ /* 0x000fe200078ec0ff */
[----:B------:R-:W-:Y:S01]  /*0ba0*/  IMAD.IADD R19, R3, 0x1, -R0 ;  /* 0x0000000103137824 */ /* 0x000fe200078e0a00 */
[----:B----4-:R-:W-:-:S04]  /*0bb0*/  LEA.HI R0, R11, R11, RZ, 0x1 ;  /* 0x0000000b0b007211 */ /* 0x010fc800078f08ff */
[----:B------:R-:W-:Y:S01]  /*0bc0*/  LEA R24, R19, R18, 0x1 ;  /* 0x0000001213187211 */ /* 0x000fe200078e08ff */
[----:B------:R2:W-:Y:S01]  /*0bd0*/  STL.64 [R1+0x8], R18 ;  /* 0x0000081201007387 */ /* 0x0005e20000100a00 */
[C---:B------:R-:W-:Y:S01]  /*0be0*/  LOP3.LUT R4, R0.reuse, 0xfffffffe, RZ, 0xc0, !PT ;  /* 0xfffffffe00047812 */ /* 0x040fe200078ec0ff */
[----:B------:R-:W-:Y:S02]  /*0bf0*/  IMAD.SHL.U32 R0, R0, 0x2, RZ ;  /* 0x0000000200007824 */ /* 0x000fe400078e00ff */
[----:B------:R3:W-:Y:S02]  /*0c00*/  STL [R1+0x10], R24 ;  /* 0x0000101801007387 */ /* 0x0007e40000100800 */
[----:B------:R-:W-:Y:S01]  /*0c10*/  IMAD.IADD R11, R11, 0x1, -R4 ;  /* 0x000000010b0b7824 */ /* 0x000fe200078e0a04 */
[----:B------:R-:W-:Y:S02]  /*0c20*/  LOP3.LUT R0, R0, 0xfffffffc, RZ, 0xc0, !PT ;  /* 0xfffffffc00007812 */ /* 0x000fe400078ec0ff */
[----:B------:R-:W-:-:S03]  /*0c30*/  MOV R4, UR4 ;  /* 0x0000000400047c02 */ /* 0x000fc60008000f00 */
[----:B0-----:R-:W-:Y:S02]  /*0c40*/  IMAD R22, R11, 0x2, R0 ;  /* 0x000000020b167824 */ /* 0x001fe400078e0200 */
[----:B--2---:R-:W-:-:S03]  /*0c50*/  IMAD.IADD R19, R24, 0x1, -R19 ;  /* 0x0000000118137824 */ /* 0x004fc600078e0a13 */
[----:B-1-3--:R-:W-:-:S07]  /*0c60*/  IADD3 R18, PT, PT, -R11, R22, RZ ;  /* 0x000000160b127210 */ /* 0x00afce0007ffe1ff */
[----:B------:R-:W-:-:S07]  /*0c70*/  LEPC R20, `(.L_x_721) ;  /* 0x000000001014794e */ /* 0x000fce0000000000 */
[----:B------:R-:W-:Y:S05]  /*0c80*/  CALL.ABS.NOINC R8 ;  /* 0x0000000008007343 */ /* 0x000fea0003c00000 */
.L_x_721:
        /* <DEDUP_REMOVED lines=14> */
.L_x_722:
        /* <DEDUP_REMOVED lines=20> */
.L_x_723:
        /* <DEDUP_REMOVED lines=12> */
.L_x_724:
        /* <DEDUP_REMOVED lines=16> */
.L_x_725:
[----:B------:R-:W-:Y:S01]  /*1070*/  IMAD.WIDE R32, R28, 0x4, R32 ;  /* 0x000000041c207825 */ /* 0x000fe200078e0220 */
[----:B------:R-:W2:Y:S01]  /*1080*/  LDG.E R31, desc[UR36][R30.64+0x8] ;  /* 0x000008241e1f7981 */ /* 0x000ea2000c1e1900 */
[----:B------:R-:W0:Y:S03]  /*1090*/  LDCU.64 UR4, c[0x4][0x18] ;  /* 0x01000300ff0477ac */ /* 0x000e260008000a00 */
[----:B------:R-:W3:Y:S04]  /*10a0*/  LDG.E.CONSTANT R3, desc[UR36][R32.64+0x4] ;  /* 0x0000042420037981 */ /* 0x000ee8000c1e9900 */
[----:B------:R-:W4:Y:S01]  /*10b0*/  LDG.E.CONSTANT R11, desc[UR36][R32.64] ;  /* 0x00000024200b7981 */ /* 0x000f22000c1e9900 */
[----:B------:R1:W1:Y:S01]  /*10c0*/  LDC.64 R8, c[0x4][R29] ;  /* 0x010000001d087b82 */ /* 0x0002620000000a00 */
[----:B------:R-:W-:Y:S01]  /*10d0*/  IMAD.MOV.U32 R6, RZ, RZ, R17 ;  /* 0x000000ffff067224 */ /* 0x000fe200078e0011 */
[----:B------:R-:W-:Y:S01]  /*10e0*/  MOV R7, R16 ;  /* 0x0000001000077202 */ /* 0x000fe20000000f00 */
[----:B0-----:R-:W-:Y:S01]  /*10f0*/  IMAD.U32 R5, RZ, RZ, UR5 ;  /* 0x00000005ff057e24 */ /* 0x001fe2000f8e00ff */
[----:B---3--:R-:W-:-:S05]  /*1100*/  LEA.HI R0, R3, R3, RZ, 0x1 ;  /* 0x0000000303007211 */ /* 0x008fca00078f08ff */
[C---:B------:R-:W-:Y:S01]  /*1110*/  IMAD.SHL.U32 R18, R0.reuse, 0x2, RZ ;  /* 0x0000000200127824 */ /* 0x040fe200078e00ff */
[----:B------:R-:W-:-:S04]  /*1120*/  LOP3.LUT R0, R0, 0xfffffffe, RZ, 0xc0, !PT ;  /* 0xfffffffe00007812 */ /* 0x000fc800078ec0ff */
[----:B------:R-:W-:Y:S02]  /*1130*/  LOP3.LUT R18, R18, 0xfffffffc, RZ, 0xc0, !PT ;  /* 0xfffffffc12127812 */ /* 0x000fe400078ec0ff */
[----:B------:R-:W-:-:S05]  /*1140*/  IADD3 R19, PT, PT, R3, -R0, RZ ;  /* 0x8000000003137210 */ /* 0x000fca0007ffe0ff */
[----:B------:R-:W-:Y:S01]  /*1150*/  IMAD R24, R19, 0x2, R18 ;  /* 0x0000000213187824 */ /* 0x000fe200078e0212 */
[----:B------:R-:W-:Y:S01]  /*1160*/  STL.64 [R1], R2 ;  /* 0x0000000201007387 */ /* 0x000fe20000100a00 */
[----:B----4-:R-:W-:-:S03]  /*1170*/  LEA.HI R0, R11, R11, RZ, 0x1 ;  /* 0x0000000b0b007211 */ /* 0x010fc600078f08ff */
[----:B------:R-:W-:Y:S01]  /*1180*/  STL [R1+0x10], R24 ;  /* 0x0000101801007387 */ /* 0x000fe20000100800 */
[C---:B------:R-:W-:Y:S02]  /*1190*/  LOP3.LUT R4, R0.reuse, 0xfffffffe, RZ, 0xc0, !PT ;  /* 0xfffffffe00047812 */ /* 0x040fe400078ec0ff */
[----:B------:R-:W-:-:S03]  /*11a0*/  SHF.L.U32 R0, R0, 0x1, RZ ;  /* 0x0000000100007819 */ /* 0x000fc600000006ff */
[----:B------:R-:W-:Y:S01]  /*11b0*/  IMAD.IADD R11, R11, 0x1, -R4 ;  /* 0x000000010b0b7824 */ /* 0x000fe200078e0a04 */
[----:B------:R-:W-:Y:S01]  /*11c0*/  LOP3.LUT R0, R0, 0xfffffffc, RZ, 0xc0, !PT ;  /* 0xfffffffc00007812 */ /* 0x000fe200078ec0ff */
[----:B--2---:R0:W-:Y:S01]  /*11d0*/  STG.E desc[UR36][R22.64+0x8], R31 ;  /* 0x0000081f16007986 */ /* 0x0041e2000c101924 */
[----:B------:R-:W-:-:S03]  /*11e0*/  MOV R4, UR4 ;  /* 0x0000000400047c02 */ /* 0x000fc60008000f00 */
[----:B------:R2:W-:Y:S01]  /*11f0*/  STL.64 [R1+0x8], R18 ;  /* 0x0000081201007387 */ /* 0x0005e20000100a00 */
[----:B0-----:R-:W-:Y:S01]  /*1200*/  LEA R22, R11, R0, 0x1 ;  /* 0x000000000b167211 */ /* 0x001fe200078e08ff */
[----:B--2---:R-:W-:-:S03]  /*1210*/  IMAD.IADD R19, R24, 0x1, -R19 ;  /* 0x0000000118137824 */ /* 0x004fc600078e0a13 */
[----:B-1----:R-:W-:-:S07]  /*1220*/  IADD3 R18, PT, PT, -R11, R22, RZ ;  /* 0x000000160b127210 */ /* 0x002fce0007ffe1ff */
[----:B------:R-:W-:-:S07]  /*1230*/  LEPC R20, `(.L_x_726) ;  /* 0x000000001014794e */ /* 0x000fce0000000000 */
[----:B------:R-:W-:Y:S05]  /*1240*/  CALL.ABS.NOINC R8 ;  /* 0x0000000008007343 */ /* 0x000fea0003c00000 */
.L_x_726:
        /* <DEDUP_REMOVED lines=13> */
.L_x_727:
        /* <DEDUP_REMOVED lines=20> */
.L_x_728:
        /* <DEDUP_REMOVED lines=12> */
.L_x_729:
        /* <DEDUP_REMOVED lines=16> */
.L_x_730:
[----:B------:R-:W2:Y:S01]  /*1620*/  LDG.E R25, desc[UR36][R24.64+0x8] ;  /* 0x0000082418197981 */ /* 0x000ea2000c1e1900 */
[----:B------:R-:W-:-:S04]  /*1630*/  LEA R27, R28, R27, 0x1 ;  /* 0x0000001b1c1b7211 */ /* 0x000fc800078e08ff */
[----:B------:R-:W-:Y:S01]  /*1640*/  ISETP.GE.AND P0, PT, R27, R26, PT ;  /* 0x0000001a1b00720c */ /* 0x000fe20003f06270 */
[----:B--2---:R1:W-:-:S12]  /*1650*/  STG.E desc[UR36][R22.64+0x8], R25 ;  /* 0x0000081916007986 */ /* 0x0043d8000c101924 */
[----:B------:R-:W-:Y:S05]  /*1660*/  @!P0 BRA `(.L_x_731) ;  /* 0xfffffff400108947 */ /* 0x000fea000383ffff */
[----:B------:R-:W-:Y:S05]  /*1670*/  EXIT ;  /* 0x000000000000794d */ /* 0x000fea0003800000 */
.L_x_732:
        /* <DEDUP_REMOVED lines=16> */
.L_x_1151:


//--------------------- .text._Z5evictIfLi1ELi2ELi2EEvPT_S1_PKiS3_i --------------------------
	.section	.text._Z5evictIfLi1ELi2ELi2EEvPT_S1_PKiS3_i,"ax",@progbits
	.align	128
        .global         _Z5evictIfLi1ELi2ELi2EEvPT_S1_PKiS3_i
        .type           _Z5evictIfLi1ELi2ELi2EEvPT_S1_PKiS3_i,@function
        .size           _Z5evictIfLi1ELi2ELi2EEvPT_S1_PKiS3_i,(.L_x_1152 - _Z5evictIfLi1ELi2ELi2EEvPT_S1_PKiS3_i)
        .other          _Z5evictIfLi1ELi2ELi2EEvPT_S1_PKiS3_i,@"STO_CUDA_ENTRY STV_DEFAULT"
_Z5evictIfLi1ELi2ELi2EEvPT_S1_PKiS3_i:
.text._Z5evictIfLi1ELi2ELi2EEvPT_S1_PKiS3_i:
        /* <DEDUP_REMOVED lines=21> */
.L_x_733:
        /* <DEDUP_REMOVED lines=20> */
.L_x_734:
        /* <DEDUP_REMOVED lines=42> */
[----:B-1----:R-:W-:Y:S01]  /*0530*/  IMAD.U32 R4, RZ, RZ, UR4 ;  /* 0x00000004ff047e24 */ /* 0x002fe2000f8e00ff */
[----:B------:R-:W-:Y:S02]  /*0540*/  MOV R5, UR5 ;  /* 0x0000000500057c02 */ /* 0x000fe40008000f00 */
[----:B--2---:R-:W-:Y:S01]  /*0550*/  LEA.HI R10, R13, R13, RZ, 0x1 ;  /* 0x0000000d0d0a7211 */ /* 0x004fe200078f08ff */
[----:B------:R1:W-:Y:S03]  /*0560*/  STL.64 [R1], R12 ;  /* 0x0000000c01007387 */ /* 0x0003e60000100a00 */
[----:B------:R-:W-:-:S02]  /*0570*/  LOP3.LUT R10, R10, 0xfffffffe, RZ, 0xc0, !PT ;  /* 0xfffffffe0a0a7812 */ /* 0x000fc400078ec0ff */
[----:B---3--:R-:W-:-:S03]  /*0580*/  LEA.HI R0, R3, R3, RZ, 0x1 ;  /* 0x0000000303007211 */ /* 0x008fc600078f08ff */
[----:B------:R-:W-:Y:S01]  /*0590*/  IMAD.IADD R11, R13, 0x1, -R10 ;  /* 0x000000010d0b7824 */ /* 0x000fe200078e0a0a */
[----:B------:R-:W-:-:S04]  /*05a0*/  LOP3.LUT R0, R0, 0xfffffffe, RZ, 0xc0, !PT ;  /* 0xfffffffe00007812 */ /* 0x000fc800078ec0ff */
[----:B------:R-:W-:Y:S01]  /*05b0*/  LEA R24, R11, R10, 0x1 ;  /* 0x0000000a0b187211 */ /* 0x000fe200078e08ff */
[----:B------:R1:W-:Y:S01]  /*05c0*/  STL.64 [R1+0x8], R10 ;  /* 0x0000080a01007387 */ /* 0x0003e20000100a00 */
[----:B------:R-:W-:-:S03]  /*05d0*/  IMAD.IADD R3, R3, 0x1, -R0 ;  /* 0x0000000103037824 */ /* 0x000fc600078e0a00 */
[----:B------:R1:W-:Y:S01]  /*05e0*/  STL [R1+0x10], R24 ;  /* 0x0000101801007387 */ /* 0x0003e20000100800 */
[----:B------:R-:W-:Y:S02]  /*05f0*/  IMAD R22, R3, 0x2, R0 ;  /* 0x0000000203167824 */ /* 0x000fe400078e0200 */
[----:B------:R-:W-:Y:S02]  /*0600*/  IMAD.IADD R19, R24, 0x1, -R11 ;  /* 0x0000000118137824 */ /* 0x000fe400078e0a0b */
[----:B0---4-:R-:W-:-:S07]  /*0610*/  IMAD.IADD R18, R22, 0x1, -R3 ;  /* 0x0000000116127824 */ /* 0x011fce00078e0a03 */
[----:B------:R-:W-:-:S07]  /*0620*/  LEPC R20, `(.L_x_737) ;  /* 0x000000001014794e */ /* 0x000fce0000000000 */
[----:B-1----:R-:W-:Y:S05]  /*0630*/  CALL.ABS.NOINC R8 ;  /* 0x0000000008007343 */ /* 0x002fea0003c00000 */
.L_x_737:
        /* <DEDUP_REMOVED lines=14> */
.L_x_738:
        /* <DEDUP_REMOVED lines=20> */
.L_x_739:
        /* <DEDUP_REMOVED lines=12> */
.L_x_740:
[----:B------:R-:W0:Y:S02]  /*0920*/  LDC.64 R6, c[0x0][0x388] ;  /* 0x0000e200ff067b82 */ /* 0x000e240000000a00 */
[----:B0-----:R-:W-:-:S06]  /*0930*/  IMAD.WIDE R4, R19, 0x4, R6 ;  /* 0x0000000413047825 */ /* 0x001fcc00078e0206 */
[----:B------:R-:W2:Y:S01]  /*0940*/  LDG.E R5, desc[UR36][R4.64] ;  /* 0x0000002404057981 */ /* 0x000ea2000c1e1900 */
[----:B------:R-:W-:Y:S01]  /*0950*/  IMAD.WIDE R18, R18, 0x4, R6 ;  /* 0x0000000412127825 */ /* 0x000fe200078e0206 */
[----:B------:R-:W-:-:S04]  /*0960*/  MOV R27, R30 ;  /* 0x0000001e001b7202 */ /* 0x000fc80000000f00 */
[----:B--2---:R0:W-:Y:S03]  /*0970*/  STG.E desc[UR36][R18.64], R5 ;  /* 0x0000000512007986 */ /* 0x0041e6000c101924 */
.L_x_736:
[----:B------:R-:W-:Y:S05]  /*0980*/  BSYNC.RECONVERGENT B6 ;  /* 0x0000000000067941 */ /* 0x000fea0003800200 */
.L_x_735:
[----:B------:R-:W-:-:S13]  /*0990*/  ISETP.NE.AND P0, PT, R29, RZ, PT ;  /* 0x000000ff1d00720c */ /* 0x000fda0003f05270 */
[----:B------:R-:W-:Y:S05]  /*09a0*/  @!P0 EXIT ;  /* 0x000000000000894d */ /* 0x000fea0003800000 */
.L_x_749:
[----:B-1----:R-:W1:Y:S01]  /*09b0*/  LDC.64 R32, c[0x0][0x390] ;  /* 0x0000e400ff207b82 */ /* 0x002e620000000a00 */
[----:B------:R-:W2:Y:S01]  /*09c0*/  LDCU.64 UR4, c[0x4][0x18] ;  /* 0x01000300ff0477ac */ /* 0x000ea20008000a00 */
[----:B-1----:R-:W-:-:S05]  /*09d0*/  IMAD.WIDE R32, R27, 0x4, R32 ;  /* 0x000000041b207825 */ /* 0x002fca00078e0220 */
[----:B------:R-:W3:Y:S04]  /*09e0*/  LDG.E.CONSTANT R3, desc[UR36][R32.64+0x4] ;  /* 0x0000042420037981 */ /* 0x000ee8000c1e9900 */
[----:B------:R-:W4:Y:S01]  /*09f0*/  LDG.E.CONSTANT R11, desc[UR36][R32.64] ;  /* 0x00000024200b7981 */ /* 0x000f22000c1e9900 */
[----:B------:R-:W-:Y:S01]  /*0a00*/  MOV R8, 0x0 ;  /* 0x0000000000087802 */ /* 0x000fe20000000f00 */
[----:B--2---:R-:W-:Y:S01]  /*0a10*/  IMAD.U32 R4, RZ, RZ, UR4 ;  /* 0x00000004ff047e24 */ /* 0x004fe2000f8e00ff */
[----:B0-----:R-:W-:Y:S01]  /*0a20*/  MOV R5, UR5 ;  /* 0x0000000500057c02 */ /* 0x001fe20008000f00 */
[----:B------:R-:W-:Y:S01]  /*0a30*/  IMAD.MOV.U32 R7, RZ, RZ, R16 ;  /* 0x000000ffff077224 */ /* 0x000fe200078e0010 */
[----:B------:R-:W-:Y:S02]  /*0a40*/  MOV R6, R17 ;  /* 0x0000001100067202 */ /* 0x000fe40000000f00 */
[----:B------:R-:W0:Y:S01]  /*0a50*/  LDC.64 R8, c[0x4][R8] ;  /* 0x0100000008087b82 */ /* 0x000e220000000a00 */
[----:B---3--:R-:W-:Y:S01]  /*0a60*/  LEA.HI R18, R3, R3, RZ, 0x1 ;  /* 0x0000000303127211 */ /* 0x008fe200078f08ff */
[----:B------:R-:W-:Y:S03]  /*0a70*/  STL.64 [R1], R2 ;  /* 0x0000000201007387 */ /* 0x000fe60000100a00 */
[----:B------:R-:W-:-:S02]  /*0a80*/  LOP3.LUT R18, R18, 0xfffffffe, RZ, 0xc0, !PT ;  /* 0xfffffffe12127812 */ /* 0x000fc400078ec0ff */
[----:B----4-:R-:W-:-:S03]  /*0a90*/  LEA.HI R0, R11, R11, RZ, 0x1 ;  /* 0x0000000b0b007211 */ /* 0x010fc600078f08ff */
[----:B------:R-:W-:Y:S01]  /*0aa0*/  IMAD.IADD R19, R3, 0x1, -R18 ;  /* 0x0000000103137824 */ /* 0x000fe200078e0a12 */
[----:B------:R-:W-:-:S03]  /*0ab0*/  LOP3.LUT R0, R0, 0xfffffffe, RZ, 0xc0, !PT ;  /* 0xfffffffe00007812 */ /* 0x000fc600078ec0ff */
[----:B------:R-:W-:Y:S01]  /*0ac0*/  IMAD R24, R19, 0x2, R18 ;  /* 0x0000000213187824 */ /* 0x000fe200078e0212 */
[----:B------:R-:W-:Y:S01]  /*0ad0*/  IADD3 R11, PT, PT, R11, -R0, RZ ;  /* 0x800000000b0b7210 */ /* 0x000fe20007ffe0ff */
[----:B------:R1:W-:Y:S04]  /*0ae0*/  STL.64 [R1+0x8], R18 ;  /* 0x0000081201007387 */ /* 0x0003e80000100a00 */
[----:B------:R2:W-:Y:S01]  /*0af0*/  STL [R1+0x10], R24 ;  /* 0x0000101801007387 */ /* 0x0005e20000100800 */
[----:B------:R-:W-:Y:S01]  /*0b00*/  IMAD R22, R11, 0x2, R0 ;  /* 0x000000020b167824 */ /* 0x000fe200078e0200 */
[----:B-1----:R-:W-:-:S03]  /*0b10*/  IADD3 R19, PT, PT, -R19, R24, RZ ;  /* 0x0000001813137210 */ /* 0x002fc60007ffe1ff */
[----:B0-----:R-:W-:-:S07]  /*0b20*/  IMAD.IADD R18, R22, 0x1, -R11 ;  /* 0x0000000116127824 */ /* 0x001fce00078e0a0b */
[----:B------:R-:W-:-:S07]  /*0b30*/  LEPC R20, `(.L_x_741) ;  /* 0x000000001014794e */ /* 0x000fce0000000000 */
[----:B--2---:R-:W-:Y:S05]  /*0b40*/  CALL.ABS.NOINC R8 ;  /* 0x0000000008007343 */ /* 0x004fea0003c00000 */
.L_x_741:
[----:B------:R-:W-:Y:S01]  /*0b50*/  MOV R23, R22 ;  /* 0x0000001600177202 */ /* 0x000fe20000000f00 */
[----:B------:R-:W-:Y:S01]  /*0b60*/  IMAD.MOV.U32 R25, RZ, RZ, R24 ;  /* 0x000000ffff197224 */ /* 0x000fe200078e0018 */
[----:B------:R-:W-:Y:S01]  /*0b70*/  MOV R29, 0x0 ;  /* 0x00000000001d7802 */ /* 0x000fe20000000f00 */
[----:B------:R0:W-:Y:S01]  /*0b80*/  STL [R1+0x10], RZ ;  /* 0x000010ff01007387 */ /* 0x0001e20000100800 */
[----:B------:R-:W1:Y:S01]  /*0b90*/  LDCU.64 UR4, c[0x4][0x20] ;  /* 0x01000400ff0477ac */ /* 0x000e620008000a00 */
[----:B------:R-:W-:Y:S01]  /*0ba0*/  MOV R6, R17 ;  /* 0x0000001100067202 */ /* 0x000fe20000000f00 */
[----:B------:R0:W2:Y:S01]  /*0bb0*/  LDC.64 R8, c[0x4][R29] ;  /* 0x010000001d087b82 */ /* 0x0000a20000000a00 */
[----:B------:R0:W-:Y:S01]  /*0bc0*/  STL.64 [R1], R22 ;  /* 0x0000001601007387 */ /* 0x0001e20000100a00 */
[----:B------:R-:W-:-:S03]  /*0bd0*/  IMAD.MOV.U32 R7, RZ, RZ, R16 ;  /* 0x000000ffff077224 */ /* 0x000fc600078e0010 */
[----:B------:R0:W-:Y:S01]  /*0be0*/  STL.64 [R1+0x8], R24 ;  /* 0x0000081801007387 */ /* 0x0001e20000100a00 */
[----:B-1----:R-:W-:Y:S01]  /*0bf0*/  MOV R4, UR4 ;  /* 0x0000000400047c02 */ /* 0x002fe20008000f00 */
[----:B0-----:R-:W-:-:S07]  /*0c00*/  IMAD.U32 R5, RZ, RZ, UR5 ;  /* 0x00000005ff057e24 */ /* 0x001fce000f8e00ff */
[----:B------:R-:W-:-:S07]  /*0c10*/  LEPC R20, `(.L_x_742) ;  /* 0x000000001014794e */ /* 0x000fce0000000000 */
[----:B--2---:R-:W-:Y:S05]  /*0c20*/  CALL.ABS.NOINC R8 ;  /* 0x0000000008007343 */ /* 0x004fea0003c00000 */
.L_x_742:
        /* <DEDUP_REMOVED lines=20> */
.L_x_743:
        /* <DEDUP_REMOVED lines=12> */
.L_x_744:
[----:B------:R-:W-:Y:S01]  /*0e30*/  IMAD.WIDE R32, R28, 0x4, R32 ;  /* 0x000000041c207825 */ /* 0x000fe200078e0220 */
[----:B------:R-:W0:Y:S01]  /*0e40*/  LDC.64 R4, c[0x0][0x388] ;  /* 0x0000e200ff047b82 */ /* 0x000e220000000a00 */
[----:B------:R-:W1:Y:S03]  /*0e50*/  LDCU.64 UR4, c[0x4][0x18] ;  /* 0x01000300ff0477ac */ /* 0x000e660008000a00 */
[----:B------:R-:W2:Y:S04]  /*0e60*/  LDG.E.CONSTANT R3, desc[UR36][R32.64+0x4] ;  /* 0x0000042420037981 */ /* 0x000ea8000c1e9900 */
[----:B------:R-:W3:Y:S01]  /*0e70*/  LDG.E.CONSTANT R13, desc[UR36][R32.64] ;  /* 0x00000024200d7981 */ /* 0x000ee2000c1e9900 */
[----:B0-----:R-:W-:-:S05]  /*0e80*/  IMAD.WIDE R6, R19, 0x4, R4 ;  /* 0x0000000413067825 */ /* 0x001fca00078e0204 */
[----:B------:R0:W4:Y:S01]  /*0e90*/  LDG.E R0, desc[UR36][R6.64] ;  /* 0x0000002406007981 */ /* 0x000122000c1e1900 */
[----:B------:R0:W2:Y:S01]  /*0ea0*/  LDC.64 R8, c[0x4][R29] ;  /* 0x010000001d087b82 */ /* 0x0000a20000000a00 */
[----:B------:R-:W-:Y:S01]  /*0eb0*/  IMAD.WIDE R18, R18, 0x4, R4 ;  /* 0x0000000412127825 */ /* 0x000fe200078e0204 */
[----:B-1----:R-:W-:Y:S02]  /*0ec0*/  MOV R5, UR5 ;  /* 0x0000000500057c02 */ /* 0x002fe40008000f00 */
[----:B0-----:R-:W-:Y:S01]  /*0ed0*/  MOV R6, R17 ;  /* 0x0000001100067202 */ /* 0x001fe20000000f00 */
[----:B------:R-:W-:Y:S01]  /*0ee0*/  IMAD.MOV.U32 R7, RZ, RZ, R16 ;  /* 0x000000ffff077224 */ /* 0x000fe200078e0010 */
[----:B--2---:R-:W-:-:S04]  /*0ef0*/  LEA.HI R10, R3, R3, RZ, 0x1 ;  /* 0x00000003030a7211 */ /* 0x004fc800078f08ff */
[----:B------:R-:W-:-:S04]  /*0f00*/  LOP3.LUT R10, R10, 0xfffffffe, RZ, 0xc0, !PT ;  /* 0xfffffffe0a0a7812 */ /* 0x000fc800078ec0ff */
[----:B------:R-:W-:-:S05]  /*0f10*/  IADD3 R11, PT, PT, R3, -R10, RZ ;  /* 0x8000000a030b7210 */ /* 0x000fca0007ffe0ff */
[----:B------:R-:W-:Y:S01]  /*0f20*/  IMAD R24, R11, 0x2, R10 ;  /* 0x000000020b187824 */ /* 0x000fe200078e020a */
[----:B------:R-:W-:Y:S01]  /*0f30*/  STL.64 [R1], R2 ;  /* 0x0000000201007387 */ /* 0x000fe20000100a00 */
[----:B---3--:R-:W-:-:S03]  /*0f40*/  LEA.HI R4, R13, R13, RZ, 0x1 ;  /* 0x0000000d0d047211 */ /* 0x008fc600078f08ff */
[----:B------:R-:W-:Y:S04]  /*0f50*/  STL.64 [R1+0x8], R10 ;  /* 0x0000080a01007387 */ /* 0x000fe80000100a00 */
[----:B------:R-:W-:Y:S01]  /*0f60*/  STL [R1+0x10], R24 ;  /* 0x0000101801007387 */ /* 0x000fe20000100800 */
[----:B------:R-:W-:-:S04]  /*0f70*/  LOP3.LUT R22, R4, 0xfffffffe, RZ, 0xc0, !PT ;  /* 0xfffffffe04167812 */ /* 0x000fc800078ec0ff */
[----:B------:R-:W-:Y:S01]  /*0f80*/  IADD3 R13, PT, PT, R13, -R22, RZ ;  /* 0x800000160d0d7210 */ /* 0x000fe20007ffe0ff */
[----:B----4-:R0:W-:Y:S04]  /*0f90*/  STG.E desc[UR36][R18.64], R0 ;  /* 0x0000000012007986 */ /* 0x0101e8000c101924 */
[----:B------:R-:W-:Y:S02]  /*0fa0*/  IMAD R22, R13, 0x2, R22 ;  /* 0x000000020d167824 */ /* 0x000fe400078e0216 */
[----:B------:R-:W-:Y:S01]  /*0fb0*/  IMAD.U32 R4, RZ, RZ, UR4 ;  /* 0x00000004ff047e24 */ /* 0x000fe2000f8e00ff */
[----:B0-----:R-:W-:Y:S01]  /*0fc0*/  IADD3 R19, PT, PT, -R11, R24, RZ ;  /* 0x000000180b137210 */ /* 0x001fe20007ffe1ff */
[----:B------:R-:W-:-:S07]  /*0fd0*/  IMAD.IADD R18, R22, 0x1, -R13 ;  /* 0x0000000116127824 */ /* 0x000fce00078e0a0d */
[----:B------:R-:W-:-:S07]  /*0fe0*/  LEPC R20, `(.L_x_745) ;  /* 0x000000001014794e */ /* 0x000fce0000000000 */
[----:B------:R-:W-:Y:S05]  /*0ff0*/  CALL.ABS.NOINC R8 ;  /* 0x0000000008007343 */ /* 0x000fea0003c00000 */
.L_x_745:
        /* <DEDUP_REMOVED lines=13> */
.L_x_746:
        /* <DEDUP_REMOVED lines=20> */
.L_x_747:
        /* <DEDUP_REMOVED lines=12> */
.L_x_748:
        /* <DEDUP_REMOVED lines=9> */
.L_x_750:
        /* <DEDUP_REMOVED lines=10> */
.L_x_1152:


//--------------------- .text._Z5evictIfLi8ELi1ELi2EEvPT_S1_PKiS3_i --------------------------
	.section	.text._Z5evictIfLi8ELi1ELi2EEvPT_S1_PKiS3_i,"ax",@progbits
	.align	128
        .global         _Z5evictIfLi8ELi1ELi2EEvPT_S1_PKiS3_i
        .type           _Z5evictIfLi8ELi1ELi2EEvPT_S1_PKiS3_i,@function
        .size           _Z5evictIfLi8ELi1ELi2EEvPT_S1_PKiS3_i,(.L_x_1153 - _Z5evictIfLi8ELi1ELi2EEvPT_S1_PKiS3_i)
        .other          _Z5evictIfLi8ELi1ELi2EEvPT_S1_PKiS3_i,@"STO_CUDA_ENTRY STV_DEFAULT"
_Z5evictIfLi8ELi1ELi2EEvPT_S1_PKiS3_i:
.text._Z5evictIfLi8ELi1ELi2EEvPT_S1_PKiS3_i:
        /* <DEDUP_REMOVED lines=21> */
.L_x_751:
        /* <DEDUP_REMOVED lines=20> */
.L_x_752:
[----:B------:R-:W-:Y:S01]  /*0290*/  ISETP.GE.AND P0, PT, R17, R18, PT ;  /* 0x000000121100720c */ /* 0x000fe20003f06270 */
[----:B------:R-:W-:-:S12]  /*02a0*/  IMAD R25, R26, 0x2, R17 ;  /* 0x000000021a197824 */ /* 0x000fd800078e0211 */
[----:B------:R-:W-:Y:S05]  /*02b0*/  @P0 EXIT ;  /* 0x000000000000094d */ /* 0x000fea0003800000 */
[----:B------:R-:W-:-:S07]  /*02c0*/  LEA R26, R26, R18, 0x1 ;  /* 0x000000121a1a7211 */ /* 0x000fce00078e08ff */
.L_x_770:
        /* <DEDUP_REMOVED lines=9> */
[----:B------:R-:W-:Y:S02]  /*0360*/  P2R R29, PR, RZ, 0x1 ;  /* 0x00000001ff1d7803 */ /* 0x000fe40000000000 */
[----:B-1----:R-:W-:Y:S01]  /*0370*/  IADD3 R11, PT, PT, R24, -UR4, RZ ;  /* 0x80000004180b7c10 */ /* 0x002fe2000fffe0ff */
[----:B------:R-:W0:Y:S02]  /*0380*/  LDCU.64 UR4, c[0x4][0x18] ;  /* 0x01000300ff0477ac */ /* 0x000e240008000a00 */
[----:B0-----:R-:W-:Y:S01]  /*0390*/  IMAD.U32 R5, RZ, RZ, UR5 ;  /* 0x00000005ff057e24 */ /* 0x001fe2000f8e00ff */
[----:B--2---:R-:W-:Y:S01]  /*03a0*/  LEA.HI R0, R3, R3, RZ, 0x1 ;  /* 0x0000000303007211 */ /* 0x004fe200078f08ff */
[----:B------:R-:W-:Y:S04]  /*03b0*/  STL.64 [R11], R2 ;  /* 0x000000020b007387 */ /* 0x000fe80000100a00 */
[C---:B------:R-:W-:Y:S01]  /*03c0*/  IMAD.SHL.U32 R6, R0.reuse, 0x8, RZ ;  /* 0x0000000800067824 */ /* 0x040fe200078e00ff */
[----:B------:R-:W-:-:S04]  /*03d0*/  LOP3.LUT R0, R0, 0xfffffffe, RZ, 0xc0, !PT ;  /* 0xfffffffe00007812 */ /* 0x000fc800078ec0ff */
[----:B------:R-:W-:Y:S01]  /*03e0*/  LOP3.LUT R6, R6, 0xfffffff0, RZ, 0xc0, !PT ;  /* 0xfffffff006067812 */ /* 0x000fe200078ec0ff */
[----:B------:R-:W-:Y:S01]  /*03f0*/  IMAD.IADD R7, R3, 0x1, -R0 ;  /* 0x0000000103077824 */ /* 0x000fe200078e0a00 */
[----:B---3--:R-:W-:-:S03]  /*0400*/  LEA.HI R0, R16, R16, RZ, 0x1 ;  /* 0x0000001010007211 */ /* 0x008fc600078f08ff */
[----:B------:R-:W-:Y:S01]  /*0410*/  IMAD.IADD R18, R6, 0x1, R7 ;  /* 0x0000000106127824 */ /* 0x000fe200078e0207 */
[C---:B------:R-:W-:Y:S01]  /*0420*/  SHF.L.U32 R4, R0.reuse, 0x3, RZ ;  /* 0x0000000300047819 */ /* 0x040fe200000006ff */
[----:B------:R0:W-:Y:S01]  /*0430*/  STL.64 [R11+0x8], R6 ;  /* 0x000008060b007387 */ /* 0x0001e20000100a00 */
[----:B------:R-:W-:Y:S02]  /*0440*/  LOP3.LUT R0, R0, 0xfffffffe, RZ, 0xc0, !PT ;  /* 0xfffffffe00007812 */ /* 0x000fe400078ec0ff */
[----:B------:R-:W-:Y:S01]  /*0450*/  LOP3.LUT R13, R4, 0xfffffff0, RZ, 0xc0, !PT ;  /* 0xfffffff0040d7812 */ /* 0x000fe200078ec0ff */
[----:B------:R1:W-:Y:S01]  /*0460*/  STL [R11+0x10], R18 ;  /* 0x000010120b007387 */ /* 0x0003e20000100800 */
[----:B------:R-:W-:Y:S02]  /*0470*/  IMAD.U32 R4, RZ, RZ, UR4 ;  /* 0x00000004ff047e24 */ /* 0x000fe4000f8e00ff */
[----:B------:R-:W-:Y:S02]  /*0480*/  IADD3 R16, PT, PT, R13, R16, -R0 ;  /* 0x000000100d107210 */ /* 0x000fe40007ffe800 */
[----:B0-----:R-:W-:Y:S01]  /*0490*/  MOV R6, R24 ;  /* 0x0000001800067202 */ /* 0x001fe20000000f00 */
[----:B----4-:R-:W-:-:S07]  /*04a0*/  IMAD.MOV.U32 R7, RZ, RZ, R23 ;  /* 0x000000ffff077224 */ /* 0x010fce00078e0017 */
[----:B------:R-:W-:-:S07]  /*04b0*/  LEPC R20, `(.L_x_753) ;  /* 0x000000001014794e */ /* 0x000fce0000000000 */
[----:B-1----:R-:W-:Y:S05]  /*04c0*/  CALL.ABS.NOINC R8 ;  /* 0x0000000008007343 */ /* 0x002fea0003c00000 */
.L_x_753:
        /* <DEDUP_REMOVED lines=16> */
.L_x_754:
        /* <DEDUP_REMOVED lines=18> */
.L_x_755:
        /* <DEDUP_REMOVED lines=15> */
.L_x_756:
        /* <DEDUP_REMOVED lines=15> */
.L_x_757:
        /* <DEDUP_REMOVED lines=15> */
.L_x_758:
        /* <DEDUP_REMOVED lines=15> */
.L_x_759:
        /* <DEDUP_REMOVED lines=15> */
.L_x_760:
[----:B------:R-:W2:Y:S01]  /*0ba0*/  LDG.E R3, desc[UR36][R32.64+0x30] ;  /* 0x0000302420037981 */ /* 0x000ea2000c1e1900 */
[----:B------:R-:W-:Y:S01]  /*0bb0*/  IADD3 R17, PT, PT, R16, 0xe, RZ ;  /* 0x0000000e10117810 */ /* 0x000fe20007ffe0ff */
[----:B------:R-:W-:Y:S01]  /*0bc0*/  VIADD R19, R18, 0xe ;  /* 0x0000000e12137836 */ /* 0x000fe20000000000 */
[----:B------:R0:W1:Y:S01]  /*0bd0*/  LDC.64 R8, c[0x4][R28] ;  /* 0x010000001c087b82 */ /* 0x0000620000000a00 */
[----:B------:R0:W-:Y:S01]  /*0be0*/  STL [R27+0x10], RZ ;  /* 0x000010ff1b007387 */ /* 0x0001e20000100800 */
[----:B------:R-:W3:Y:S01]  /*0bf0*/  LDCU.64 UR4, c[0x4][0x20] ;  /* 0x01000400ff0477ac */ /* 0x000ee20008000a00 */
[----:B------:R-:W-:Y:S01]  /*0c00*/  MOV R6, R24 ;  /* 0x0000001800067202 */ /* 0x000fe20000000f00 */
[----:B------:R-:W-:Y:S01]  /*0c10*/  IMAD.MOV.U32 R7, RZ, RZ, R23 ;  /* 0x000000ffff077224 */ /* 0x000fe200078e0017 */
[----:B------:R0:W-:Y:S04]  /*0c20*/  STL.64 [R27], R16 ;  /* 0x000000101b007387 */ /* 0x0001e80000100a00 */
[----:B------:R0:W-:Y:S01]  /*0c30*/  STL.64 [R27+0x8], R18 ;  /* 0x000008121b007387 */ /* 0x0001e20000100a00 */
[----:B---3--:R-:W-:Y:S01]  /*0c40*/  MOV R4, UR4 ;  /* 0x0000000400047c02 */ /* 0x008fe20008000f00 */
[----:B------:R-:W-:-:S02]  /*0c50*/  IMAD.U32 R5, RZ, RZ, UR5 ;  /* 0x00000005ff057e24 */ /* 0x000fc4000f8e00ff */
[----:B-12---:R0:W-:Y:S05]  /*0c60*/  STG.E desc[UR36][R30.64+0x30], R3 ;  /* 0x000030031e007986 */ /* 0x0061ea000c101924 */
[----:B------:R-:W-:-:S07]  /*0c70*/  LEPC R20, `(.L_x_761) ;  /* 0x000000001014794e */ /* 0x000fce0000000000 */
[----:B0-----:R-:W-:Y:S05]  /*0c80*/  CALL.ABS.NOINC R8 ;  /* 0x0000000008007343 */ /* 0x001fea0003c00000 */
.L_x_761:
        /* <DEDUP_REMOVED lines=13> */
.L_x_762:
[----:B------:R-:W0:Y:S01]  /*0d60*/  LDC.64 R30, c[0x0][0x388] ;  /* 0x0000e200ff1e7b82 */ /* 0x000e220000000a00 */
[----:B------:R-:W-:Y:S02]  /*0d70*/  HFMA2 R0, -RZ, RZ, 0, 1.1920928955078125e-07 ;  /* 0x00000002ff007431 */ /* 0x000fe400000001ff */
        /* <DEDUP_REMOVED lines=15> */
.L_x_763:
        /* <DEDUP_REMOVED lines=14> */
.L_x_764:
[----:B------:R-:W2:Y:S01]  /*0f50*/  LDG.E R3, desc[UR36][R32.64+0x10] ;  /* 0x0000102420037981 */ /* 0x000ea2000c1e1900 */
[----:B------:R-:W-:Y:S02]  /*0f60*/  HFMA2 R0, -RZ, RZ, 0, 3.5762786865234375e-07 ;  /* 0x00000006ff007431 */ /* 0x000fe400000001ff */
        /* <DEDUP_REMOVED lines=12> */
.L_x_765:
        /* <DEDUP_REMOVED lines=14> */
.L_x_766:
[----:B------:R-:W2:Y:S01]  /*1110*/  LDG.E R3, desc[UR36][R32.64+0x20] ;  /* 0x0000202420037981 */ /* 0x000ea2000c1e1900 */
[----:B------:R-:W-:Y:S02]  /*1120*/  HFMA2 R0, -RZ, RZ, 0, 5.9604644775390625e-07 ;  /* 0x0000000aff007431 */ /* 0x000fe400000001ff */
        /* <DEDUP_REMOVED lines=12> */
.L_x_767:
        /* <DEDUP_REMOVED lines=14> */
.L_x_768:
[----:B------:R-:W2:Y:S01]  /*12d0*/  LDG.E R3, desc[UR36][R32.64+0x30] ;  /* 0x0000302420037981 */ /* 0x000ea2000c1e1900 */
[----:B------:R-:W-:Y:S02]  /*12e0*/  HFMA2 R0, -RZ, RZ, 0, 8.3446502685546875e-07 ;  /* 0x0000000eff007431 */ /* 0x000fe400000001ff */
        /* <DEDUP_REMOVED lines=12> */
.L_x_769:
[----:B------:R-:W2:Y:S01]  /*13b0*/  LDG.E R33, desc[UR36][R32.64+0x38] ;  /* 0x0000382420217981 */ /* 0x000ea2000c1e1900 */
[----:B------:R-:W-:-:S03]  /*13c0*/  ISETP.NE.AND P6, PT, R29, RZ, PT ;  /* 0x000000ff1d00720c */ /* 0x000fc60003fc5270 */
[----:B--2---:R0:W-:Y:S10]  /*13d0*/  STG.E desc[UR36][R30.64+0x38], R33 ;  /* 0x000038211e007986 */ /* 0x0041f4000c101924 */
[----:B------:R-:W-:Y:S05]  /*13e0*/  @!P6 BRA `(.L_x_770) ;  /* 0xffffffec00b8e947 */ /* 0x000fea000383ffff */
[----:B------:R-:W-:Y:S05]  /*13f0*/  EXIT ;  /* 0x000000000000794d */ /* 0x000fea0003800000 */
.L_x_771:
        /* <DEDUP_REMOVED lines=16> */
.L_x_1153:


//--------------------- .text._Z5evictIfLi4ELi1ELi2EEvPT_S1_PKiS3_i --------------------------
	.section	.text._Z5evictIfLi4ELi1ELi2EEvPT_S1_PKiS3_i,"ax",@progbits
	.align	128
        .global         _Z5evictIfLi4ELi1ELi2EEvPT_S1_PKiS3_i
        .type           _Z5evictIfLi4ELi1ELi2EEvPT_S1_PKiS3_i,@function
        .size           _Z5evictIfLi4ELi1ELi2EEvPT_S1_PKiS3_i,(.L_x_1154 - _Z5evictIfLi4ELi1ELi2EEvPT_S1_PKiS3_i)
        .other          _Z5evictIfLi4ELi1ELi2EEvPT_S1_PKiS3_i,@"STO_CUDA_ENTRY STV_DEFAULT"
_Z5evictIfLi4ELi1ELi2EEvPT_S1_PKiS3_i:
.text._Z5evictIfLi4ELi1ELi2EEvPT_S1_PKiS3_i:
        /* <DEDUP_REMOVED lines=21> */
.L_x_772:
        /* <DEDUP_REMOVED lines=20> */
.L_x_773:
[----:B------:R-:W-:Y:S01]  /*0290*/  ISETP.GE.AND P0, PT, R17, R27, PT ;  /* 0x0000001b1100720c */ /* 0x000fe20003f06270 */
[----:B------:R-:W-:-:S12]  /*02a0*/  IMAD R24, R18, 0x2, R17 ;  /* 0x0000000212187824 */ /* 0x000fd800078e0211 */
[----:B------:R-:W-:Y:S05]  /*02b0*/  @P0 EXIT ;  /* 0x000000000000094d */ /* 0x000fea0003800000 */
[----:B------:R-:W-:-:S07]  /*02c0*/  LEA R27, R18, R27, 0x1 ;  /* 0x0000001b121b7211 */ /* 0x000fce00078e08ff */
.L_x_783:
        /* <DEDUP_REMOVED lines=18> */
[----:B------:R-:W-:Y:S01]  /*03f0*/  IADD3 R18, PT, PT, R6, R7, RZ ;  /* 0x0000000706127210 */ /* 0x000fe20007ffe0ff */
[C---:B------:R-:W-:Y:S01]  /*0400*/  IMAD.SHL.U32 R4, R0.reuse, 0x4, RZ ;  /* 0x0000000400047824 */ /* 0x040fe200078e00ff */
[----:B------:R-:W-:Y:S01]  /*0410*/  LOP3.LUT R11, R0, 0xfffffffe, RZ, 0xc0, !PT ;  /* 0xfffffffe000b7812 */ /* 0x000fe200078ec0ff */
[----:B------:R1:W-:Y:S03]  /*0420*/  STL.64 [R1+0x8], R6 ;  /* 0x0000080601007387 */ /* 0x0003e60000100a00 */
[----:B------:R-:W-:Y:S01]  /*0430*/  LOP3.LUT R16, R4, 0xfffffff8, RZ, 0xc0, !PT ;  /* 0xfffffff804107812 */ /* 0x000fe200078ec0ff */
[----:B------:R0:W-:Y:S01]  /*0440*/  STL [R1+0x10], R18 ;  /* 0x0000101201007387 */ /* 0x0001e20000100800 */
[----:B------:R-:W-:Y:S02]  /*0450*/  MOV R4, UR4 ;  /* 0x0000000400047c02 */ /* 0x000fe40008000f00 */
[----:B------:R-:W-:Y:S01]  /*0460*/  IADD3 R16, PT, PT, R16, R10, -R11 ;  /* 0x0000000a10107210 */ /* 0x000fe20007ffe80b */
[----:B-1----:R-:W-:Y:S01]  /*0470*/  IMAD.MOV.U32 R6, RZ, RZ, R23 ;  /* 0x000000ffff067224 */ /* 0x002fe200078e0017 */
[----:B----4-:R-:W-:-:S07]  /*0480*/  MOV R7, R22 ;  /* 0x0000001600077202 */ /* 0x010fce0000000f00 */
[----:B------:R-:W-:-:S07]  /*0490*/  LEPC R20, `(.L_x_774) ;  /* 0x000000001014794e */ /* 0x000fce0000000000 */
[----:B0-----:R-:W-:Y:S05]  /*04a0*/  CALL.ABS.NOINC R8 ;  /* 0x0000000008007343 */ /* 0x001fea0003c00000 */
.L_x_774:
        /* <DEDUP_REMOVED lines=13> */
.L_x_775:
        /* <DEDUP_REMOVED lines=18> */
.L_x_776:
        /* <DEDUP_REMOVED lines=17> */
.L_x_777:
[----:B------:R-:W2:Y:S01]  /*07b0*/  LDG.E R3, desc[UR36][R32.64+0x10] ;  /* 0x0000102420037981 */ /* 0x000ea2000c1e1900 */
[----:B------:R-:W-:Y:S01]  /*07c0*/  VIADD R11, R16, 0x6 ;  /* 0x00000006100b7836 */ /* 0x000fe20000000000 */
[----:B------:R-:W-:Y:S01]  /*07d0*/  MOV R10, R16 ;  /* 0x00000010000a7202 */ /* 0x000fe20000000f00 */
[----:B------:R-:W-:Y:S01]  /*07e0*/  VIADD R19, R18, 0x6 ;  /* 0x0000000612137836 */ /* 0x000fe20000000000 */
[----:B------:R0:W-:Y:S01]  /*07f0*/  STL [R1+0x10], RZ ;  /* 0x000010ff01007387 */ /* 0x0001e20000100800 */
[----:B------:R0:W1:Y:S01]  /*0800*/  LDC.64 R8, c[0x4][R17] ;  /* 0x0100000011087b82 */ /* 0x0000620000000a00 */
[----:B------:R-:W3:Y:S01]  /*0810*/  LDCU.64 UR4, c[0x4][0x20] ;  /* 0x01000400ff0477ac */ /* 0x000ee20008000a00 */
[----:B------:R-:W-:Y:S01]  /*0820*/  MOV R6, R23 ;  /* 0x0000001700067202 */ /* 0x000fe20000000f00 */
[----:B------:R0:W-:Y:S01]  /*0830*/  STL.64 [R1], R10 ;  /* 0x0000000a01007387 */ /* 0x0001e20000100a00 */
[----:B------:R-:W-:-:S03]  /*0840*/  IMAD.MOV.U32 R7, RZ, RZ, R22 ;  /* 0x000000ffff077224 */ /* 0x000fc600078e0016 */
[----:B------:R0:W-:Y:S01]  /*0850*/  STL.64 [R1+0x8], R18 ;  /* 0x0000081201007387 */ /* 0x0001e20000100a00 */
[----:B---3--:R-:W-:Y:S01]  /*0860*/  MOV R4, UR4 ;  /* 0x0000000400047c02 */ /* 0x008fe20008000f00 */
[----:B------:R-:W-:Y:S02]  /*0870*/  IMAD.U32 R5, RZ, RZ, UR5 ;  /* 0x00000005ff057e24 */ /* 0x000fe4000f8e00ff */
[----:B-12---:R0:W-:Y:S05]  /*0880*/  STG.E desc[UR36][R30.64+0x10], R3 ;  /* 0x000010031e007986 */ /* 0x0061ea000c101924 */
[----:B------:R-:W-:-:S07]  /*0890*/  LEPC R20, `(.L_x_778) ;  /* 0x000000001014794e */ /* 0x000fce0000000000 */
[----:B0-----:R-:W-:Y:S05]  /*08a0*/  CALL.ABS.NOINC R8 ;  /* 0x0000000008007343 */ /* 0x001fea0003c00000 */
.L_x_778:
        /* <DEDUP_REMOVED lines=14> */
.L_x_779:
[----:B------:R-:W0:Y:S01]  /*0990*/  LDC.64 R30, c[0x0][0x388] ;  /* 0x0000e200ff1e7b82 */ /* 0x000e220000000a00 */
[----:B------:R-:W-:Y:S01]  /*09a0*/  HFMA2 R0, -RZ, RZ, 0, 1.1920928955078125e-07 ;  /* 0x00000002ff007431 */ /* 0x000fe200000001ff */
        /* <DEDUP_REMOVED lines=16> */
.L_x_780:
        /* <DEDUP_REMOVED lines=15> */
.L_x_781:
[----:B------:R-:W2:Y:S01]  /*0ba0*/  LDG.E R3, desc[UR36][R32.64+0x10] ;  /* 0x0000102420037981 */ /* 0x000ea2000c1e1900 */
[----:B------:R-:W-:Y:S01]  /*0bb0*/  HFMA2 R0, -RZ, RZ, 0, 3.5762786865234375e-07 ;  /* 0x00000006ff007431 */ /* 0x000fe200000001ff */
        /* <DEDUP_REMOVED lines=13> */
.L_x_782:
[----:B------:R-:W2:Y:S01]  /*0c90*/  LDG.E R33, desc[UR36][R32.64+0x18] ;  /* 0x0000182420217981 */ /* 0x000ea2000c1e1900 */
[----:B------:R-:W-:-:S03]  /*0ca0*/  ISETP.NE.AND P6, PT, R28, RZ, PT ;  /* 0x000000ff1c00720c */ /* 0x000fc60003fc5270 */
[----:B--2---:R0:W-:Y:S10]  /*0cb0*/  STG.E desc[UR36][R30.64+0x18], R33 ;  /* 0x000018211e007986 */ /* 0x0041f4000c101924 */
[----:B------:R-:W-:Y:S05]  /*0cc0*/  @!P6 BRA `(.L_x_783) ;  /* 0xfffffff40080e947 */ /* 0x000fea000383ffff */
[----:B------:R-:W-:Y:S05]  /*0cd0*/  EXIT ;  /* 0x000000000000794d */ /* 0x000fea0003800000 */
.L_x_784:
        /* <DEDUP_REMOVED lines=10> */
.L_x_1154:


//--------------------- .text._Z5evictIfLi2ELi1ELi2EEvPT_S1_PKiS3_i --------------------------
	.section	.text._Z5evictIfLi2ELi1ELi2EEvPT_S1_PKiS3_i,"ax",@progbits
	.align	128
        .global         _Z5evictIfLi2ELi1ELi2EEvPT_S1_PKiS3_i
        .type           _Z5evictIfLi2ELi1ELi2EEvPT_S1_PKiS3_i,@function
        .size           _Z5evictIfLi2ELi1ELi2EEvPT_S1_PKiS3_i,(.L_x_1155 - _Z5evictIfLi2ELi1ELi2EEvPT_S1_PKiS3_i)
        .other          _Z5evictIfLi2ELi1ELi2EEvPT_S1_PKiS3_i,@"STO_CUDA_ENTRY STV_DEFAULT"
_Z5evictIfLi2ELi1ELi2EEvPT_S1_PKiS3_i:
.text._Z5evictIfLi2ELi1ELi2EEvPT_S1_PKiS3_i:
        /* <DEDUP_REMOVED lines=21> */
.L_x_785:
        /* <DEDUP_REMOVED lines=20> */
.L_x_786:
        /* <DEDUP_REMOVED lines=40> */
[----:B--2---:R-:W-:Y:S01]  /*0510*/  LEA.HI R0, R3, R3, RZ, 0x1 ;  /* 0x0000000303007211 */ /* 0x004fe200078f08ff */
[----:B------:R0:W-:Y:S04]  /*0520*/  STL.64 [R1], R2 ;  /* 0x0000000201007387 */ /* 0x0001e80000100a00 */
[C---:B------:R-:W-:Y:S01]  /*0530*/  IMAD.SHL.U32 R10, R0.reuse, 0x2, RZ ;  /* 0x00000002000a7824 */ /* 0x040fe200078e00ff */
[----:B------:R-:W-:-:S04]  /*0540*/  LOP3.LUT R0, R0, 0xfffffffe, RZ, 0xc0, !PT ;  /* 0xfffffffe00007812 */ /* 0x000fc800078ec0ff */
[----:B------:R-:W-:Y:S01]  /*0550*/  LOP3.LUT R10, R10, 0xfffffffc, RZ, 0xc0, !PT ;  /* 0xfffffffc0a0a7812 */ /* 0x000fe200078ec0ff */
[----:B------:R-:W-:Y:S01]  /*0560*/  IMAD.IADD R11, R3, 0x1, -R0 ;  /* 0x00000001030b7824 */ /* 0x000fe200078e0a00 */
[----:B---3--:R-:W-:-:S04]  /*0570*/  LEA.HI R0, R6, R6, RZ, 0x1 ;  /* 0x0000000606007211 */ /* 0x008fc800078f08ff */
[----:B------:R-:W-:Y:S01]  /*0580*/  IADD3 R22, PT, PT, R10, R11, RZ ;  /* 0x0000000b0a167210 */ /* 0x000fe20007ffe0ff */
[----:B------:R0:W-:Y:S01]  /*0590*/  STL.64 [R1+0x8], R10 ;  /* 0x0000080a01007387 */ /* 0x0001e20000100a00 */
[C---:B------:R-:W-:Y:S01]  /*05a0*/  IMAD.SHL.U32 R4, R0.reuse, 0x2, RZ ;  /* 0x0000000200047824 */ /* 0x040fe200078e00ff */
[----:B------:R-:W-:Y:S02]  /*05b0*/  LOP3.LUT R7, R0, 0xfffffffe, RZ, 0xc0, !PT ;  /* 0xfffffffe00077812 */ /* 0x000fe400078ec0ff */
[----:B------:R0:W-:Y:S02]  /*05c0*/  STL [R1+0x10], R22 ;  /* 0x0000101601007387 */ /* 0x0001e40000100800 */
[----:B------:R-:W-:Y:S01]  /*05d0*/  LOP3.LUT R18, R4, 0xfffffffc, RZ, 0xc0, !PT ;  /* 0xfffffffc04127812 */ /* 0x000fe200078ec0ff */
[----:B------:R-:W-:-:S03]  /*05e0*/  IMAD.U32 R4, RZ, RZ, UR4 ;  /* 0x00000004ff047e24 */ /* 0x000fc6000f8e00ff */
[----:B------:R-:W-:Y:S01]  /*05f0*/  IADD3 R18, PT, PT, R18, R6, -R7 ;  /* 0x0000000612127210 */ /* 0x000fe20007ffe807 */
[----:B------:R-:W-:Y:S02]  /*0600*/  IMAD.MOV.U32 R6, RZ, RZ, R17 ;  /* 0x000000ffff067224 */ /* 0x000fe400078e0011 */
[----:B----4-:R-:W-:-:S07]  /*0610*/  IMAD.MOV.U32 R7, RZ, RZ, R16 ;  /* 0x000000ffff077224 */ /* 0x010fce00078e0010 */
[----:B------:R-:W-:-:S07]  /*0620*/  LEPC R20, `(.L_x_789) ;  /* 0x000000001014794e */ /* 0x000fce0000000000 */
[----:B0-----:R-:W-:Y:S05]  /*0630*/  CALL.ABS.NOINC R8 ;  /* 0x0000000008007343 */ /* 0x001fea0003c00000 */
.L_x_789:
        /* <DEDUP_REMOVED lines=13> */
.L_x_790:
        /* <DEDUP_REMOVED lines=18> */
.L_x_791:
        /* <DEDUP_REMOVED lines=15> */
.L_x_792:
        /* <DEDUP_REMOVED lines=18> */
.L_x_793:
[----:B------:R-:W2:Y:S01]  /*0a40*/  LDG.E R31, desc[UR36][R30.64+0x8] ;  /* 0x000008241e1f7981 */ /* 0x000ea2000c1e1900 */
[----:B------:R-:W-:-:S03]  /*0a50*/  IMAD.MOV.U32 R25, RZ, RZ, R29 ;  /* 0x000000ffff197224 */ /* 0x000fc600078e001d */
[----:B--2---:R0:W-:Y:S04]  /*0a60*/  STG.E desc[UR36][R22.64+0x8], R31 ;  /* 0x0000081f16007986 */ /* 0x0041e8000c101924 */
.L_x_788:
[----:B------:R-:W-:Y:S05]  /*0a70*/  BSYNC.RECONVERGENT B6 ;  /* 0x0000000000067941 */ /* 0x000fea0003800200 */
.L_x_787:
[----:B------:R-:W-:-:S13]  /*0a80*/  ISETP.NE.AND P0, PT, R27, RZ, PT ;  /* 0x000000ff1b00720c */ /* 0x000fda0003f05270 */
[----:B------:R-:W-:Y:S05]  /*0a90*/  @!P0 EXIT ;  /* 0x000000000000894d */ /* 0x000fea0003800000 */
.L_x_804:
        /* <DEDUP_REMOVED lines=8> */
[----:B--2---:R-:W-:Y:S01]  /*0b20*/  LEA.HI R0, R3, R3, RZ, 0x1 ;  /* 0x0000000303007211 */ /* 0x004fe200078f08ff */
[----:B------:R0:W-:Y:S04]  /*0b30*/  STL.64 [R1], R2 ;  /* 0x0000000201007387 */ /* 0x0001e80000100a00 */
[C---:B------:R-:W-:Y:S01]  /*0b40*/  IMAD.SHL.U32 R10, R0.reuse, 0x2, RZ ;  /* 0x00000002000a7824 */ /* 0x040fe200078e00ff */
[----:B------:R-:W-:-:S04]  /*0b50*/  LOP3.LUT R0, R0, 0xfffffffe, RZ, 0xc0, !PT ;  /* 0xfffffffe00007812 */ /* 0x000fc800078ec0ff */
[----:B------:R-:W-:Y:S02]  /*0b60*/  LOP3.LUT R10, R10, 0xfffffffc, RZ, 0xc0, !PT ;  /* 0xfffffffc0a0a7812 */ /* 0x000fe400078ec0ff */
[----:B------:R-:W-:Y:S02]  /*0b70*/  IADD3 R11, PT, PT, R3, -R0, RZ ;  /* 0x80000000030b7210 */ /* 0x000fe40007ffe0ff */
[----:B---3--:R-:W-:-:S03]  /*0b80*/  LEA.HI R0, R6, R6, RZ, 0x1 ;  /* 0x0000000606007211 */ /* 0x008fc600078f08ff */
[----:B------:R-:W-:Y:S01]  /*0b90*/  IMAD.IADD R22, R10, 0x1, R11 ;  /* 0x000000010a167824 */ /* 0x000fe200078e020b */
[----:B------:R0:W-:Y:S01]  /*0ba0*/  STL.64 [R1+0x8], R10 ;  /* 0x0000080a01007387 */ /* 0x0001e20000100a00 */
[C---:B------:R-:W-:Y:S01]  /*0bb0*/  IMAD.SHL.U32 R4, R0.reuse, 0x2, RZ ;  /* 0x0000000200047824 */ /* 0x040fe200078e00ff */
[----:B------:R-:W-:Y:S02]  /*0bc0*/  LOP3.LUT R7, R0, 0xfffffffe, RZ, 0xc0, !PT ;  /* 0xfffffffe00077812 */ /* 0x000fe400078ec0ff */
[----:B------:R0:W-:Y:S02]  /*0bd0*/  STL [R1+0x10], R22 ;  /* 0x0000101601007387 */ /* 0x0001e40000100800 */
[----:B------:R-:W-:Y:S02]  /*0be0*/  LOP3.LUT R18, R4, 0xfffffffc, RZ, 0xc0, !PT ;  /* 0xfffffffc04127812 */ /* 0x000fe400078ec0ff */
[----:B------:R-:W-:Y:S02]  /*0bf0*/  MOV R4, UR4 ;  /* 0x0000000400047c02 */ /* 0x000fe40008000f00 */
[----:B------:R-:W-:Y:S01]  /*0c00*/  IADD3 R18, PT, PT, R18, R6, -R7 ;  /* 0x0000000612127210 */ /* 0x000fe20007ffe807 */
[----:B------:R-:W-:Y:S01]  /*0c10*/  IMAD.MOV.U32 R6, RZ, RZ, R17 ;  /* 0x000000ffff067224 */ /* 0x000fe200078e0011 */
[----:B----4-:R-:W-:-:S07]  /*0c20*/  MOV R7, R16 ;  /* 0x0000001000077202 */ /* 0x010fce0000000f00 */
[----:B------:R-:W-:-:S07]  /*0c30*/  LEPC R20, `(.L_x_794) ;  /* 0x000000001014794e */ /* 0x000fce0000000000 */
[----:B0-----:R-:W-:Y:S05]  /*0c40*/  CALL.ABS.NOINC R8 ;  /* 0x0000000008007343 */ /* 0x001fea0003c00000 */
.L_x_794:
        /* <DEDUP_REMOVED lines=13> */
.L_x_795:
        /* <DEDUP_REMOVED lines=18> */
.L_x_796:
        /* <DEDUP_REMOVED lines=14> */
.L_x_797:
        /* <DEDUP_REMOVED lines=18> */
.L_x_798:
[----:B------:R-:W-:Y:S01]  /*1040*/  IMAD.WIDE R30, R26, 0x4, R30 ;  /* 0x000000041a1e7825 */ /* 0x000fe200078e021e */
[----:B------:R-:W2:Y:S01]  /*1050*/  LDG.E R29, desc[UR36][R28.64+0x8] ;  /* 0x000008241c1d7981 */ /* 0x000ea2000c1e1900 */
[----:B------:R-:W0:Y:S03]  /*1060*/  LDCU.64 UR4, c[0x4][0x18] ;  /* 0x01000300ff0477ac */ /* 0x000e260008000a00 */
[----:B------:R-:W3:Y:S04]  /*1070*/  LDG.E.CONSTANT R3, desc[UR36][R30.64+0x4] ;  /* 0x000004241e037981 */ /* 0x000ee8000c1e9900 */
[----:B------:R-:W4:Y:S01]  /*1080*/  LDG.E.CONSTANT R6, desc[UR36][R30.64] ;  /* 0x000000241e067981 */ /* 0x000f22000c1e9900 */
[----:B------:R1:W1:Y:S01]  /*1090*/  LDC.64 R8, c[0x4][R27] ;  /* 0x010000001b087b82 */ /* 0x0002620000000a00 */
[----:B0-----:R-:W-:Y:S01]  /*10a0*/  IMAD.U32 R5, RZ, RZ, UR5 ;  /* 0x00000005ff057e24 */ /* 0x001fe2000f8e00ff */
[----:B---3--:R-:W-:-:S05]  /*10b0*/  LEA.HI R0, R3, R3, RZ, 0x1 ;  /* 0x0000000303007211 */ /* 0x008fca00078f08ff */
[C---:B------:R-:W-:Y:S01]  /*10c0*/  IMAD.SHL.U32 R10, R0.reuse, 0x2, RZ ;  /* 0x00000002000a7824 */ /* 0x040fe200078e00ff */
[----:B------:R-:W-:-:S04]  /*10d0*/  LOP3.LUT R0, R0, 0xfffffffe, RZ, 0xc0, !PT ;  /* 0xfffffffe00007812 */ /* 0x000fc800078ec0ff */
[----:B------:R-:W-:Y:S01]  /*10e0*/  LOP3.LUT R10, R10, 0xfffffffc, RZ, 0xc0, !PT ;  /* 0xfffffffc0a0a7812 */ /* 0x000fe200078ec0ff */
[----:B------:R-:W-:-:S05]  /*10f0*/  IMAD.IADD R11, R3, 0x1, -R0 ;  /* 0x00000001030b7824 */ /* 0x000fca00078e0a00 */
[----:B------:R-:W-:Y:S01]  /*1100*/  IADD3 R22, PT, PT, R10, R11, RZ ;  /* 0x0000000b0a167210 */ /* 0x000fe20007ffe0ff */
[----:B------:R-:W-:Y:S04]  /*1110*/  STL.64 [R1], R2 ;  /* 0x0000000201007387 */ /* 0x000fe80000100a00 */
[----:B------:R-:W-:Y:S04]  /*1120*/  STL.64 [R1+0x8], R10 ;  /* 0x0000080a01007387 */ /* 0x000fe80000100a00 */
[----:B------:R-:W-:Y:S01]  /*1130*/  STL [R1+0x10], R22 ;  /* 0x0000101601007387 */ /* 0x000fe20000100800 */
[----:B----4-:R-:W-:-:S05]  /*1140*/  LEA.HI R0, R6, R6, RZ, 0x1 ;  /* 0x0000000606007211 */ /* 0x010fca00078f08ff */
[C---:B------:R-:W-:Y:S01]  /*1150*/  IMAD.SHL.U32 R4, R0.reuse, 0x2, RZ ;  /* 0x0000000200047824 */ /* 0x040fe200078e00ff */
[----:B------:R-:W-:Y:S01]  /*1160*/  LOP3.LUT R7, R0, 0xfffffffe, RZ, 0xc0, !PT ;  /* 0xfffffffe00077812 */ /* 0x000fe200078ec0ff */
[----:B--2---:R0:W-:Y:S03]  /*1170*/  STG.E desc[UR36][R18.64+0x8], R29 ;  /* 0x0000081d12007986 */ /* 0x0041e6000c101924 */
[----:B------:R-:W-:Y:S02]  /*1180*/  LOP3.LUT R0, R4, 0xfffffffc, RZ, 0xc0, !PT ;  /* 0xfffffffc04007812 */ /* 0x000fe400078ec0ff */
[----:B------:R-:W-:Y:S02]  /*1190*/  MOV R4, UR4 ;  /* 0x0000000400047c02 */ /* 0x000fe40008000f00 */
[----:B0-----:R-:W-:Y:S01]  /*11a0*/  IADD3 R18, PT, PT, R0, R6, -R7 ;  /* 0x0000000600127210 */ /* 0x001fe20007ffe807 */
[----:B------:R-:W-:Y:S01]  /*11b0*/  IMAD.MOV.U32 R7, RZ, RZ, R16 ;  /* 0x000000ffff077224 */ /* 0x000fe200078e0010 */
[----:B-1----:R-:W-:-:S07]  /*11c0*/  MOV R6, R17 ;  /* 0x0000001100067202 */ /* 0x002fce0000000f00 */
[----:B------:R-:W-:-:S07]  /*11d0*/  LEPC R20, `(.L_x_799) ;  /* 0x000000001014794e */ /* 0x000fce0000000000 */
[----:B------:R-:W-:Y:S05]  /*11e0*/  CALL.ABS.NOINC R8 ;  /* 0x0000000008007343 */ /* 0x000fea0003c00000 */
.L_x_799:
        /* <DEDUP_REMOVED lines=13> */
.L_x_800:
        /* <DEDUP_REMOVED lines=14> */
[----:B------:R0:W-:Y:S04]  /*13a0*/  STL [R1+0x10], RZ ;  /* 0x000010ff01007387 */ /* 0x0001e80000100800 */
[----:B--23--:R0:W-:Y:S02]  /*13b0*/  STG.E desc[UR36][R28.64], R3 ;  /* 0x000000031c007986 */ /* 0x00c1e4000c101924 */
[----:B------:R-:W-:-:S07]  /*13c0*/  LEPC R20, `(.L_x_801) ;  /* 0x000000001014794e */ /* 0x000fce0000000000 */
[----:B0-----:R-:W-:Y:S05]  /*13d0*/  CALL.ABS.NOINC R8 ;  /* 0x0000000008007343 */ /* 0x001fea0003c00000 */
.L_x_801:
        /* <DEDUP_REMOVED lines=13> */
.L_x_802:
        /* <DEDUP_REMOVED lines=18> */
.L_x_803:
[----:B------:R-:W2:Y:S01]  /*15d0*/  LDG.E R29, desc[UR36][R28.64+0x8] ;  /* 0x000008241c1d7981 */ /* 0x000ea2000c1e1900 */
[----:B------:R-:W-:-:S04]  /*15e0*/  LEA R25, R26, R25, 0x1 ;  /* 0x000000191a197211 */ /* 0x000fc800078e08ff */
[----:B------:R-:W-:Y:S01]  /*15f0*/  ISETP.GE.AND P0, PT, R25, R24, PT ;  /* 0x000000181900720c */ /* 0x000fe20003f06270 */
[----:B--2---:R1:W-:-:S12]  /*1600*/  STG.E desc[UR36][R18.64+0x8], R29 ;  /* 0x0000081d12007986 */ /* 0x0043d8000c101924 */
[----:B------:R-:W-:Y:S05]  /*1610*/  @!P0 BRA `(.L_x_804) ;  /* 0xfffffff400208947 */ /* 0x000fea000383ffff */
[----:B------:R-:W-:Y:S05]  /*1620*/  EXIT ;  /* 0x000000000000794d */ /* 0x000fea0003800000 */
.L_x_805:
        /* <DEDUP_REMOVED lines=13> */
.L_x_1155:


//--------------------- .text._Z5evictIfLi1ELi1ELi2EEvPT_S1_PKiS3_i --------------------------
	.section	.text._Z5evictIfLi1ELi1ELi2EEvPT_S1_PKiS3_i,"ax",@progbits
	.align	128
        .global         _Z5evictIfLi1ELi1ELi2EEvPT_S1_PKiS3_i
        .type           _Z5evictIfLi1ELi1ELi2EEvPT_S1_PKiS3_i,@function
        .size           _Z5evictIfLi1ELi1ELi2EEvPT_S1_PKiS3_i,(.L_x_1156 - _Z5evictIfLi1ELi1ELi2EEvPT_S1_PKiS3_i)
        .other          _Z5evictIfLi1ELi1ELi2EEvPT_S1_PKiS3_i,@"STO_CUDA_ENTRY STV_DEFAULT"
_Z5evictIfLi1ELi1ELi2EEvPT_S1_PKiS3_i:
.text._Z5evictIfLi1ELi1ELi2EEvPT_S1_PKiS3_i:
        /* <DEDUP_REMOVED lines=21> */
.L_x_806:
        /* <DEDUP_REMOVED lines=20> */
.L_x_807:
[----:B------:R-:W-:Y:S01]  /*0290*/  ISETP.GE.AND P0, PT, R17, R18, PT ;  /* 0x000000121100720c */ /* 0x000fe20003f06270 */
[----:B------:R-:W-:-:S12]  /*02a0*/  IMAD R19, R26, 0x2, R17 ;  /* 0x000000021a137824 */ /* 0x000fd800078e0211 */
[----:B------:R-:W-:Y:S05]  /*02b0*/  @P0 EXIT ;  /* 0x000000000000094d */ /* 0x000fea0003800000 */
[----:B------:R-:W-:-:S07]  /*02c0*/  LEA R26, R26, R18, 0x1 ;  /* 0x000000121a1a7211 */ /* 0x000fce00078e08ff */
.L_x_811:
        /* <DEDUP_REMOVED lines=14> */
[C---:B--2---:R-:W-:Y:S01]  /*03b0*/  LEA.HI R10, R17.reuse, R17, RZ, 0x1 ;  /* 0x00000011110a7211 */ /* 0x044fe200078f08ff */
[----:B------:R0:W-:Y:S03]  /*03c0*/  STL.64 [R1], R16 ;  /* 0x0000001001007387 */ /* 0x0001e60000100a00 */
[----:B------:R-:W-:Y:S01]  /*03d0*/  LOP3.LUT R10, R10, 0xfffffffe, RZ, 0xc0, !PT ;  /* 0xfffffffe0a0a7812 */ /* 0x000fe200078ec0ff */
[----:B------:R0:W-:Y:S04]  /*03e0*/  STL [R1+0x10], R17 ;  /* 0x0000101101007387 */ /* 0x0001e80000100800 */
[----:B------:R-:W-:-:S05]  /*03f0*/  IMAD.IADD R11, R17, 0x1, -R10 ;  /* 0x00000001110b7824 */ /* 0x000fca00078e0a0a */
[----:B---3--:R0:W-:Y:S02]  /*0400*/  STL.64 [R1+0x8], R10 ;  /* 0x0000080a01007387 */ /* 0x0081e40000100a00 */
[----:B------:R-:W-:-:S07]  /*0410*/  LEPC R20, `(.L_x_808) ;  /* 0x000000001014794e */ /* 0x000fce0000000000 */
[----:B0----5:R-:W-:Y:S05]  /*0420*/  CALL.ABS.NOINC R8 ;  /* 0x0000000008007343 */ /* 0x021fea0003c00000 */
.L_x_808:
        /* <DEDUP_REMOVED lines=14> */
.L_x_809:
        /* <DEDUP_REMOVED lines=16> */
.L_x_810:
        /* <DEDUP_REMOVED lines=8> */
.L_x_812:
        /* <DEDUP_REMOVED lines=15> */
.L_x_1156:


//--------------------- .text._Z5evictIfLi8ELi8ELi1EEvPT_S1_PKiS3_i --------------------------
	.section	.text._Z5evictIfLi8ELi8ELi1EEvPT_S1_PKiS3_i,"ax",@progbits
	.align	128
        .global         _Z5evictIfLi8ELi8ELi1EEvPT_S1_PKiS3_i
        .type           _Z5evictIfLi8ELi8ELi1EEvPT_S1_PKiS3_i,@function
        .size           _Z5evictIfLi8ELi8ELi1EEvPT_S1_PKiS3_i,(.L_x_1157 - _Z5evictIfLi8ELi8ELi1EEvPT_S1_PKiS3_i)
        .other          _Z5evictIfLi8ELi8ELi1EEvPT_S1_PKiS3_i,@"STO_CUDA_ENTRY STV_DEFAULT"
_Z5evictIfLi8ELi8ELi1EEvPT_S1_PKiS3_i:
.text._Z5evictIfLi8ELi8ELi1EEvPT_S1_PKiS3_i:
        /* <DEDUP_REMOVED lines=21> */
.L_x_813:
        /* <DEDUP_REMOVED lines=20> */
.L_x_814:
[----:B------:R-:W-:Y:S01]  /*0290*/  ISETP.GE.AND P0, PT, R17, R18, PT ;  /* 0x000000121100720c */ /* 0x000fe20003f06270 */
[----:B------:R-:W-:-:S12]  /*02a0*/  IMAD R25, R26, 0x2, R17 ;  /* 0x000000021a197824 */ /* 0x000fd800078e0211 */
[----:B------:R-:W-:Y:S05]  /*02b0*/  @P0 EXIT ;  /* 0x000000000000094d */ /* 0x000fea0003800000 */
[----:B------:R-:W-:-:S07]  /*02c0*/  LEA R26, R26, R18, 0x1 ;  /* 0x000000121a1a7211 */ /* 0x000fce00078e08ff */
.L_x_832:
[----:B0-----:R-:W0:Y:S02]  /*02d0*/  LDC.64 R4, c[0x0][0x390] ;  /* 0x0000e400ff047b82 */ /* 0x001e240000000a00 */
[----:B0-----:R-:W-:-:S05]  /*02e0*/  IMAD.WIDE R4, R25, 0x4, R4 ;  /* 0x0000000419047825 */ /* 0x001fca00078e0204 */
[----:B------:R-:W2:Y:S04]  /*02f0*/  LDG.E.CONSTANT R3, desc[UR36][R4.64+0x4] ;  /* 0x0000042404037981 */ /* 0x000ea8000c1e9900 */
[----:B------:R0:W3:Y:S01]  /*0300*/  LDG.E.CONSTANT R18, desc[UR36][R4.64] ;  /* 0x0000002404127981 */ /* 0x0000e2000c1e9900 */
[----:B------:R-:W1:Y:S01]  /*0310*/  LDCU UR4, c[0x0][0x2f8] ;  /* 0x00005f00ff0477ac */ /* 0x000e620008000800 */
[----:B------:R-:W-:Y:S01]  /*0320*/  MOV R8, 0x0 ;  /* 0x0000000000087802 */ /* 0x000fe20000000f00 */
[----:B------:R-:W-:Y:S02]  /*0330*/  IMAD.MOV.U32 R17, RZ, RZ, RZ ;  /* 0x000000ffff117224 */ /* 0x000fe400078e00ff */
[----:B------:R-:W-:Y:S02]  /*0340*/  IMAD.IADD R25, R22, 0x1, R25 ;  /* 0x0000000116197824 */ /* 0x000fe400078e0219 */
[----:B------:R-:W-:Y:S01]  /*0350*/  IMAD.MOV.U32 R6, RZ, RZ, R24 ;  /* 0x000000ffff067224 */ /* 0x000fe200078e0018 */
[----:B------:R-:W4:Y:S01]  /*0360*/  LDC.64 R8, c[0x4][R8] ;  /* 0x0100000008087b82 */ /* 0x000f220000000a00 */
[----:B------:R-:W-:Y:S01]  /*0370*/  IMAD.MOV.U32 R7, RZ, RZ, R23 ;  /* 0x000000ffff077224 */ /* 0x000fe200078e0017 */
[----:B------:R-:W-:-:S04]  /*0380*/  ISETP.GE.AND P0, PT, R25, R26, PT ;  /* 0x0000001a1900720c */ /* 0x000fc80003f06270 */
[----:B------:R-:W-:Y:S01]  /*0390*/  P2R R28, PR, RZ, 0x1 ;  /* 0x00000001ff1c7803 */ /* 0x000fe20000000000 */
[----:B-1----:R-:W-:Y:S01]  /*03a0*/  VIADD R11, R24, -UR4 ;  /* 0x80000004180b7c36 */ /* 0x002fe20008000000 */
[----:B------:R-:W0:Y:S02]  /*03b0*/  LDCU.64 UR4, c[0x4][0x18] ;  /* 0x01000300ff0477ac */ /* 0x000e240008000a00 */
[----:B0-----:R-:W-:Y:S01]  /*03c0*/  IMAD.U32 R4, RZ, RZ, UR4 ;  /* 0x00000004ff047e24 */ /* 0x001fe2000f8e00ff */
[----:B------:R-:W-:Y:S02]  /*03d0*/  MOV R5, UR5 ;  /* 0x0000000500057c02 */ /* 0x000fe40008000f00 */
[----:B--2---:R-:W-:Y:S01]  /*03e0*/  SHF.L.U32 R16, R3, 0x3, RZ ;  /* 0x0000000303107819 */ /* 0x004fe200000006ff */
[----:B------:R0:W-:Y:S01]  /*03f0*/  STL.64 [R11], R2 ;  /* 0x000000020b007387 */ /* 0x0001e20000100a00 */
[----:B---3--:R-:W-:-:S03]  /*0400*/  SHF.L.U32 R18, R18, 0x3, RZ ;  /* 0x0000000312127819 */ /* 0x008fc600000006ff */
[----:B------:R0:W-:Y:S04]  /*0410*/  STL.64 [R11+0x8], R16 ;  /* 0x000008100b007387 */ /* 0x0001e80000100a00 */
[----:B----4-:R0:W-:Y:S02]  /*0420*/  STL [R11+0x10], R16 ;  /* 0x000010100b007387 */ /* 0x0101e40000100800 */
[----:B------:R-:W-:-:S07]  /*0430*/  LEPC R20, `(.L_x_815) ;  /* 0x000000001014794e */ /* 0x000fce0000000000 */
[----:B0-----:R-:W-:Y:S05]  /*0440*/  CALL.ABS.NOINC R8 ;  /* 0x0000000008007343 */ /* 0x001fea0003c00000 */
.L_x_815:
[----:B------:R-:W0:Y:S01]  /*0450*/  LDCU UR4, c[0x0][0x2f8] ;  /* 0x00005f00ff0477ac */ /* 0x000e220008000800 */
[--C-:B------:R-:W-:Y:S01]  /*0460*/  IMAD.MOV.U32 R10, RZ, RZ, R16.reuse ;  /* 0x000000ffff0a7224 */ /* 0x100fe200078e0010 */
[----:B------:R-:W-:Y:S01]  /*0470*/  MOV R17, 0x0 ;  /* 0x0000000000117802 */ /* 0x000fe20000000f00 */
[----:B------:R-:W-:Y:S02]  /*0480*/  IMAD.MOV.U32 R11, RZ, RZ, R16 ;  /* 0x000000ffff0b7224 */ /* 0x000fe400078e0010 */
[----:B------:R-:W-:Y:S01]  /*0490*/  IMAD.MOV.U32 R19, RZ, RZ, R18 ;  /* 0x000000ffff137224 */ /* 0x000fe200078e0012 */
[----:B------:R1:W2:Y:S01]  /*04a0*/  LDC.64 R8, c[0x4][R17] ;  /* 0x0100000011087b82 */ /* 0x0002a20000000a00 */
[----:B------:R-:W-:Y:S02]  /*04b0*/  IMAD.MOV.U32 R6, RZ, RZ, R24 ;  /* 0x000000ffff067224 */ /* 0x000fe400078e0018 */
[----:B------:R-:W-:Y:S01]  /*04c0*/  IMAD.MOV.U32 R7, RZ, RZ, R23 ;  /* 0x000000ffff077224 */ /* 0x000fe200078e0017 */
[----:B0-----:R-:W-:Y:S01]  /*04d0*/  IADD3 R27, PT, PT, R24, -UR4, RZ ;  /* 0x80000004181b7c10 */ /* 0x001fe2000fffe0ff */
[----:B------:R-:W0:Y:S04]  /*04e0*/  LDCU.64 UR4, c[0x4][0x20] ;  /* 0x01000400ff0477ac */ /* 0x000e280008000a00 */
[----:B------:R1:W-:Y:S04]  /*04f0*/  STL.64 [R27+0x8], R10 ;  /* 0x0000080a1b007387 */ /* 0x0003e80000100a00 */
[----:B------:R1:W-:Y:S04]  /*0500*/  STL.64 [R27], R18 ;  /* 0x000000121b007387 */ /* 0x0003e80000100a00 */
[----:B------:R1:W-:Y:S01]  /*0510*/  STL [R27+0x10], RZ ;  /* 0x000010ff1b007387 */ /* 0x0003e20000100800 */
[----:B0-----:R-:W-:Y:S01]  /*0520*/  IMAD.U32 R4, RZ, RZ, UR4 ;  /* 0x00000004ff047e24 */ /* 0x001fe2000f8e00ff */
[----:B------:R-:W-:-:S07]  /*0530*/  MOV R5, UR5 ;  /* 0x0000000500057c02 */ /* 0x000fce0008000f00 */
[----:B------:R-:W-:-:S07]  /*0540*/  LEPC R20, `(.L_x_816) ;  /* 0x000000001014794e */ /* 0x000fce0000000000 */
[----:B-12---:R-:W-:Y:S05]  /*0550*/  CALL.ABS.NOINC R8 ;  /* 0x0000000008007343 */ /* 0x006fea0003c00000 */
.L_x_816:
        /* <DEDUP_REMOVED lines=20> */
.L_x_817:
[----:B------:R-:W2:Y:S01]  /*06a0*/  LDG.E R3, desc[UR36][R32.64+0x4] ;  /* 0x0000042420037981 */ /* 0x000ea2000c1e1900 */
[----:B------:R-:W-:Y:S01]  /*06b0*/  IMAD.MOV.U32 R19, RZ, RZ, R18 ;  /* 0x000000ffff137224 */ /* 0x000fe200078e0012 */
[----:B------:R-:W-:Y:S01]  /*06c0*/  MOV R10, R16 ;  /* 0x00000010000a7202 */ /* 0x000fe20000000f00 */
[----:B------:R-:W-:Y:S01]  /*06d0*/  IMAD.MOV.U32 R11, RZ, RZ, R16 ;  /* 0x000000ffff0b7224 */ /* 0x000fe200078e0010 */
[----:B------:R0:W1:Y:S01]  /*06e0*/  LDC.64 R8, c[0x4][R17] ;  /* 0x0100000011087b82 */ /* 0x0000620000000a00 */
[----:B------:R-:W-:Y:S01]  /*06f0*/  IMAD.MOV.U32 R0, RZ, RZ, 0x2 ;  /* 0x00000002ff007424 */ /* 0x000fe200078e00ff */
[----:B------:R0:W-:Y:S01]  /*0700*/  STL.64 [R27], R18 ;  /* 0x000000121b007387 */ /* 0x0001e20000100a00 */
[----:B------:R-:W3:Y:S01]  /*0710*/  LDCU.64 UR4, c[0x4][0x20] ;  /* 0x01000400ff0477ac */ /* 0x000ee20008000a00 */
[----:B------:R-:W-:Y:S01]  /*0720*/  MOV R6, R24 ;  /* 0x0000001800067202 */ /* 0x000fe20000000f00 */
[----:B------:R-:W-:Y:S01]  /*0730*/  IMAD.MOV.U32 R7, RZ, RZ, R23 ;  /* 0x000000ffff077224 */ /* 0x000fe200078e0017 */
[----:B------:R0:W-:Y:S04]  /*0740*/  STL.64 [R27+0x8], R10 ;  /* 0x0000080a1b007387 */ /* 0x0001e80000100a00 */
[----:B------:R0:W-:Y:S01]  /*0750*/  STL [R27+0x10], R0 ;  /* 0x000010001b007387 */ /* 0x0001e20000100800 */
[----:B---3--:R-:W-:Y:S01]  /*0760*/  MOV R4, UR4 ;  /* 0x0000000400047c02 */ /* 0x008fe20008000f00 */
[----:B------:R-:W-:-:S02]  /*0770*/  IMAD.U32 R5, RZ, RZ, UR5 ;  /* 0x00000005ff057e24 */ /* 0x000fc4000f8e00ff */
[----:B-12---:R0:W-:Y:S05]  /*0780*/  STG.E desc[UR36][R30.64+0x4], R3 ;  /* 0x000004031e007986 */ /* 0x0061ea000c101924 */
[----:B------:R-:W-:-:S07]  /*0790*/  LEPC R20, `(.L_x_818) ;  /* 0x000000001014794e */ /* 0x000fce0000000000 */
[----:B0-----:R-:W-:Y:S05]  /*07a0*/  CALL.ABS.NOINC R8 ;  /* 0x0000000008007343 */ /* 0x001fea0003c00000 */
.L_x_818:
[----:B------:R-:W2:Y:S01]  /*07b0*/  LDG.E R3, desc[UR36][R32.64+0x8] ;  /* 0x0000082420037981 */ /* 0x000ea2000c1e1900 */
[----:B------:R-:W-:Y:S01]  /*07c0*/  MOV R19, R18 ;  /* 0x0000001200137202 */ /* 0x000fe20000000f00 */
[----:B------:R-:W-:Y:S01]  /*07d0*/  IMAD.MOV.U32 R10, RZ, RZ, R16 ;  /* 0x000000ffff0a7224 */ /* 0x000fe200078e0010 */
[----:B------:R-:W-:Y:S01]  /*07e0*/  MOV R11, R16 ;  /* 0x00000010000b7202 */ /* 0x000fe20000000f00 */
[----:B------:R-:W-:Y:S01]  /*07f0*/  IMAD.MOV.U32 R0, RZ, RZ, 0x3 ;  /* 0x00000003ff007424 */ /* 0x000fe200078e00ff */
[----:B------:R0:W1:Y:S01]  /*0800*/  LDC.64 R8, c[0x4][R17] ;  /* 0x0100000011087b82 */ /* 0x0000620000000a00 */
        /* <DEDUP_REMOVED lines=11> */
.L_x_819:
        /* <DEDUP_REMOVED lines=17> */
.L_x_820:
        /* <DEDUP_REMOVED lines=17> */
.L_x_821:
        /* <DEDUP_REMOVED lines=17> */
.L_x_822:
        /* <DEDUP_REMOVED lines=17> */
.L_x_823:
        /* <DEDUP_REMOVED lines=13> */
.L_x_824:
[----:B------:R-:W0:Y:S01]  /*0dd0*/  LDC.64 R30, c[0x0][0x388] ;  /* 0x0000e200ff1e7b82 */ /* 0x000e220000000a00 */
[----:B------:R-:W-:Y:S02]  /*0de0*/  HFMA2 R0, -RZ, RZ, 0, 5.9604644775390625e-08 ;  /* 0x00000001ff007431 */ /* 0x000fe400000001ff */
        /* <DEDUP_REMOVED lines=15> */
.L_x_825:
        /* <DEDUP_REMOVED lines=14> */
.L_x_826:
[----:B------:R-:W2:Y:S01]  /*0fc0*/  LDG.E R3, desc[UR36][R32.64+0x8] ;  /* 0x0000082420037981 */ /* 0x000ea2000c1e1900 */
[----:B------:R-:W-:Y:S02]  /*0fd0*/  HFMA2 R0, -RZ, RZ, 0, 1.78813934326171875e-07 ;  /* 0x00000003ff007431 */ /* 0x000fe400000001ff */
        /* <DEDUP_REMOVED lines=12> */
.L_x_827:
        /* <DEDUP_REMOVED lines=14> */
.L_x_828:
[----:B------:R-:W2:Y:S01]  /*1180*/  LDG.E R3, desc[UR36][R32.64+0x10] ;  /* 0x0000102420037981 */ /* 0x000ea2000c1e1900 */
[----:B------:R-:W-:Y:S02]  /*1190*/  HFMA2 R0, -RZ, RZ, 0, 2.98023223876953125e-07 ;  /* 0x00000005ff007431 */ /* 0x000fe400000001ff */
        /* <DEDUP_REMOVED lines=12> */
.L_x_829:
        /* <DEDUP_REMOVED lines=14> */
.L_x_830:
[----:B------:R-:W2:Y:S01]  /*1340*/  LDG.E R3, desc[UR36][R32.64+0x18] ;  /* 0x0000182420037981 */ /* 0x000ea2000c1e1900 */
[----:B------:R-:W-:Y:S02]  /*1350*/  HFMA2 R0, -RZ, RZ, 0, 4.17232513427734375e-07 ;  /* 0x00000007ff007431 */ /* 0x000fe400000001ff */
        /* <DEDUP_REMOVED lines=12> */
.L_x_831:
[----:B------:R-:W2:Y:S01]  /*1420*/  LDG.E R33, desc[UR36][R32.64+0x1c] ;  /* 0x00001c2420217981 */ /* 0x000ea2000c1e1900 */
[----:B------:R-:W-:-:S03]  /*1430*/  ISETP.NE.AND P6, PT, R28, RZ, PT ;  /* 0x000000ff1c00720c */ /* 0x000fc60003fc5270 */
[----:B--2---:R0:W-:Y:S10]  /*1440*/  STG.E desc[UR36][R30.64+0x1c], R33 ;  /* 0x00001c211e007986 */ /* 0x0041f4000c101924 */
[----:B------:R-:W-:Y:S05]  /*1450*/  @!P6 BRA `(.L_x_832) ;  /* 0xffffffec009ce947 */ /* 0x000fea000383ffff */
[----:B------:R-:W-:Y:S05]  /*1460*/  EXIT ;  /* 0x000000000000794d */ /* 0x000fea0003800000 */
.L_x_833:
        /* <DEDUP_REMOVED lines=9> */
.L_x_1157:


//--------------------- .text._Z5evictIfLi4ELi8ELi1EEvPT_S1_PKiS3_i --------------------------
	.section	.text._Z5evictIfLi4ELi8ELi1EEvPT_S1_PKiS3_i,"ax",@progbits
	.align	128
        .global         _Z5evictIfLi4ELi8ELi1EEvPT_S1_PKiS3_i
        .type           _Z5evictIfLi4ELi8ELi1EEvPT_S1_PKiS3_i,@function
        .size           _Z5evictIfLi4ELi8ELi1EEvPT_S1_PKiS3_i,(.L_x_1158 - _Z5evictIfLi4ELi8ELi1EEvPT_S1_PKiS3_i)
        .other          _Z5evictIfLi4ELi8ELi1EEvPT_S1_PKiS3_i,@"STO_CUDA_ENTRY STV_DEFAULT"
_Z5evictIfLi4ELi8ELi1EEvPT_S1_PKiS3_i:
.text._Z5evictIfLi4ELi8ELi1EEvPT_S1_PKiS3_i:
        /* <DEDUP_REMOVED lines=21> */
.L_x_834:
        /* <DEDUP_REMOVED lines=20> */
.L_x_835:
[----:B------:R-:W-:Y:S01]  /*0290*/  ISETP.GE.AND P0, PT, R17, R27, PT ;  /* 0x0000001b1100720c */ /* 0x000fe20003f06270 */
[----:B------:R-:W-:-:S12]  /*02a0*/  IMAD R24, R18, 0x2, R17 ;  /* 0x0000000212187824 */ /* 0x000fd800078e0211 */
[----:B------:R-:W-:Y:S05]  /*02b0*/  @P0 EXIT ;  /* 0x000000000000094d */ /* 0x000fea0003800000 */
[----:B------:R-:W-:-:S07]  /*02c0*/  LEA R27, R18, R27, 0x1 ;  /* 0x0000001b121b7211 */ /* 0x000fce00078e08ff */
.L_x_849:
[----:B0-----:R-:W0:Y:S01]  /*02d0*/  LDC.64 R4, c[0x0][0x390] ;  /* 0x0000e400ff047b82 */ /* 0x001e220000000a00 */
[----:B------:R-:W-:Y:S01]  /*02e0*/  MOV R25, 0x0 ;  /* 0x0000000000197802 */ /* 0x000fe20000000f00 */
[----:B------:R-:W1:Y:S01]  /*02f0*/  LDCU.64 UR4, c[0x4][0x18] ;  /* 0x01000300ff0477ac */ /* 0x000e620008000a00 */
[----:B0-----:R-:W-:-:S05]  /*0300*/  IMAD.WIDE R4, R24, 0x4, R4 ;  /* 0x0000000418047825 */ /* 0x001fca00078e0204 */
[----:B------:R-:W2:Y:S04]  /*0310*/  LDG.E.CONSTANT R3, desc[UR36][R4.64+0x4] ;  /* 0x0000042404037981 */ /* 0x000ea8000c1e9900 */
[----:B------:R1:W3:Y:S01]  /*0320*/  LDG.E.CONSTANT R18, desc[UR36][R4.64] ;  /* 0x0000002404127981 */ /* 0x0002e2000c1e9900 */
[----:B------:R0:W4:Y:S01]  /*0330*/  LDC.64 R8, c[0x4][R25] ;  /* 0x0100000019087b82 */ /* 0x0001220000000a00 */
[----:B------:R-:W-:Y:S01]  /*0340*/  IADD3 R24, PT, PT, R26, R24, RZ ;  /* 0x000000181a187210 */ /* 0x000fe20007ffe0ff */
[----:B------:R-:W-:Y:S01]  /*0350*/  IMAD.MOV.U32 R17, RZ, RZ, RZ ;  /* 0x000000ffff117224 */ /* 0x000fe200078e00ff */
[----:B------:R-:W-:Y:S01]  /*0360*/  MOV R6, R23 ;  /* 0x0000001700067202 */ /* 0x000fe20000000f00 */
[----:B------:R-:W-:Y:S01]  /*0370*/  IMAD.MOV.U32 R7, RZ, RZ, R22 ;  /* 0x000000ffff077224 */ /* 0x000fe200078e0016 */
[----:B------:R-:W-:Y:S01]  /*0380*/  ISETP.GE.AND P0, PT, R24, R27, PT ;  /* 0x0000001b1800720c */ /* 0x000fe20003f06270 */
[----:B-1----:R-:W-:-:S02]  /*0390*/  IMAD.U32 R4, RZ, RZ, UR4 ;  /* 0x00000004ff047e24 */ /* 0x002fc4000f8e00ff */
[----:B------:R-:W-:Y:S02]  /*03a0*/  IMAD.U32 R5, RZ, RZ, UR5 ;  /* 0x00000005ff057e24 */ /* 0x000fe4000f8e00ff */
[----:B--2---:R-:W-:Y:S01]  /*03b0*/  IMAD.SHL.U32 R16, R3, 0x4, RZ ;  /* 0x0000000403107824 */ /* 0x004fe200078e00ff */
[----:B------:R-:W-:Y:S01]  /*03c0*/  STL.64 [R1], R2 ;  /* 0x0000000201007387 */ /* 0x000fe20000100a00 */
[----:B---3--:R-:W-:-:S03]  /*03d0*/  IMAD.SHL.U32 R18, R18, 0x4, RZ ;  /* 0x0000000412127824 */ /* 0x008fc600078e00ff */
[----:B------:R-:W-:Y:S04]  /*03e0*/  STL [R1+0x10], R16 ;  /* 0x0000101001007387 */ /* 0x000fe80000100800 */
[----:B------:R1:W-:Y:S02]  /*03f0*/  STL.64 [R1+0x8], R16 ;  /* 0x0000081001007387 */ /* 0x0003e40000100a00 */
[----:B01--4-:R-:W-:-:S07]  /*0400*/  P2R R17, PR, RZ, 0x1 ;  /* 0x00000001ff117803 */ /* 0x013fce0000000000 */
[----:B------:R-:W-:-:S07]  /*0410*/  LEPC R20, `(.L_x_836) ;  /* 0x000000001014794e */ /* 0x000fce0000000000 */
[----:B------:R-:W-:Y:S05]  /*0420*/  CALL.ABS.NOINC R8 ;  /* 0x0000000008007343 */ /* 0x000fea0003c00000 */
.L_x_836:
[----:B------:R-:W-:Y:S01]  /*0430*/  MOV R10, R16 ;  /* 0x00000010000a7202 */ /* 0x000fe20000000f00 */
[----:B------:R-:W-:Y:S01]  /*0440*/  IMAD.MOV.U32 R11, RZ, RZ, R16 ;  /* 0x000000ffff0b7224 */ /* 0x000fe200078e0010 */
[----:B------:R0:W-:Y:S01]  /*0450*/  STL [R1+0x10], RZ ;  /* 0x000010ff01007387 */ /* 0x0001e20000100800 */
[----:B------:R-:W-:Y:S01]  /*0460*/  IMAD.MOV.U32 R19, RZ, RZ, R18 ;  /* 0x000000ffff137224 */ /* 0x000fe200078e0012 */
[----:B------:R0:W1:Y:S01]  /*0470*/  LDC.64 R8, c[0x4][R25] ;  /* 0x0100000019087b82 */ /* 0x0000620000000a00 */
[----:B------:R-:W2:Y:S01]  /*0480*/  LDCU.64 UR4, c[0x4][0x20] ;  /* 0x01000400ff0477ac */ /* 0x000ea20008000a00 */
[----:B------:R0:W-:Y:S01]  /*0490*/  STL.64 [R1+0x8], R10 ;  /* 0x0000080a01007387 */ /* 0x0001e20000100a00 */
[----:B------:R-:W-:Y:S01]  /*04a0*/  IMAD.MOV.U32 R6, RZ, RZ, R23 ;  /* 0x000000ffff067224 */ /* 0x000fe200078e0017 */
[----:B------:R-:W-:Y:S02]  /*04b0*/  MOV R7, R22 ;  /* 0x0000001600077202 */ /* 0x000fe40000000f00 */
[----:B------:R0:W-:Y:S01]  /*04c0*/  STL.64 [R1], R18 ;  /* 0x0000001201007387 */ /* 0x0001e20000100a00 */
[----:B--2---:R-:W-:Y:S01]  /*04d0*/  MOV R4, UR4 ;  /* 0x0000000400047c02 */ /* 0x004fe20008000f00 */
[----:B0-----:R-:W-:-:S07]  /*04e0*/  IMAD.U32 R5, RZ, RZ, UR5 ;  /* 0x00000005ff057e24 */ /* 0x001fce000f8e00ff */
[----:B------:R-:W-:-:S07]  /*04f0*/  LEPC R20, `(.L_x_837) ;  /* 0x000000001014794e */ /* 0x000fce0000000000 */
[----:B-1----:R-:W-:Y:S05]  /*0500*/  CALL.ABS.NOINC R8 ;  /* 0x0000000008007343 */ /* 0x002fea0003c00000 */
.L_x_837:
        /* <DEDUP_REMOVED lines=20> */
.L_x_838:
[----:B------:R-:W2:Y:S01]  /*0650*/  LDG.E R3, desc[UR36][R30.64+0x4] ;  /* 0x000004241e037981 */ /* 0x000ea2000c1e1900 */
[----:B------:R-:W-:Y:S01]  /*0660*/  HFMA2 R0, -RZ, RZ, 0, 1.1920928955078125e-07 ;  /* 0x00000002ff007431 */ /* 0x000fe200000001ff */
[----:B------:R-:W-:Y:S01]  /*0670*/  MOV R12, R18 ;  /* 0x00000012000c7202 */ /* 0x000fe20000000f00 */
[----:B------:R-:W-:Y:S01]  /*0680*/  IMAD.MOV.U32 R13, RZ, RZ, R18 ;  /* 0x000000ffff0d7224 */ /* 0x000fe200078e0012 */
[----:B------:R-:W-:Y:S01]  /*0690*/  MOV R10, R16 ;  /* 0x00000010000a7202 */ /* 0x000fe20000000f00 */
[----:B------:R-:W-:Y:S01]  /*06a0*/  IMAD.MOV.U32 R11, RZ, RZ, R16 ;  /* 0x000000ffff0b7224 */ /* 0x000fe200078e0010 */
[----:B------:R-:W-:Y:S01]  /*06b0*/  MOV R19, 0x0 ;  /* 0x0000000000137802 */ /* 0x000fe20000000f00 */
[----:B------:R-:W0:Y:S01]  /*06c0*/  LDCU.64 UR4, c[0x4][0x20] ;  /* 0x01000400ff0477ac */ /* 0x000e220008000a00 */
[----:B------:R1:W-:Y:S01]  /*06d0*/  STL.64 [R1], R12 ;  /* 0x0000000c01007387 */ /* 0x0003e20000100a00 */
[----:B------:R-:W-:Y:S01]  /*06e0*/  IMAD.MOV.U32 R6, RZ, RZ, R23 ;  /* 0x000000ffff067224 */ /* 0x000fe200078e0017 */
[----:B------:R1:W3:Y:S01]  /*06f0*/  LDC.64 R8, c[0x4][R19] ;  /* 0x0100000013087b82 */ /* 0x0002e20000000a00 */
[----:B------:R-:W-:Y:S01]  /*0700*/  MOV R7, R22 ;  /* 0x0000001600077202 */ /* 0x000fe20000000f00 */
[----:B------:R1:W-:Y:S04]  /*0710*/  STL.64 [R1+0x8], R10 ;  /* 0x0000080a01007387 */ /* 0x0003e80000100a00 */
[----:B------:R1:W-:Y:S01]  /*0720*/  STL [R1+0x10], R0 ;  /* 0x0000100001007387 */ /* 0x0003e20000100800 */
[----:B0-----:R-:W-:Y:S01]  /*0730*/  IMAD.U32 R4, RZ, RZ, UR4 ;  /* 0x00000004ff047e24 */ /* 0x001fe2000f8e00ff */
[----:B------:R-:W-:-:S02]  /*0740*/  MOV R5, UR5 ;  /* 0x0000000500057c02 */ /* 0x000fc40008000f00 */
[----:B--23--:R1:W-:Y:S05]  /*0750*/  STG.E desc[UR36][R28.64+0x4], R3 ;  /* 0x000004031c007986 */ /* 0x00c3ea000c101924 */
[----:B------:R-:W-:-:S07]  /*0760*/  LEPC R20, `(.L_x_839) ;  /* 0x000000001014794e */ /* 0x000fce0000000000 */
[----:B-1----:R-:W-:Y:S05]  /*0770*/  CALL.ABS.NOINC R8 ;  /* 0x0000000008007343 */ /* 0x002fea0003c00000 */
.L_x_839:
[----:B------:R-:W2:Y:S01]  /*0780*/  LDG.E R3, desc[UR36][R30.64+0x8] ;  /* 0x000008241e037981 */ /* 0x000ea2000c1e1900 */
[----:B------:R-:W-:Y:S01]  /*0790*/  IMAD.MOV.U32 R12, RZ, RZ, R18 ;  /* 0x000000ffff0c7224 */ /* 0x000fe200078e0012 */
        /* <DEDUP_REMOVED lines=16> */
.L_x_840:
[----:B------:R-:W2:Y:S01]  /*08a0*/  LDG.E R3, desc[UR36][R30.64+0xc] ;  /* 0x00000c241e037981 */ /* 0x000ea2000c1e1900 */
[----:B------:R-:W-:Y:S01]  /*08b0*/  HFMA2 R0, -RZ, RZ, 0, 2.384185791015625e-07 ;  /* 0x00000004ff007431 */ /* 0x000fe200000001ff */
[----:B------:R-:W-:Y:S01]  /*08c0*/  MOV R12, R18 ;  /* 0x00000012000c7202 */ /* 0x000fe20000000f00 */
[----:B------:R-:W-:Y:S01]  /*08d0*/  IMAD.MOV.U32 R13, RZ, RZ, R18 ;  /* 0x000000ffff0d7224 */ /* 0x000fe200078e0012 */
[----:B------:R-:W-:Y:S01]  /*08e0*/  MOV R10, R16 ;  /* 0x00000010000a7202 */ /* 0x000fe20000000f00 */
[----:B------:R-:W-:Y:S01]  /*08f0*/  IMAD.MOV.U32 R11, RZ, RZ, R16 ;  /* 0x000000ffff0b7224 */ /* 0x000fe200078e0010 */
[----:B------:R0:W1:Y:S01]  /*0900*/  LDC.64 R8, c[0x4][R19] ;  /* 0x0100000013087b82 */ /* 0x0000620000000a00 */
[----:B------:R-:W3:Y:S01]  /*0910*/  LDCU.64 UR4, c[0x4][0x20] ;  /* 0x01000400ff0477ac */ /* 0x000ee20008000a00 */
[----:B------:R0:W-:Y:S01]  /*0920*/  STL.64 [R1], R12 ;  /* 0x0000000c01007387 */ /* 0x0001e20000100a00 */
[----:B------:R-:W-:Y:S01]  /*0930*/  IMAD.MOV.U32 R6, RZ, RZ, R23 ;  /* 0x000000ffff067224 */ /* 0x000fe200078e0017 */
[----:B------:R-:W-:-:S02]  /*0940*/  MOV R7, R22 ;  /* 0x0000001600077202 */ /* 0x000fc40000000f00 */
[----:B------:R0:W-:Y:S04]  /*0950*/  STL.64 [R1+0x8], R10 ;  /* 0x0000080a01007387 */ /* 0x0001e80000100a00 */
[----:B------:R0:W-:Y:S01]  /*0960*/  STL [R1+0x10], R0 ;  /* 0x0000100001007387 */ /* 0x0001e20000100800 */
[----:B---3--:R-:W-:Y:S01]  /*0970*/  IMAD.U32 R4, RZ, RZ, UR4 ;  /* 0x00000004ff047e24 */ /* 0x008fe2000f8e00ff */
[----:B------:R-:W-:Y:S02]  /*0980*/  MOV R5, UR5 ;  /* 0x0000000500057c02 */ /* 0x000fe40008000f00 */
[----:B-12---:R0:W-:Y:S05]  /*0990*/  STG.E desc[UR36][R28.64+0xc], R3 ;  /* 0x00000c031c007986 */ /* 0x0061ea000c101924 */
[----:B------:R-:W-:-:S07]  /*09a0*/  LEPC R20, `(.L_x_841) ;  /* 0x000000001014794e */ /* 0x000fce0000000000 */
[----:B0-----:R-:W-:Y:S05]  /*09b0*/  CALL.ABS.NOINC R8 ;  /* 0x0000000008007343 */ /* 0x001fea0003c00000 */
.L_x_841:
        /* <DEDUP_REMOVED lines=18> */
.L_x_842:
[----:B------:R-:W2:Y:S01]  /*0ae0*/  LDG.E R3, desc[UR36][R30.64+0x14] ;  /* 0x000014241e037981 */ /* 0x000ea2000c1e1900 */
[----:B------:R-:W-:Y:S01]  /*0af0*/  HFMA2 R0, -RZ, RZ, 0, 3.5762786865234375e-07 ;  /* 0x00000006ff007431 */ /* 0x000fe200000001ff */
        /* <DEDUP_REMOVED lines=16> */
.L_x_843:
        /* <DEDUP_REMOVED lines=18> */
.L_x_844:
        /* <DEDUP_REMOVED lines=14> */
.L_x_845:
        /* <DEDUP_REMOVED lines=18> */
.L_x_846:
        /* <DEDUP_REMOVED lines=15> */
.L_x_847:
[----:B------:R-:W2:Y:S01]  /*1010*/  LDG.E R3, desc[UR36][R30.64+0x8] ;  /* 0x000008241e037981 */ /* 0x000ea2000c1e1900 */
[----:B------:R-:W-:Y:S01]  /*1020*/  HFMA2 R0, -RZ, RZ, 0, 1.78813934326171875e-07 ;  /* 0x00000003ff007431 */ /* 0x000fe200000001ff */
        /* <DEDUP_REMOVED lines=13> */
.L_x_848:
[----:B------:R-:W2:Y:S01]  /*1100*/  LDG.E R31, desc[UR36][R30.64+0xc] ;  /* 0x00000c241e1f7981 */ /* 0x000ea2000c1e1900 */
[----:B------:R-:W-:-:S03]  /*1110*/  ISETP.NE.AND P6, PT, R17, RZ, PT ;  /* 0x000000ff1100720c */ /* 0x000fc60003fc5270 */
[----:B--2---:R0:W-:Y:S10]  /*1120*/  STG.E desc[UR36][R28.64+0xc], R31 ;  /* 0x00000c1f1c007986 */ /* 0x0041f4000c101924 */
[----:B------:R-:W-:Y:S05]  /*1130*/  @!P6 BRA `(.L_x_849) ;  /* 0xfffffff00064e947 */ /* 0x000fea000383ffff */
[----:B------:R-:W-:Y:S05]  /*1140*/  EXIT ;  /* 0x000000000000794d */ /* 0x000fea0003800000 */
.L_x_850:
        /* <DEDUP_REMOVED lines=11> */
.L_x_1158:


//--------------------- .text._Z5evictIfLi2ELi8ELi1EEvPT_S1_PKiS3_i --------------------------
	.section	.text._Z5evictIfLi2ELi8ELi1EEvPT_S1_PKiS3_i,"ax",@progbits
	.align	128
        .global         _Z5evictIfLi2ELi8ELi1EEvPT_S1_PKiS3_i
        .type           _Z5evictIfLi2ELi8ELi1EEvPT_S1_PKiS3_i,@function
        .size           _Z5evictIfLi2ELi8ELi1EEvPT_S1_PKiS3_i,(.L_x_1159 - _Z5evictIfLi2ELi8ELi1EEvPT_S1_PKiS3_i)
        .other          _Z5evictIfLi2ELi8ELi1EEvPT_S1_PKiS3_i,@"STO_CUDA_ENTRY STV_DEFAULT"
_Z5evictIfLi2ELi8ELi1EEvPT_S1_PKiS3_i:
.text._Z5evictIfLi2ELi8ELi1EEvPT_S1_PKiS3_i:
        /* <DEDUP_REMOVED lines=21> */
.L_x_851:
        /* <DEDUP_REMOVED lines=20> */
.L_x_852:
[----:B------:R-:W-:Y:S01]  /*0290*/  ISETP.GE.AND P0, PT, R17, R27, PT ;  /* 0x0000001b1100720c */ /* 0x000fe20003f06270 */
[----:B------:R-:W-:-:S12]  /*02a0*/  IMAD R24, R18, 0x2, R17 ;  /* 0x0000000212187824 */ /* 0x000fd800078e0211 */
[----:B------:R-:W-:Y:S05]  /*02b0*/  @P0 EXIT ;  /* 0x000000000000094d */ /* 0x000fea0003800000 */
[----:B------:R-:W-:-:S07]  /*02c0*/  LEA R27, R18, R27, 0x1 ;  /* 0x0000001b121b7211 */ /* 0x000fce00078e08ff */
.L_x_864:
        /* <DEDUP_REMOVED lines=22> */
.L_x_853:
[----:B------:R-:W-:Y:S01]  /*0430*/  MOV R10, R16 ;  /* 0x00000010000a7202 */ /* 0x000fe20000000f00 */
[----:B------:R-:W-:Y:S01]  /*0440*/  IMAD.MOV.U32 R11, RZ, RZ, R16 ;  /* 0x000000ffff0b7224 */ /* 0x000fe200078e0010 */
[----:B------:R0:W-:Y:S01]  /*0450*/  STL [R1+0x10], RZ ;  /* 0x000010ff01007387 */ /* 0x0001e20000100800 */
[----:B------:R-:W-:Y:S01]  /*0460*/  IMAD.MOV.U32 R19, RZ, RZ, R18 ;  /* 0x000000ffff137224 */ /* 0x000fe200078e0012 */
[----:B------:R0:W1:Y:S01]  /*0470*/  LDC.64 R8, c[0x4][R25] ;  /* 0x0100000019087b82 */ /* 0x0000620000000a00 */
[----:B------:R-:W2:Y:S01]  /*0480*/  LDCU.64 UR4, c[0x4][0x20] ;  /* 0x01000400ff0477ac */ /* 0x000ea20008000a00 */
[----:B------:R0:W-:Y:S01]  /*0490*/  STL.64 [R1+0x8], R10 ;  /* 0x0000080a01007387 */ /* 0x0001e20000100a00 */
[----:B------:R-:W-:Y:S01]  /*04a0*/  MOV R6, R23 ;  /* 0x0000001700067202 */ /* 0x000fe20000000f00 */
[----:B------:R-:W-:Y:S02]  /*04b0*/  IMAD.MOV.U32 R7, RZ, RZ, R22 ;  /* 0x000000ffff077224 */ /* 0x000fe400078e0016 */
[----:B------:R0:W-:Y:S01]  /*04c0*/  STL.64 [R1], R18 ;  /* 0x0000001201007387 */ /* 0x0001e20000100a00 */
[----:B--2---:R-:W-:Y:S01]  /*04d0*/  MOV R4, UR4 ;  /* 0x0000000400047c02 */ /* 0x004fe20008000f00 */
[----:B0-----:R-:W-:-:S07]  /*04e0*/  IMAD.U32 R5, RZ, RZ, UR5 ;  /* 0x00000005ff057e24 */ /* 0x001fce000f8e00ff */
[----:B------:R-:W-:-:S07]  /*04f0*/  LEPC R20, `(.L_x_854) ;  /* 0x000000001014794e */ /* 0x000fce0000000000 */
[----:B-1----:R-:W-:Y:S05]  /*0500*/  CALL.ABS.NOINC R8 ;  /* 0x0000000008007343 */ /* 0x002fea0003c00000 */
.L_x_854:
        /* <DEDUP_REMOVED lines=20> */
.L_x_855:
        /* <DEDUP_REMOVED lines=19> */
.L_x_856:
        /* <DEDUP_REMOVED lines=18> */
.L_x_857:
        /* <DEDUP_REMOVED lines=18> */
.L_x_858:
        /* <DEDUP_REMOVED lines=18> */
.L_x_859:
        /* <DEDUP_REMOVED lines=18> */
.L_x_860:
        /* <DEDUP_REMOVED lines=18> */
.L_x_861:
        /* <DEDUP_REMOVED lines=14> */
.L_x_862:
        /* <DEDUP_REMOVED lines=18> */
.L_x_863:
[----:B------:R-:W2:Y:S01]  /*0f20*/  LDG.E R29, desc[UR36][R28.64+0x4] ;  /* 0x000004241c1d7981 */ /* 0x000ea2000c1e1900 */
[----:B------:R-:W-:-:S03]  /*0f30*/  ISETP.NE.AND P6, PT, R17, RZ, PT ;  /* 0x000000ff1100720c */ /* 0x000fc60003fc5270 */
[----:B--2---:R0:W-:Y:S10]  /*0f40*/  STG.E desc[UR36][R30.64+0x4], R29 ;  /* 0x0000041d1e007986 */ /* 0x0041f4000c101924 */
[----:B------:R-:W-:Y:S05]  /*0f50*/  @!P6 BRA `(.L_x_864) ;  /* 0xfffffff000dce947 */ /* 0x000fea000383ffff */
[----:B------:R-:W-:Y:S05]  /*0f60*/  EXIT ;  /* 0x000000000000794d */ /* 0x000fea0003800000 */
.L_x_865:
        /* <DEDUP_REMOVED lines=9> */
.L_x_1159:


//--------------------- .text._Z5evictIfLi1ELi8ELi1EEvPT_S1_PKiS3_i --------------------------
	.section	.text._Z5evictIfLi1ELi8ELi1EEvPT_S1_PKiS3_i,"ax",@progbits
	.align	128
        .global         _Z5evictIfLi1ELi8ELi1EEvPT_S1_PKiS3_i
        .type           _Z5evictIfLi1ELi8ELi1EEvPT_S1_PKiS3_i,@function
        .size           _Z5evictIfLi1ELi8ELi1EEvPT_S1_PKiS3_i,(.L_x_1160 - _Z5evictIfLi1ELi8ELi1EEvPT_S1_PKiS3_i)
        .other          _Z5evictIfLi1ELi8ELi1EEvPT_S1_PKiS3_i,@"STO_CUDA_ENTRY STV_DEFAULT"
_Z5evictIfLi1ELi8ELi1EEvPT_S1_PKiS3_i:
.text._Z5evictIfLi1ELi8ELi1EEvPT_S1_PKiS3_i:
        /* <DEDUP_REMOVED lines=21> */
.L_x_866:
[----:B------:R-:W0:Y:S01]  /*0150*/  LDC R17, c[0x0][0x360] ;  /* 0x0000d800ff117b82 */ /* 0x000e220000000800 */
[----:B------:R-:W0:Y:S01]  /*0160*/  LDCU UR5, c[0x0][0x370] ;  /* 0x00006e00ff0577ac */ /* 0x000e220008000800 */
[----:B------:R-:W1:Y:S01]  /*0170*/  S2R R0, SR_TID.X ;  /* 0x0000000000007919 */ /* 0x000e620000002100 */
[----:B------:R-:W2:Y:S05]  /*0180*/  LDCU.64 UR6, c[0x4][0x10] ;  /* 0x01000200ff0677ac */ /* 0x000eaa0008000a00 */
[----:B------:R-:W3:Y:S08]  /*0190*/  LDC.64 R4, c[0x0][0x398] ;  /* 0x0000e600ff047b82 */ /* 0x000ef00000000a00 */
[----:B------:R-:W1:Y:S01]  /*01a0*/  S2UR UR4, SR_CTAID.X ;  /* 0x00000000000479c3 */ /* 0x000e620000002500 */
[----:B0-----:R-:W-:-:S07]  /*01b0*/  IMAD R19, R17, UR5, RZ ;  /* 0x0000000511137c24 */ /* 0x001fce000f8e02ff */
[----:B------:R-:W0:Y:S01]  /*01c0*/  LDC.64 R2, c[0x4][R2] ;  /* 0x0100000002027b82 */ /* 0x000e220000000a00 */
[----:B------:R-:W4:Y:S01]  /*01d0*/  LDCU UR5, c[0x0][0x3a0] ;  /* 0x00007400ff0577ac */ /* 0x000f220008000800 */
[----:B------:R0:W-:Y:S01]  /*01e0*/  STL [R1], R19 ;  /* 0x0000001301007387 */ /* 0x0001e20000100800 */
[----:B---3--:R-:W-:Y:S01]  /*01f0*/  IMAD.WIDE.U32 R4, R16, 0x4, R4 ;  /* 0x0000000410047825 */ /* 0x008fe200078e0004 */
[----:B------:R-:W-:-:S03]  /*0200*/  MOV R6, R23 ;  /* 0x0000001700067202 */ /* 0x000fc60000000f00 */
[----:B------:R-:W-:Y:S01]  /*0210*/  IMAD.MOV.U32 R7, RZ, RZ, R22 ;  /* 0x000000ffff077224 */ /* 0x000fe200078e0016 */
[----:B------:R2:W5:Y:S01]  /*0220*/  LDG.E.CONSTANT R25, desc[UR36][R4.64] ;  /* 0x0000002404197981 */ /* 0x000562000c1e9900 */
[----:B-1----:R-:W-:Y:S02]  /*0230*/  IMAD R17, R17, UR4, R0 ;  /* 0x0000000411117c24 */ /* 0x002fe4000f8e0200 */
[----:B----4-:R-:W-:Y:S02]  /*0240*/  IMAD R18, R16, UR5, RZ ;  /* 0x0000000510127c24 */ /* 0x010fe4000f8e02ff */
[----:B--2---:R-:W-:Y:S02]  /*0250*/  IMAD.U32 R4, RZ, RZ, UR6 ;  /* 0x00000006ff047e24 */ /* 0x004fe4000f8e00ff */
[----:B------:R-:W-:-:S07]  /*0260*/  IMAD.U32 R5, RZ, RZ, UR7 ;  /* 0x00000007ff057e24 */ /* 0x000fce000f8e00ff */
[----:B------:R-:W-:-:S07]  /*0270*/  LEPC R20, `(.L_x_867) ;  /* 0x000000001014794e */ /* 0x000fce0000000000 */
[----:B0----5:R-:W-:Y:S05]  /*0280*/  CALL.ABS.NOINC R2 ;  /* 0x0000000002007343 */ /* 0x021fea0003c00000 */
.L_x_867:
[----:B------:R-:W-:Y:S01]  /*0290*/  ISETP.GE.AND P0, PT, R17, R25, PT ;  /* 0x000000191100720c */ /* 0x000fe20003f06270 */
[----:B------:R-:W-:-:S12]  /*02a0*/  IMAD R17, R18, 0x2, R17 ;  /* 0x0000000212117824 */ /* 0x000fd800078e0211 */
[----:B------:R-:W-:Y:S05]  /*02b0*/  @P0 EXIT ;  /* 0x000000000000094d */ /* 0x000fea0003800000 */
[----:B------:R-:W-:Y:S01]  /*02c0*/  LEA R25, R18, R25, 0x1 ;  /* 0x0000001912197211 */ /* 0x000fe200078e08ff */
[----:B------:R-:W-:-:S07]  /*02d0*/  IMAD.MOV.U32 R18, RZ, RZ, R17 ;  /* 0x000000ffff127224 */ /* 0x000fce00078e0011 */
.L_x_878:
[----:B0-----:R-:W0:Y:S01]  /*02e0*/  LDC.64 R4, c[0x0][0x390] ;  /* 0x0000e400ff047b82 */ /* 0x001e220000000a00 */
[----:B------:R-:W-:Y:S01]  /*02f0*/  IMAD.MOV.U32 R11, RZ, RZ, RZ ;  /* 0x000000ffff0b7224 */ /* 0x000fe200078e00ff */
[----:B------:R-:W-:Y:S01]  /*0300*/  MOV R24, 0x0 ;  /* 0x0000000000187802 */ /* 0x000fe20000000f00 */
[----:B------:R-:W1:Y:S01]  /*0310*/  LDCU.64 UR4, c[0x4][0x18] ;  /* 0x01000300ff0477ac */ /* 0x000e620008000a00 */
[----:B0-----:R-:W-:-:S05]  /*0320*/  IMAD.WIDE R4, R18, 0x4, R4 ;  /* 0x0000000412047825 */ /* 0x001fca00078e0204 */
[----:B------:R-:W2:Y:S01]  /*0330*/  LDG.E.CONSTANT R17, desc[UR36][R4.64+0x4] ;  /* 0x0000042404117981 */ /* 0x000ea2000c1e9900 */
[----:B------:R0:W3:Y:S01]  /*0340*/  LDC.64 R8, c[0x4][R24] ;  /* 0x0100000018087b82 */ /* 0x0000e20000000a00 */
[----:B------:R-:W-:Y:S02]  /*0350*/  IMAD.IADD R18, R19, 0x1, R18 ;  /* 0x0000000113127824 */ /* 0x000fe400078e0212 */
[----:B------:R1:W5:Y:S01]  /*0360*/  LDG.E.CONSTANT R2, desc[UR36][R4.64] ;  /* 0x0000002404027981 */ /* 0x000362000c1e9900 */
[----:B------:R-:W-:Y:S02]  /*0370*/  IMAD.MOV.U32 R6, RZ, RZ, R23 ;  /* 0x000000ffff067224 */ /* 0x000fe400078e0017 */
[----:B------:R-:W-:Y:S01]  /*0380*/  ISETP.GE.AND P0, PT, R18, R25, PT ;  /* 0x000000191200720c */ /* 0x000fe20003f06270 */
[----:B------:R-:W-:-:S03]  /*0390*/  IMAD.MOV.U32 R7, RZ, RZ, R22 ;  /* 0x000000ffff077224 */ /* 0x000fc600078e0016 */
[----:B------:R-:W-:Y:S01]  /*03a0*/  P2R R26, PR, RZ, 0x1 ;  /* 0x00000001ff1a7803 */ /* 0x000fe20000000000 */
[----:B-1----:R-:W-:Y:S01]  /*03b0*/  IMAD.U32 R4, RZ, RZ, UR4 ;  /* 0x00000004ff047e24 */ /* 0x002fe2000f8e00ff */
[----:B------:R-:W-:Y:S02]  /*03c0*/  MOV R5, UR5 ;  /* 0x0000000500057c02 */ /* 0x000fe40008000f00 */
[----:B--2---:R-:W-:Y:S01]  /*03d0*/  MOV R10, R17 ;  /* 0x00000011000a7202 */ /* 0x004fe20000000f00 */
[----:B------:R0:W-:Y:S04]  /*03e0*/  STL.64 [R1], R16 ;  /* 0x0000001001007387 */ /* 0x0001e80000100a00 */
[----:B------:R0:W-:Y:S04]  /*03f0*/  STL.64 [R1+0x8], R10 ;  /* 0x0000080a01007387 */ /* 0x0001e80000100a00 */
[----:B---3--:R0:W-:Y:S02]  /*0400*/  STL [R1+0x10], R17 ;  /* 0x0000101101007387 */ /* 0x0081e40000100800 */
[----:B------:R-:W-:-:S07]  /*0410*/  LEPC R20, `(.L_x_868) ;  /* 0x000000001014794e */ /* 0x000fce0000000000 */
[----:B0----5:R-:W-:Y:S05]  /*0420*/  CALL.ABS.NOINC R8 ;  /* 0x0000000008007343 */ /* 0x021fea0003c00000 */
.L_x_868:
        /* <DEDUP_REMOVED lines=14> */
.L_x_869:
        /* <DEDUP_REMOVED lines=20> */
.L_x_870:
        /* <DEDUP_REMOVED lines=19> */
.L_x_871:
        /* <DEDUP_REMOVED lines=18> */
.L_x_872:
        /* <DEDUP_REMOVED lines=18> */
.L_x_873:
        /* <DEDUP_REMOVED lines=18> */
.L_x_874:
        /* <DEDUP_REMOVED lines=18> */
.L_x_875:
        /* <DEDUP_REMOVED lines=18> */
.L_x_876:
        /* <DEDUP_REMOVED lines=13> */
.L_x_877:
        /* <DEDUP_REMOVED lines=8> */
.L_x_879:
        /* <DEDUP_REMOVED lines=9> */
.L_x_1160:


//--------------------- .text._Z5evictIfLi8ELi4ELi1EEvPT_S1_PKiS3_i --------------------------
	.section	.text._Z5evictIfLi8ELi4ELi1EEvPT_S1_PKiS3_i,"ax",@progbits
	.align	128
        .global         _Z5evictIfLi8ELi4ELi1EEvPT_S1_PKiS3_i
        .type           _Z5evictIfLi8ELi4ELi1EEvPT_S1_PKiS3_i,@function
        .size           _Z5evictIfLi8ELi4ELi1EEvPT_S1_PKiS3_i,(.L_x_1161 - _Z5evictIfLi8ELi4ELi1EEvPT_S1_PKiS3_i)
        .other          _Z5evictIfLi8ELi4ELi1EEvPT_S1_PKiS3_i,@"STO_CUDA_ENTRY STV_DEFAULT"
_Z5evictIfLi8ELi4ELi1EEvPT_S1_PKiS3_i:
.text._Z5evictIfLi8ELi4ELi1EEvPT_S1_PKiS3_i:
        /* <DEDUP_REMOVED lines=21> */
.L_x_880:
        /* <DEDUP_REMOVED lines=20> */
.L_x_881:
[----:B------:R-:W-:Y:S01]  /*0290*/  ISETP.GE.AND P0, PT, R17, R18, PT ;  /* 0x000000121100720c */ /* 0x000fe20003f06270 */
[----:B------:R-:W-:-:S12]  /*02a0*/  IMAD R29, R30, 0x2, R17 ;  /* 0x000000021e1d7824 */ /* 0x000fd800078e0211 */
[----:B------:R-:W-:Y:S05]  /*02b0*/  @P0 EXIT ;  /* 0x000000000000094d */ /* 0x000fea0003800000 */
[----:B------:R-:W-:-:S07]  /*02c0*/  LEA R30, R30, R18, 0x1 ;  /* 0x000000121e1e7211 */ /* 0x000fce00078e08ff */
.L_x_899:
[----:B0-----:R-:W0:Y:S02]  /*02d0*/  LDC.64 R4, c[0x0][0x390] ;  /* 0x0000e400ff047b82 */ /* 0x001e240000000a00 */
[----:B0-----:R-:W-:-:S05]  /*02e0*/  IMAD.WIDE R4, R29, 0x4, R4 ;  /* 0x000000041d047825 */ /* 0x001fca00078e0204 */
[----:B------:R-:W2:Y:S04]  /*02f0*/  LDG.E.CONSTANT R3, desc[UR36][R4.64+0x4] ;  /* 0x0000042404037981 */ /* 0x000ea8000c1e9900 */
[----:B------:R0:W3:Y:S01]  /*0300*/  LDG.E.CONSTANT R22, desc[UR36][R4.64] ;  /* 0x0000002404167981 */ /* 0x0000e2000c1e9900 */
[----:B------:R-:W1:Y:S01]  /*0310*/  LDCU UR4, c[0x0][0x2f8] ;  /* 0x00005f00ff0477ac */ /* 0x000e620008000800 */
[----:B------:R-:W-:Y:S01]  /*0320*/  IMAD.MOV.U32 R19, RZ, RZ, RZ ;  /* 0x000000ffff137224 */ /* 0x000fe200078e00ff */
[----:B------:R-:W-:Y:S01]  /*0330*/  MOV R0, 0x0 ;  /* 0x0000000000007802 */ /* 0x000fe20000000f00 */
[----:B------:R-:W-:Y:S02]  /*0340*/  IMAD.IADD R29, R24, 0x1, R29 ;  /* 0x00000001181d7824 */ /* 0x000fe400078e021d */
[----:B------:R-:W-:Y:S01]  /*0350*/  IMAD.MOV.U32 R6, RZ, RZ, R26 ;  /* 0x000000ffff067224 */ /* 0x000fe200078e001a */
[----:B------:R4:W2:Y:S01]  /*0360*/  LDC.64 R10, c[0x4][R0] ;  /* 0x01000000000a7b82 */ /* 0x0008a20000000a00 */
        /* <DEDUP_REMOVED lines=11> */
[----:B------:R4:W-:Y:S02]  /*0420*/  STL [R9+0x10], R18 ;  /* 0x0000101209007387 */ /* 0x0009e40000100800 */
[----:B------:R-:W-:-:S07]  /*0430*/  LEPC R20, `(.L_x_882) ;  /* 0x000000001014794e */ /* 0x000fce0000000000 */
[----:B----4-:R-:W-:Y:S05]  /*0440*/  CALL.ABS.NOINC R10 ;  /* 0x000000000a007343 */ /* 0x010fea0003c00000 */
.L_x_882:
[----:B------:R-:W0:Y:S01]  /*0450*/  LDCU UR4, c[0x0][0x2f8] ;  /* 0x00005f00ff0477ac */ /* 0x000e220008000800 */
[----:B------:R-:W-:Y:S01]  /*0460*/  IMAD.MOV.U32 R19, RZ, RZ, R18 ;  /* 0x000000ffff137224 */ /* 0x000fe200078e0012 */
[----:B------:R-:W-:Y:S01]  /*0470*/  MOV R23, R22 ;  /* 0x0000001600177202 */ /* 0x000fe20000000f00 */
[----:B------:R-:W-:Y:S01]  /*0480*/  IMAD.MOV.U32 R7, RZ, RZ, R25 ;  /* 0x000000ffff077224 */ /* 0x000fe200078e0019 */
[----:B------:R-:W-:Y:S02]  /*0490*/  MOV R27, 0x0 ;  /* 0x00000000001b7802 */ /* 0x000fe40000000f00 */
[----:B------:R-:W-:Y:S02]  /*04a0*/  MOV R6, R26 ;  /* 0x0000001a00067202 */ /* 0x000fe40000000f00 */
[----:B------:R1:W2:Y:S01]  /*04b0*/  LDC.64 R8, c[0x4][R27] ;  /* 0x010000001b087b82 */ /* 0x0002a20000000a00 */
[----:B0-----:R-:W-:Y:S01]  /*04c0*/  VIADD R28, R26, -UR4 ;  /* 0x800000041a1c7c36 */ /* 0x001fe20008000000 */
[----:B------:R-:W0:Y:S04]  /*04d0*/  LDCU.64 UR4, c[0x4][0x20] ;  /* 0x01000400ff0477ac */ /* 0x000e280008000a00 */
[----:B------:R1:W-:Y:S04]  /*04e0*/  STL.64 [R28+0x8], R18 ;  /* 0x000008121c007387 */ /* 0x0003e80000100a00 */
[----:B------:R1:W-:Y:S04]  /*04f0*/  STL.64 [R28], R22 ;  /* 0x000000161c007387 */ /* 0x0003e80000100a00 */
[----:B------:R1:W-:Y:S01]  /*0500*/  STL [R28+0x10], RZ ;  /* 0x000010ff1c007387 */ /* 0x0003e20000100800 */
[----:B0-----:R-:W-:-:S02]  /*0510*/  IMAD.U32 R4, RZ, RZ, UR4 ;  /* 0x00000004ff047e24 */ /* 0x001fc4000f8e00ff */
[----:B-1----:R-:W-:-:S07]  /*0520*/  IMAD.U32 R5, RZ, RZ, UR5 ;  /* 0x00000005ff057e24 */ /* 0x002fce000f8e00ff */
[----:B------:R-:W-:-:S07]  /*0530*/  LEPC R20, `(.L_x_883) ;  /* 0x000000001014794e */ /* 0x000fce0000000000 */
[----:B--2---:R-:W-:Y:S05]  /*0540*/  CALL.ABS.NOINC R8 ;  /* 0x0000000008007343 */ /* 0x004fea0003c00000 */
.L_x_883:
        /* <DEDUP_REMOVED lines=19> */
.L_x_884:
        /* <DEDUP_REMOVED lines=16> */
.L_x_885:
[----:B------:R-:W2:Y:S01]  /*0780*/  LDG.E R3, desc[UR36][R32.64+0x8] ;  /* 0x0000082420037981 */ /* 0x000ea2000c1e1900 */
[----:B------:R-:W-:Y:S02]  /*0790*/  HFMA2 R11, -RZ, RZ, 0, 1.78813934326171875e-07 ;  /* 0x00000003ff0b7431 */ /* 0x000fe400000001ff */
        /* <DEDUP_REMOVED lines=14> */
.L_x_886:
        /* <DEDUP_REMOVED lines=15> */
.L_x_887:
[----:B------:R-:W2:Y:S01]  /*0970*/  LDG.E R3, desc[UR36][R32.64+0x10] ;  /* 0x0000102420037981 */ /* 0x000ea2000c1e1900 */
[----:B------:R-:W-:Y:S01]  /*0980*/  IMAD.MOV.U32 R11, RZ, RZ, 0x1 ;  /* 0x00000001ff0b7424 */ /* 0x000fe200078e00ff */
[----:B------:R-:W-:Y:S01]  /*0990*/  IADD3 R23, PT, PT, R22, 0x4, RZ ;  /* 0x0000000416177810 */ /* 0x000fe20007ffe0ff */
[----:B------:R-:W-:Y:S01]  /*09a0*/  VIADD R19, R18, 0x4 ;  /* 0x0000000412137836 */ /* 0x000fe20000000000 */
[----:B------:R0:W1:Y:S01]  /*09b0*/  LDC.64 R8, c[0x4][R27] ;  /* 0x010000001b087b82 */ /* 0x0000620000000a00 */
[----:B------:R-:W3:Y:S01]  /*09c0*/  LDCU.64 UR4, c[0x4][0x20] ;  /* 0x01000400ff0477ac */ /* 0x000ee20008000a00 */
[----:B------:R0:W-:Y:S01]  /*09d0*/  STL [R28+0x10], R11 ;  /* 0x0000100b1c007387 */ /* 0x0001e20000100800 */
[----:B------:R-:W-:Y:S01]  /*09e0*/  MOV R6, R26 ;  /* 0x0000001a00067202 */ /* 0x000fe20000000f00 */
[----:B------:R-:W-:Y:S02]  /*09f0*/  IMAD.MOV.U32 R7, RZ, RZ, R25 ;  /* 0x000000ffff077224 */ /* 0x000fe400078e0019 */
[----:B------:R0:W-:Y:S04]  /*0a00*/  STL.64 [R28], R22 ;  /* 0x000000161c007387 */ /* 0x0001e80000100a00 */
[----:B------:R0:W-:Y:S01]  /*0a10*/  STL.64 [R28+0x8], R18 ;  /* 0x000008121c007387 */ /* 0x0001e20000100a00 */
[----:B---3--:R-:W-:Y:S01]  /*0a20*/  MOV R4, UR4 ;  /* 0x0000000400047c02 */ /* 0x008fe20008000f00 */
[----:B------:R-:W-:-:S02]  /*0a30*/  IMAD.U32 R5, RZ, RZ, UR5 ;  /* 0x00000005ff057e24 */ /* 0x000fc4000f8e00ff */
[----:B-12---:R0:W-:Y:S05]  /*0a40*/  STG.E desc[UR36][R16.64+0x10], R3 ;  /* 0x0000100310007986 */ /* 0x0061ea000c101924 */
[----:B------:R-:W-:-:S07]  /*0a50*/  LEPC R20, `(.L_x_888) ;  /* 0x000000001014794e */ /* 0x000fce0000000000 */
[----:B0-----:R-:W-:Y:S05]  /*0a60*/  CALL.ABS.NOINC R8 ;  /* 0x0000000008007343 */ /* 0x001fea0003c00000 */
.L_x_888:
        /* <DEDUP_REMOVED lines=14> */
.L_x_889:
        /* <DEDUP_REMOVED lines=14> */
.L_x_890:
        /* <DEDUP_REMOVED lines=13> */
.L_x_891:
        /* <DEDUP_REMOVED lines=17> */
.L_x_892:
        /* <DEDUP_REMOVED lines=14> */
.L_x_893:
        /* <DEDUP_REMOVED lines=14> */
.L_x_894:
        /* <DEDUP_REMOVED lines=14> */
.L_x_895:
        /* <DEDUP_REMOVED lines=14> */
.L_x_896:
        /* <DEDUP_REMOVED lines=14> */
.L_x_897:
        /* <DEDUP_REMOVED lines=14> */
.L_x_898:
[----:B------:R-:W2:Y:S01]  /*1350*/  LDG.E R33, desc[UR36][R32.64+0x1c] ;  /* 0x00001c2420217981 */ /* 0x000ea2000c1e1900 */
[----:B------:R-:W-:-:S03]  /*1360*/  ISETP.NE.AND P6, PT, R31, RZ, PT ;  /* 0x000000ff1f00720c */ /* 0x000fc60003fc5270 */
[----:B--2---:R0:W-:Y:S10]  /*1370*/  STG.E desc[UR36][R16.64+0x1c], R33 ;  /* 0x00001c2110007986 */ /* 0x0041f4000c101924 */
[----:B------:R-:W-:Y:S05]  /*1380*/  @!P6 BRA `(.L_x_899) ;  /* 0xffffffec00d0e947 */ /* 0x000fea000383ffff */
[----:B------:R-:W-:Y:S05]  /*1390*/  EXIT ;  /* 0x000000000000794d */ /* 0x000fea0003800000 */
.L_x_900:
        /* <DEDUP_REMOVED lines=14> */
.L_x_1161:


//--------------------- .text._Z5evictIfLi4ELi4ELi1EEvPT_S1_PKiS3_i --------------------------
	.section	.text._Z5evictIfLi4ELi4ELi1EEvPT_S1_PKiS3_i,"ax",@progbits
	.align	128
        .global         _Z5evictIfLi4ELi4ELi1EEvPT_S1_PKiS3_i
        .type           _Z5evictIfLi4ELi4ELi1EEvPT_S1_PKiS3_i,@function
        .size           _Z5evictIfLi4ELi4ELi1EEvPT_S1_PKiS3_i,(.L_x_1162 - _Z5evictIfLi4ELi4ELi1EEvPT_S1_PKiS3_i)
        .other          _Z5evictIfLi4ELi4ELi1EEvPT_S1_PKiS3_i,@"STO_CUDA_ENTRY STV_DEFAULT"
_Z5evictIfLi4ELi4ELi1EEvPT_S1_PKiS3_i:
.text._Z5evictIfLi4ELi4ELi1EEvPT_S1_PKiS3_i:
        /* <DEDUP_REMOVED lines=21> */
.L_x_901:
        /* <DEDUP_REMOVED lines=20> */
.L_x_902:
[----:B------:R-:W-:Y:S01]  /*0290*/  ISETP.GE.AND P0, PT, R17, R27, PT ;  /* 0x0000001b1100720c */ /* 0x000fe20003f06270 */
[----:B------:R-:W-:-:S12]  /*02a0*/  IMAD R24, R18, 0x2, R17 ;  /* 0x0000000212187824 */ /* 0x000fd800078e0211 */
[----:B------:R-:W-:Y:S05]  /*02b0*/  @P0 EXIT ;  /* 0x000000000000094d */ /* 0x000fea0003800000 */
[----:B------:R-:W-:-:S07]  /*02c0*/  LEA R27, R18, R27, 0x1 ;  /* 0x0000001b121b7211 */ /* 0x000fce00078e08ff */
.L_x_912:
        /* <DEDUP_REMOVED lines=16> */
[----:B---3--:R-:W-:-:S03]  /*03d0*/  SHF.L.U32 R18, R18, 0x2, RZ ;  /* 0x0000000212127819 */ /* 0x008fc600000006ff */
[----:B------:R-:W-:Y:S04]  /*03e0*/  STL [R1+0x10], R16 ;  /* 0x0000101001007387 */ /* 0x000fe80000100800 */
[----:B------:R1:W-:Y:S02]  /*03f0*/  STL.64 [R1+0x8], R16 ;  /* 0x0000081001007387 */ /* 0x0003e40000100a00 */
[----:B01--4-:R-:W-:-:S07]  /*0400*/  P2R R17, PR, RZ, 0x1 ;  /* 0x00000001ff117803 */ /* 0x013fce0000000000 */
[----:B------:R-:W-:-:S07]  /*0410*/  LEPC R20, `(.L_x_903) ;  /* 0x000000001014794e */ /* 0x000fce0000000000 */
[----:B------:R-:W-:Y:S05]  /*0420*/  CALL.ABS.NOINC R8 ;  /* 0x0000000008007343 */ /* 0x000fea0003c00000 */
.L_x_903:
        /* <DEDUP_REMOVED lines=14> */
.L_x_904:
        /* <DEDUP_REMOVED lines=20> */
.L_x_905:
        /* <DEDUP_REMOVED lines=19> */
.L_x_906:
        /* <DEDUP_REMOVED lines=18> */
.L_x_907:
        /* <DEDUP_REMOVED lines=14> */
.L_x_908:
        /* <DEDUP_REMOVED lines=18> */
.L_x_909:
        /* <DEDUP_REMOVED lines=15> */
.L_x_910:
        /* <DEDUP_REMOVED lines=15> */
.L_x_911:
[----:B------:R-:W2:Y:S01]  /*0c80*/  LDG.E R31, desc[UR36][R30.64+0xc] ;  /* 0x00000c241e1f7981 */ /* 0x000ea2000c1e1900 */
[----:B------:R-:W-:-:S03]  /*0c90*/  ISETP.NE.AND P6, PT, R17, RZ, PT ;  /* 0x000000ff1100720c */ /* 0x000fc60003fc5270 */
[----:B--2---:R0:W-:Y:S10]  /*0ca0*/  STG.E desc[UR36][R28.64+0xc], R31 ;  /* 0x00000c1f1c007986 */ /* 0x0041f4000c101924 */
[----:B------:R-:W-:Y:S05]  /*0cb0*/  @!P6 BRA `(.L_x_912) ;  /* 0xfffffff40084e947 */ /* 0x000fea000383ffff */
[----:B------:R-:W-:Y:S05]  /*0cc0*/  EXIT ;  /* 0x000000000000794d */ /* 0x000fea0003800000 */
.L_x_913:
        /* <DEDUP_REMOVED lines=11> */
.L_x_1162:


//--------------------- .text._Z5evictIfLi2ELi4ELi1EEvPT_S1_PKiS3_i --------------------------
	.section	.text._Z5evictIfLi2ELi4ELi1EEvPT_S1_PKiS3_i,"ax",@progbits
	.align	128
        .global         _Z5evictIfLi2ELi4ELi1EEvPT_S1_PKiS3_i
        .type           _Z5evictIfLi2ELi4ELi1EEvPT_S1_PKiS3_i,@function
        .size           _Z5evictIfLi2ELi4ELi1EEvPT_S1_PKiS3_i,(.L_x_1163 - _Z5evictIfLi2ELi4ELi1EEvPT_S1_PKiS3_i)
        .other          _Z5evictIfLi2ELi4ELi1EEvPT_S1_PKiS3_i,@"STO_CUDA_ENTRY STV_DEFAULT"
_Z5evictIfLi2ELi4ELi1EEvPT_S1_PKiS3_i:
.text._Z5evictIfLi2ELi4ELi1EEvPT_S1_PKiS3_i:
        /* <DEDUP_REMOVED lines=21> */
.L_x_914:
        /* <DEDUP_REMOVED lines=20> */
.L_x_915:
[----:B------:R-:W-:-:S13]  /*0290*/  ISETP.GE.AND P0, PT, R17, R29, PT ;  /* 0x0000001d1100720c */ /* 0x000fda0003f06270 */
[----:B------:R-:W-:Y:S05]  /*02a0*/  @P0 EXIT ;  /* 0x000000000000094d */ /* 0x000fea0003800000 */
[----:B------:R-:W-:Y:S01]  /*02b0*/  VIMNMX.U32 R0, PT, PT, R26, 0x1, !PT ;  /* 0x000000011a007848 */ /* 0x000fe20007fe0000 */
[C---:B------:R-:W-:Y:S01]  /*02c0*/  IMAD R29, R18.reuse, 0x2, R29 ;  /* 0x00000002121d7824 */ /* 0x040fe200078e021d */
[----:B------:R-:W-:Y:S01]  /*02d0*/  LEA R31, R18, R17, 0x1 ;  /* 0x00000011121f7211 */ /* 0x000fe200078e08ff */
[----:B------:R-:W-:Y:S01]  /*02e0*/  BSSY.RECONVERGENT B6, `(.L_x_916) ;  /* 0x0000099000067945 */ /* 0x000fe20003800200 */
        /* <DEDUP_REMOVED lines=27> */
[----:B------:R-:W0:Y:S02]  /*04a0*/  LDC.64 R4, c[0x0][0x390] ;  /* 0x0000e400ff047b82 */ /* 0x000e240000000a00 */
[----:B0-----:R-:W-:-:S05]  /*04b0*/  IMAD.WIDE R4, R31, 0x4, R4 ;  /* 0x000000041f047825 */ /* 0x001fca00078e0204 */
[----:B------:R-:W2:Y:S04]  /*04c0*/  LDG.E.CONSTANT R9, desc[UR36][R4.64+0x4] ;  /* 0x0000042404097981 */ /* 0x000ea8000c1e9900 */
[----:B------:R0:W3:Y:S01]  /*04d0*/  LDG.E.CONSTANT R22, desc[UR36][R4.64] ;  /* 0x0000002404167981 */ /* 0x0000e2000c1e9900 */
[----:B------:R-:W1:Y:S01]  /*04e0*/  LDCU UR4, c[0x0][0x2f8] ;  /* 0x00005f00ff0477ac */ /* 0x000e620008000800 */
[----:B------:R-:W-:Y:S01]  /*04f0*/  IMAD.MOV.U32 R8, RZ, RZ, R2 ;  /* 0x000000ffff087224 */ /* 0x000fe200078e0002 */
[----:B------:R-:W4:Y:S01]  /*0500*/  LDC.64 R16, c[0x4][R16] ;  /* 0x0100000010107b82 */ /* 0x000f220000000a00 */
[----:B------:R-:W-:Y:S02]  /*0510*/  IMAD.MOV.U32 R25, RZ, RZ, RZ ;  /* 0x000000ffff197224 */ /* 0x000fe400078e00ff */
[----:B------:R-:W-:-:S02]  /*0520*/  IMAD.MOV.U32 R6, RZ, RZ, R28 ;  /* 0x000000ffff067224 */ /* 0x000fc400078e001c */
[----:B------:R-:W-:Y:S01]  /*0530*/  IMAD.MOV.U32 R7, RZ, RZ, R27 ;  /* 0x000000ffff077224 */ /* 0x000fe200078e001b */
[----:B-1----:R-:W-:Y:S01]  /*0540*/  IADD3 R3, PT, PT, R28, -UR4, RZ ;  /* 0x800000041c037c10 */ /* 0x002fe2000fffe0ff */
[----:B------:R-:W0:Y:S02]  /*0550*/  LDCU.64 UR4, c[0x4][0x18] ;  /* 0x01000300ff0477ac */ /* 0x000e240008000a00 */
[----:B0-----:R-:W-:Y:S01]  /*0560*/  IMAD.U32 R4, RZ, RZ, UR4 ;  /* 0x00000004ff047e24 */ /* 0x001fe2000f8e00ff */
[----:B------:R-:W-:Y:S01]  /*0570*/  MOV R5, UR5 ;  /* 0x0000000500057c02 */ /* 0x000fe20008000f00 */
[----:B--2---:R-:W-:Y:S01]  /*0580*/  IMAD.SHL.U32 R24, R9, 0x2, RZ ;  /* 0x0000000209187824 */ /* 0x004fe200078e00ff */
[----:B------:R0:W-:Y:S01]  /*0590*/  STL.64 [R3], R8 ;  /* 0x0000000803007387 */ /* 0x0001e20000100a00 */
[----:B---3--:R-:W-:-:S03]  /*05a0*/  SHF.L.U32 R22, R22, 0x1, RZ ;  /* 0x0000000116167819 */ /* 0x008fc600000006ff */
[----:B------:R0:W-:Y:S04]  /*05b0*/  STL.64 [R3+0x8], R24 ;  /* 0x0000081803007387 */ /* 0x0001e80000100a00 */
[----:B----4-:R0:W-:Y:S02]  /*05c0*/  STL [R3+0x10], R24 ;  /* 0x0000101803007387 */ /* 0x0101e40000100800 */
[----:B------:R-:W-:-:S07]  /*05d0*/  LEPC R20, `(.L_x_918) ;  /* 0x000000001014794e */ /* 0x000fce0000000000 */
[----:B0-----:R-:W-:Y:S05]  /*05e0*/  CALL.ABS.NOINC R16 ;  /* 0x0000000010007343 */ /* 0x001fea0003c00000 */
.L_x_918:
        /* <DEDUP_REMOVED lines=17> */
.L_x_919:
        /* <DEDUP_REMOVED lines=20> */
.L_x_920:
[----:B------:R-:W2:Y:S01]  /*0840*/  LDG.E R3, desc[UR36][R18.64+0x4] ;  /* 0x0000042412037981 */ /* 0x000ea2000c1e1900 */
[----:B------:R-:W-:Y:S02]  /*0850*/  HFMA2 R0, -RZ, RZ, 0, 1.1920928955078125e-07 ;  /* 0x00000002ff007431 */ /* 0x000fe400000001ff */
        /* <DEDUP_REMOVED lines=15> */
.L_x_921:
[----:B------:R-:W2:Y:S01]  /*0950*/  LDG.E R3, desc[UR36][R18.64+0x8] ;  /* 0x0000082412037981 */ /* 0x000ea2000c1e1900 */
[----:B------:R-:W-:Y:S02]  /*0960*/  HFMA2 R0, -RZ, RZ, 0, 1.78813934326171875e-07 ;  /* 0x00000003ff007431 */ /* 0x000fe400000001ff */
        /* <DEDUP_REMOVED lines=15> */
.L_x_922:
[----:B------:R-:W2:Y:S01]  /*0a60*/  LDG.E R19, desc[UR36][R18.64+0xc] ;  /* 0x00000c2412137981 */ /* 0x000ea2000c1e1900 */
[----:B------:R-:W-:Y:S01]  /*0a70*/  IMAD.MOV.U32 R23, RZ, RZ, R24 ;  /* 0x000000ffff177224 */ /* 0x000fe200078e0018 */
[----:B------:R0:W1:Y:S01]  /*0a80*/  LDC.64 R8, c[0x4][R25] ;  /* 0x0100000019087b82 */ /* 0x0000620000000a00 */
[----:B------:R-:W3:Y:S01]  /*0a90*/  LDCU.64 UR4, c[0x4][0x28] ;  /* 0x01000500ff0477ac */ /* 0x000ee20008000a00 */
[----:B------:R0:W-:Y:S01]  /*0aa0*/  STL [R31+0x8], RZ ;  /* 0x000008ff1f007387 */ /* 0x0001e20000100800 */
[----:B------:R-:W-:Y:S01]  /*0ab0*/  MOV R6, R28 ;  /* 0x0000001c00067202 */ /* 0x000fe20000000f00 */
[----:B------:R-:W-:Y:S02]  /*0ac0*/  IMAD.MOV.U32 R7, RZ, RZ, R27 ;  /* 0x000000ffff077224 */ /* 0x000fe400078e001b */
[----:B------:R0:W-:Y:S01]  /*0ad0*/  STL.64 [R31], R22 ;  /* 0x000000161f007387 */ /* 0x0001e20000100a00 */
[----:B---3--:R-:W-:Y:S01]  /*0ae0*/  MOV R4, UR4 ;  /* 0x0000000400047c02 */ /* 0x008fe20008000f00 */
[----:B------:R-:W-:-:S02]  /*0af0*/  IMAD.U32 R5, RZ, RZ, UR5 ;  /* 0x00000005ff057e24 */ /* 0x000fc4000f8e00ff */
[----:B-12---:R0:W-:Y:S05]  /*0b00*/  STG.E desc[UR36][R16.64+0xc], R19 ;  /* 0x00000c1310007986 */ /* 0x0061ea000c101924 */
[----:B------:R-:W-:-:S07]  /*0b10*/  LEPC R20, `(.L_x_923) ;  /* 0x000000001014794e */ /* 0x000fce0000000000 */
[----:B0-----:R-:W-:Y:S05]  /*0b20*/  CALL.ABS.NOINC R8 ;  /* 0x0000000008007343 */ /* 0x001fea0003c00000 */
.L_x_923:
[----:B------:R-:W0:Y:S01]  /*0b30*/  LDC.64 R18, c[0x0][0x388] ;  /* 0x0000e200ff127b82 */ /* 0x000e220000000a00 */
        /* <DEDUP_REMOVED lines=16> */
.L_x_924:
[----:B------:R-:W2:Y:S01]  /*0c40*/  LDG.E R17, desc[UR36][R16.64+0x4] ;  /* 0x0000042410117981 */ /* 0x000ea2000c1e1900 */
[----:B------:R-:W-:-:S03]  /*0c50*/  MOV R31, R32 ;  /* 0x00000020001f7202 */ /* 0x000fc60000000f00 */
[----:B--2---:R0:W-:Y:S04]  /*0c60*/  STG.E desc[UR36][R18.64+0x4], R17 ;  /* 0x0000041112007986 */ /* 0x0041e8000c101924 */
.L_x_917:
[----:B------:R-:W-:Y:S05]  /*0c70*/  BSYNC.RECONVERGENT B6 ;  /* 0x0000000000067941 */ /* 0x000fea0003800200 */
.L_x_916:
[----:B------:R-:W-:-:S13]  /*0c80*/  ISETP.NE.AND P0, PT, R30, RZ, PT ;  /* 0x000000ff1e00720c */ /* 0x000fda0003f05270 */
[----:B------:R-:W-:Y:S05]  /*0c90*/  @!P0 EXIT ;  /* 0x000000000000894d */ /* 0x000fea0003800000 */
.L_x_939:
[----:B-1----:R-:W1:Y:S02]  /*0ca0*/  LDC.64 R32, c[0x0][0x390] ;  /* 0x0000e400ff207b82 */ /* 0x002e640000000a00 */
[----:B-1----:R-:W-:-:S05]  /*0cb0*/  IMAD.WIDE R32, R31, 0x4, R32 ;  /* 0x000000041f207825 */ /* 0x002fca00078e0220 */
[----:B------:R-:W2:Y:S04]  /*0cc0*/  LDG.E.CONSTANT R3, desc[UR36][R32.64+0x4] ;  /* 0x0000042420037981 */ /* 0x000ea8000c1e9900 */
[----:B------:R-:W3:Y:S01]  /*0cd0*/  LDG.E.CONSTANT R24, desc[UR36][R32.64] ;  /* 0x0000002420187981 */ /* 0x000ee2000c1e9900 */
[----:B------:R-:W1:Y:S01]  /*0ce0*/  LDCU UR4, c[0x0][0x2f8] ;  /* 0x00005f00ff0477ac */ /* 0x000e620008000800 */
[----:B------:R-:W-:Y:S01]  /*0cf0*/  IMAD.MOV.U32 R23, RZ, RZ, RZ ;  /* 0x000000ffff177224 */ /* 0x000fe200078e00ff */
[----:B------:R-:W-:Y:S01]  /*0d00*/  MOV R0, 0x0 ;  /* 0x0000000000007802 */ /* 0x000fe20000000f00 */
[----:B------:R-:W-:Y:S01]  /*0d10*/  IMAD.MOV.U32 R7, RZ, RZ, R27 ;  /* 0x000000ffff077224 */ /* 0x000fe200078e001b */
[----:B------:R-:W-:Y:S02]  /*0d20*/  MOV R6, R28 ;  /* 0x0000001c00067202 */ /* 0x000fe40000000f00 */
[----:B------:R4:W0:Y:S01]  /*0d30*/  LDC.64 R10, c[0x4][R0] ;  /* 0x01000000000a7b82 */ /* 0x0008220000000a00 */
[----:B-1----:R-:W-:Y:S01]  /*0d40*/  IADD3 R9, PT, PT, R28, -UR4, RZ ;  /* 0x800000041c097c10 */ /* 0x002fe2000fffe0ff */
[----:B------:R-:W1:Y:S02]  /*0d50*/  LDCU.64 UR4, c[0x4][0x18] ;  /* 0x01000300ff0477ac */ /* 0x000e640008000a00 */
[----:B-1----:R-:W-:Y:S01]  /*0d60*/  MOV R4, UR4 ;  /* 0x0000000400047c02 */ /* 0x002fe20008000f00 */
[----:B------:R-:W-:-:S02]  /*0d70*/  IMAD.U32 R5, RZ, RZ, UR5 ;  /* 0x00000005ff057e24 */ /* 0x000fc4000f8e00ff */
[----:B--2---:R-:W-:Y:S01]  /*0d80*/  IMAD.SHL.U32 R22, R3, 0x2, RZ ;  /* 0x0000000203167824 */ /* 0x004fe200078e00ff */
[----:B------:R4:W-:Y:S01]  /*0d90*/  STL.64 [R9], R2 ;  /* 0x0000000209007387 */ /* 0x0009e20000100a00 */
[----:B---3--:R-:W-:-:S03]  /*0da0*/  SHF.L.U32 R24, R24, 0x1, RZ ;  /* 0x0000000118187819 */ /* 0x008fc600000006ff */
[----:B------:R4:W-:Y:S04]  /*0db0*/  STL.64 [R9+0x8], R22 ;  /* 0x0000081609007387 */ /* 0x0009e80000100a00 */
[----:B0-----:R4:W-:Y:S02]  /*0dc0*/  STL [R9+0x10], R22 ;  /* 0x0000101609007387 */ /* 0x0019e40000100800 */
[----:B------:R-:W-:-:S07]  /*0dd0*/  LEPC R20, `(.L_x_925) ;  /* 0x000000001014794e */ /* 0x000fce0000000000 */
[----:B----4-:R-:W-:Y:S05]  /*0de0*/  CALL.ABS.NOINC R10 ;  /* 0x000000000a007343 */ /* 0x010fea0003c00000 */
.L_x_925:
[----:B------:R-:W0:Y:S01]  /*0df0*/  LDCU UR4, c[0x0][0x2f8] ;  /* 0x00005f00ff0477ac */ /* 0x000e220008000800 */
[----:B------:R-:W-:Y:S01]  /*0e00*/  IMAD.MOV.U32 R10, RZ, RZ, R22 ;  /* 0x000000ffff0a7224 */ /* 0x000fe200078e0016 */
[----:B------:R-:W-:Y:S01]  /*0e10*/  MOV R11, R22 ;  /* 0x00000016000b7202 */ /* 0x000fe20000000f00 */
[----:B------:R-:W-:Y:S01]  /*0e20*/  IMAD.MOV.U32 R6, RZ, RZ, R28 ;  /* 0x000000ffff067224 */ /* 0x000fe200078e001c */
[----:B------:R-:W-:Y:S02]  /*0e30*/  MOV R25, R24 ;  /* 0x0000001800197202 */ /* 0x000fe40000000f00 */
        /* <DEDUP_REMOVED lines=12> */
.L_x_926:
        /* <DEDUP_REMOVED lines=20> */
.L_x_927:
        /* <DEDUP_REMOVED lines=17> */
.L_x_928:
        /* <DEDUP_REMOVED lines=17> */
.L_x_929:
        /* <DEDUP_REMOVED lines=13> */
.L_x_930:
[----:B------:R-:W0:Y:S01]  /*1330*/  LDC.64 R4, c[0x0][0x388] ;  /* 0x0000e200ff047b82 */ /* 0x000e220000000a00 */
[----:B------:R-:W-:Y:S02]  /*1340*/  HFMA2 R0, -RZ, RZ, 0, 5.9604644775390625e-08 ;  /* 0x00000001ff007431 */ /* 0x000fe400000001ff */
[----:B------:R-:W-:Y:S01]  /*1350*/  IMAD.MOV.U32 R10, RZ, RZ, R24 ;  /* 0x000000ffff0a7224 */ /* 0x000fe200078e0018 */
[----:B------:R-:W-:Y:S01]  /*1360*/  MOV R11, R22 ;  /* 0x00000016000b7202 */ /* 0x000fe20000000f00 */
        /* <DEDUP_REMOVED lines=14> */
.L_x_931:
[----:B------:R-:W-:Y:S01]  /*1450*/  IMAD.WIDE R32, R26, 0x4, R32 ;  /* 0x000000041a207825 */ /* 0x000fe200078e0220 */
[----:B------:R-:W2:Y:S01]  /*1460*/  LDG.E R19, desc[UR36][R18.64+0x4] ;  /* 0x0000042412137981 */ /* 0x000ea2000c1e1900 */
[----:B------:R-:W0:Y:S03]  /*1470*/  LDCU.64 UR4, c[0x4][0x18] ;  /* 0x01000300ff0477ac */ /* 0x000e260008000a00 */
[----:B------:R-:W3:Y:S04]  /*1480*/  LDG.E.CONSTANT R3, desc[UR36][R32.64+0x4] ;  /* 0x0000042420037981 */ /* 0x000ee8000c1e9900 */
[----:B------:R-:W4:Y:S01]  /*1490*/  LDG.E.CONSTANT R0, desc[UR36][R32.64] ;  /* 0x0000002420007981 */ /* 0x000f22000c1e9900 */
[----:B------:R-:W-:Y:S01]  /*14a0*/  IMAD.MOV.U32 R17, RZ, RZ, RZ ;  /* 0x000000ffff117224 */ /* 0x000fe200078e00ff */
[----:B------:R1:W1:Y:S01]  /*14b0*/  LDC.64 R8, c[0x4][R30] ;  /* 0x010000001e087b82 */ /* 0x0002620000000a00 */
[----:B------:R-:W-:Y:S01]  /*14c0*/  IMAD.MOV.U32 R6, RZ, RZ, R28 ;  /* 0x000000ffff067224 */ /* 0x000fe200078e001c */
[----:B------:R-:W-:Y:S01]  /*14d0*/  MOV R7, R27 ;  /* 0x0000001b00077202 */ /* 0x000fe20000000f00 */
[----:B0-----:R-:W-:Y:S01]  /*14e0*/  IMAD.U32 R4, RZ, RZ, UR4 ;  /* 0x00000004ff047e24 */ /* 0x001fe2000f8e00ff */
[----:B------:R-:W-:-:S02]  /*14f0*/  MOV R5, UR5 ;  /* 0x0000000500057c02 */ /* 0x000fc40008000f00 */
[----:B---3--:R-:W-:Y:S01]  /*1500*/  SHF.L.U32 R16, R3, 0x1, RZ ;  /* 0x0000000103107819 */ /* 0x008fe200000006ff */
[----:B--2---:R0:W-:Y:S04]  /*1510*/  STG.E desc[UR36][R24.64+0x4], R19 ;  /* 0x0000041318007986 */ /* 0x0041e8000c101924 */
[----:B------:R0:W-:Y:S04]  /*1520*/  STL.64 [R23], R2 ;  /* 0x0000000217007387 */ /* 0x0001e80000100a00 */
[----:B------:R0:W-:Y:S04]  /*1530*/  STL.64 [R23+0x8], R16 ;  /* 0x0000081017007387 */ /* 0x0001e80000100a00 */
[----:B------:R0:W-:Y:S01]  /*1540*/  STL [R23+0x10], R16 ;  /* 0x0000101017007387 */ /* 0x0001e20000100800 */
[----:B-1--4-:R-:W-:-:S07]  /*1550*/  IMAD.SHL.U32 R18, R0, 0x2, RZ ;  /* 0x0000000200127824 */ /* 0x012fce00078e00ff */
[----:B------:R-:W-:-:S07]  /*1560*/  LEPC R20, `(.L_x_932) ;  /* 0x000000001014794e */ /* 0x000fce0000000000 */
[----:B0-----:R-:W-:Y:S05]  /*1570*/  CALL.ABS.NOINC R8 ;  /* 0x0000000008007343 */ /* 0x001fea0003c00000 */
.L_x_932:
        /* <DEDUP_REMOVED lines=13> */
.L_x_933:
        /* <DEDUP_REMOVED lines=19> */
.L_x_934:
        /* <DEDUP_REMOVED lines=16> */
.L_x_935:
        /* <DEDUP_REMOVED lines=16> */
.L_x_936:
        /* <DEDUP_REMOVED lines=13> */
.L_x_937:
        /* <DEDUP_REMOVED lines=17> */
.L_x_938:
[----:B------:R-:W2:Y:S01]  /*1b60*/  LDG.E R25, desc[UR36][R24.64+0x4] ;  /* 0x0000042418197981 */ /* 0x000ea2000c1e1900 */
[----:B------:R-:W-:-:S04]  /*1b70*/  LEA R31, R26, R31, 0x1 ;  /* 0x0000001f1a1f7211 */ /* 0x000fc800078e08ff */
[----:B------:R-:W-:Y:S01]  /*1b80*/  ISETP.GE.AND P0, PT, R31, R29, PT ;  /* 0x0000001d1f00720c */ /* 0x000fe20003f06270 */
[----:B--2---:R1:W-:-:S12]  /*1b90*/  STG.E desc[UR36][R16.64+0x4], R25 ;  /* 0x0000041910007986 */ /* 0x0043d8000c101924 */
[----:B------:R-:W-:Y:S05]  /*1ba0*/  @!P0 BRA `(.L_x_939) ;  /* 0xfffffff0003c8947 */ /* 0x000fea000383ffff */
[----:B------:R-:W-:Y:S05]  /*1bb0*/  EXIT ;  /* 0x000000000000794d */ /* 0x000fea0003800000 */
.L_x_940:
        /* <DEDUP_REMOVED lines=12> */
.L_x_1163:


//--------------------- .text._Z5evictIfLi1ELi4ELi1EEvPT_S1_PKiS3_i --------------------------
	.section	.text._Z5evictIfLi1ELi4ELi1EEvPT_S1_PKiS3_i,"ax",@progbits
	.align	128
        .global         _Z5evictIfLi1ELi4ELi1EEvPT_S1_PKiS3_i
        .type           _Z5evictIfLi1ELi4ELi1EEvPT_S1_PKiS3_i,@function
        .size           _Z5evictIfLi1ELi4ELi1EEvPT_S1_PKiS3_i,(.L_x_1164 - _Z5evictIfLi1ELi4ELi1EEvPT_S1_PKiS3_i)
        .other          _Z5evictIfLi1ELi4ELi1EEvPT_S1_PKiS3_i,@"STO_CUDA_ENTRY STV_DEFAULT"
_Z5evictIfLi1ELi4ELi1EEvPT_S1_PKiS3_i:
.text._Z5evictIfLi1ELi4ELi1EEvPT_S1_PKiS3_i:
        /* <DEDUP_REMOVED lines=8> */
[----:B------:R-:W1:Y:S01]  /*0080*/  LDC R22, c[0x0][0x364] ;  /* 0x0000d900ff167b82 */ /* 0x000e620000000800 */
[----:B0-----:R-:W-:-:S05]  /*0090*/  IADD3 R27, P0, PT, R1, UR4, RZ ;  /* 0x00000004011b7c10 */ /* 0x001fca000ff1e0ff */
[----:B--2---:R-:W-:Y:S02]  /*00a0*/  IMAD.X R25, RZ, RZ, UR5, P0 ;  /* 0x00000005ff197e24 */ /* 0x004fe400080e06ff */
[----:B------:R-:W-:-:S03]  /*00b0*/  IMAD.MOV.U32 R6, RZ, RZ, R27 ;  /* 0x000000ffff067224 */ /* 0x000fc600078e001b */
[----:B------:R-:W-:Y:S01]  /*00c0*/  MOV R7, R25 ;  /* 0x0000001900077202 */ /* 0x000fe20000000f00 */
[----:B-1----:R-:W-:Y:S01]  /*00d0*/  IMAD R22, R22, UR6, R3 ;  /* 0x0000000616167c24 */ /* 0x002fe2000f8e0203 */
[----:B------:R-:W0:Y:S01]  /*00e0*/  LDCU.64 UR6, c[0x4][0x8] ;  /* 0x01000100ff0677ac */ /* 0x000e220008000a00 */
[----:B------:R1:W2:Y:S03]  /*00f0*/  LDC.64 R2, c[0x4][R16] ;  /* 0x0100000010027b82 */ /* 0x0002a60000000a00 */
[----:B------:R1:W-:Y:S01]  /*0100*/  STL [R1], R22 ;  /* 0x0000001601007387 */ /* 0x0003e20000100800 */
[----:B0-----:R-:W-:Y:S01]  /*0110*/  MOV R4, UR6 ;  /* 0x0000000600047c02 */ /* 0x001fe20008000f00 */
[----:B-1-3--:R-:W-:-:S07]  /*0120*/  IMAD.U32 R5, RZ, RZ, UR7 ;  /* 0x00000007ff057e24 */ /* 0x00afce000f8e00ff */
[----:B------:R-:W-:-:S07]  /*0130*/  LEPC R20, `(.L_x_941) ;  /* 0x000000001014794e */ /* 0x000fce0000000000 */
[----:B--2---:R-:W-:Y:S05]  /*0140*/  CALL.ABS.NOINC R2 ;  /* 0x0000000002007343 */ /* 0x004fea0003c00000 */
.L_x_941:
        /* <DEDUP_REMOVED lines=20> */
.L_x_942:
[----:B------:R-:W-:-:S13]  /*0290*/  ISETP.GE.AND P0, PT, R2, R17, PT ;  /* 0x000000110200720c */ /* 0x000fda0003f06270 */
[----:B------:R-:W-:Y:S05]  /*02a0*/  @P0 EXIT ;  /* 0x000000000000094d */ /* 0x000fea0003800000 */
[C---:B------:R-:W-:Y:S01]  /*02b0*/  VIMNMX.U32 R0, PT, PT, R28.reuse, 0x1, !PT ;  /* 0x000000011c007848 */ /* 0x040fe20007fe0000 */
[----:B------:R-:W-:Y:S01]  /*02c0*/  BSSY.RECONVERGENT B6, `(.L_x_943) ;  /* 0x000008c000067945 */ /* 0x000fe20003800200 */
[C---:B------:R-:W-:Y:S01]  /*02d0*/  LEA R31, R29.reuse, R2, 0x1 ;  /* 0x000000021d1f7211 */ /* 0x040fe200078e08ff */
[----:B------:R-:W-:Y:S01]  /*02e0*/  IMAD R29, R29, 0x2, R17 ;  /* 0x000000021d1d7824 */ /* 0x000fe200078e0211 */
[----:B------:R-:W0:Y:S01]  /*02f0*/  I2F.U32.RP R4, R0 ;  /* 0x0000000000047306 */ /* 0x000e220000209000 */
[----:B------:R-:W-:Y:S01]  /*0300*/  IMAD.MOV R7, RZ, RZ, -R0 ;  /* 0x000000ffff077224 */ /* 0x000fe200078e0a00 */
[----:B------:R-:W-:Y:S01]  /*0310*/  IADD3 R30, PT, PT, R28, R31, RZ ;  /* 0x0000001f1c1e7210 */ /* 0x000fe20007ffe0ff */
[----:B------:R-:W-:Y:S01]  /*0320*/  IMAD.MOV.U32 R2, RZ, RZ, RZ ;  /* 0x000000ffff027224 */ /* 0x000fe200078e00ff */
[----:B------:R-:W-:Y:S02]  /*0330*/  ISETP.NE.U32.AND P2, PT, R0, RZ, PT ;  /* 0x000000ff0000720c */ /* 0x000fe40003f45070 */
[----:B------:R-:W-:-:S02]  /*0340*/  ISETP.GE.AND P0, PT, R30, R29, PT ;  /* 0x0000001d1e00720c */ /* 0x000fc40003f06270 */
[----:B------:R-:W-:Y:S02]  /*0350*/  VIMNMX R5, PT, PT, R29, R30, !PT ;  /* 0x0000001e1d057248 */ /* 0x000fe40007fe0100 */
[----:B------:R-:W-:-:S04]  /*0360*/  SEL R26, RZ, 0x1, P0 ;  /* 0x00000001ff1a7807 */ /* 0x000fc80000000000 */
[----:B------:R-:W-:Y:S01]  /*0370*/  IADD3 R5, PT, PT, R5, -R30, -R26 ;  /* 0x8000001e05057210 */ /* 0x000fe20007ffe81a */
[----:B0-----:R-:W0:Y:S02]  /*0380*/  MUFU.RCP R4, R4 ;  /* 0x0000000400047308 */ /* 0x001e240000001000 */
[----:B0-----:R-:W-:-:S06]  /*0390*/  VIADD R3, R4, 0xffffffe ;  /* 0x0ffffffe04037836 */ /* 0x001fcc0000000000 */
[----:B------:R-:W0:Y:S02]  /*03a0*/  F2I.FTZ.U32.TRUNC.NTZ R3, R3 ;  /* 0x0000000300037305 */ /* 0x000e24000021f000 */
[----:B0-----:R-:W-:-:S04]  /*03b0*/  IMAD R7, R7, R3, RZ ;  /* 0x0000000307077224 */ /* 0x001fc800078e02ff */
        /* <DEDUP_REMOVED lines=16> */
[----:B------:R-:W2:Y:S01]  /*04c0*/  LDG.E.CONSTANT R23, desc[UR36][R4.64+0x4] ;  /* 0x0000042404177981 */ /* 0x000ea2000c1e9900 */
[----:B------:R-:W0:Y:S01]  /*04d0*/  LDCU UR4, c[0x0][0x2f8] ;  /* 0x00005f00ff0477ac */ /* 0x000e220008000800 */
[----:B------:R-:W-:Y:S01]  /*04e0*/  IMAD.MOV.U32 R9, RZ, RZ, RZ ;  /* 0x000000ffff097224 */ /* 0x000fe200078e00ff */
[----:B------:R-:W1:Y:S01]  /*04f0*/  LDC.64 R16, c[0x4][R16] ;  /* 0x0100000010107b82 */ /* 0x000e620000000a00 */
[----:B------:R3:W5:Y:S01]  /*0500*/  LDG.E.CONSTANT R2, desc[UR36][R4.64] ;  /* 0x0000002404027981 */ /* 0x000762000c1e9900 */
[----:B------:R-:W-:Y:S01]  /*0510*/  MOV R6, R27 ;  /* 0x0000001b00067202 */ /* 0x000fe20000000f00 */
[----:B------:R-:W-:Y:S02]  /*0520*/  IMAD.MOV.U32 R7, RZ, RZ, R25 ;  /* 0x000000ffff077224 */ /* 0x000fe400078e0019 */
[----:B0-----:R-:W-:Y:S01]  /*0530*/  VIADD R32, R27, -UR4 ;  /* 0x800000041b207c36 */ /* 0x001fe20008000000 */
[----:B------:R-:W3:Y:S02]  /*0540*/  LDCU.64 UR4, c[0x4][0x18] ;  /* 0x01000300ff0477ac */ /* 0x000ee40008000a00 */
[----:B---3--:R-:W-:-:S02]  /*0550*/  IMAD.U32 R4, RZ, RZ, UR4 ;  /* 0x00000004ff047e24 */ /* 0x008fc4000f8e00ff */
[----:B------:R-:W-:Y:S01]  /*0560*/  IMAD.U32 R5, RZ, RZ, UR5 ;  /* 0x00000005ff057e24 */ /* 0x000fe2000f8e00ff */
[----:B--2---:R-:W-:Y:S01]  /*0570*/  MOV R8, R23 ;  /* 0x0000001700087202 */ /* 0x004fe20000000f00 */
[----:B------:R0:W-:Y:S04]  /*0580*/  STL.64 [R32], R22 ;  /* 0x0000001620007387 */ /* 0x0001e80000100a00 */
[----:B------:R0:W-:Y:S04]  /*0590*/  STL.64 [R32+0x8], R8 ;  /* 0x0000080820007387 */ /* 0x0001e80000100a00 */
[----:B-1----:R0:W-:Y:S02]  /*05a0*/  STL [R32+0x10], R23 ;  /* 0x0000101720007387 */ /* 0x0021e40000100800 */
[----:B------:R-:W-:-:S07]  /*05b0*/  LEPC R20, `(.L_x_945) ;  /* 0x000000001014794e */ /* 0x000fce0000000000 */
[----:B0----5:R-:W-:Y:S05]  /*05c0*/  CALL.ABS.NOINC R16 ;  /* 0x0000000010007343 */ /* 0x021fea0003c00000 */
.L_x_945:
[----:B------:R-:W-:Y:S01]  /*05d0*/  IMAD.MOV.U32 R10, RZ, RZ, R23 ;  /* 0x000000ffff0a7224 */ /* 0x000fe200078e0017 */
[----:B------:R-:W-:Y:S01]  /*05e0*/  MOV R11, R23 ;  /* 0x00000017000b7202 */ /* 0x000fe20000000f00 */
[----:B------:R-:W-:Y:S01]  /*05f0*/  IMAD.MOV.U32 R3, RZ, RZ, R2 ;  /* 0x000000ffff037224 */ /* 0x000fe200078e0002 */
[----:B------:R-:W-:Y:S01]  /*0600*/  MOV R24, 0x0 ;  /* 0x0000000000187802 */ /* 0x000fe20000000f00 */
[----:B------:R0:W-:Y:S01]  /*0610*/  STL [R32+0x10], RZ ;  /* 0x000010ff20007387 */ /* 0x0001e20000100800 */
[----:B------:R-:W1:Y:S01]  /*0620*/  LDCU.64 UR4, c[0x4][0x20] ;  /* 0x01000400ff0477ac */ /* 0x000e620008000a00 */
[----:B------:R-:W-:Y:S01]  /*0630*/  IMAD.MOV.U32 R6, RZ, RZ, R27 ;  /* 0x000000ffff067224 */ /* 0x000fe200078e001b */
[----:B------:R0:W2:Y:S01]  /*0640*/  LDC.64 R8, c[0x4][R24] ;  /* 0x0100000018087b82 */ /* 0x0000a20000000a00 */
[----:B------:R0:W-:Y:S01]  /*0650*/  STL.64 [R32+0x8], R10 ;  /* 0x0000080a20007387 */ /* 0x0001e20000100a00 */
[----:B------:R-:W-:-:S03]  /*0660*/  MOV R7, R25 ;  /* 0x0000001900077202 */ /* 0x000fc60000000f00 */
[----:B------:R0:W-:Y:S01]  /*0670*/  STL.64 [R32], R2 ;  /* 0x0000000220007387 */ /* 0x0001e20000100a00 */
[----:B-1----:R-:W-:Y:S01]  /*0680*/  IMAD.U32 R4, RZ, RZ, UR4 ;  /* 0x00000004ff047e24 */ /* 0x002fe2000f8e00ff */
[----:B0-----:R-:W-:-:S07]  /*0690*/  MOV R5, UR5 ;  /* 0x0000000500057c02 */ /* 0x001fce0008000f00 */
[----:B------:R-:W-:-:S07]  /*06a0*/  LEPC R20, `(.L_x_946) ;  /* 0x000000001014794e */ /* 0x000fce0000000000 */
[----:B--2---:R-:W-:Y:S05]  /*06b0*/  CALL.ABS.NOINC R8 ;  /* 0x0000000008007343 */ /* 0x004fea0003c00000 */
.L_x_946:
[----:B------:R-:W0:Y:S01]  /*06c0*/  LDC.64 R16, c[0x0][0x380] ;  /* 0x0000e000ff107b82 */ /* 0x000e220000000a00 */
[----:B------:R-:W-:Y:S01]  /*06d0*/  IMAD.MOV.U32 R12, RZ, RZ, R2 ;  /* 0x000000ffff0c7224 */ /* 0x000fe200078e0002 */
        /* <DEDUP_REMOVED lines=19> */
.L_x_947:
[----:B------:R-:W2:Y:S01]  /*0810*/  LDG.E R3, desc[UR36][R18.64+0x4] ;  /* 0x0000042412037981 */ /* 0x000ea2000c1e1900 */
[----:B------:R-:W-:Y:S01]  /*0820*/  HFMA2 R11, -RZ, RZ, 0, 1.1920928955078125e-07 ;  /* 0x00000002ff0b7431 */ /* 0x000fe200000001ff */
        /* <DEDUP_REMOVED lines=16> */
.L_x_948:
        /* <DEDUP_REMOVED lines=18> */
.L_x_949:
        /* <DEDUP_REMOVED lines=13> */
.L_x_950:
[----:B------:R-:W0:Y:S02]  /*0b20*/  LDC.64 R6, c[0x0][0x388] ;  /* 0x0000e200ff067b82 */ /* 0x000e240000000a00 */
[----:B0-----:R-:W-:-:S06]  /*0b30*/  IMAD.WIDE R4, R23, 0x4, R6 ;  /* 0x0000000417047825 */ /* 0x001fcc00078e0206 */
[----:B------:R-:W2:Y:S01]  /*0b40*/  LDG.E R5, desc[UR36][R4.64] ;  /* 0x0000002404057981 */ /* 0x000ea2000c1e1900 */
[----:B------:R-:W-:-:S04]  /*0b50*/  IMAD.WIDE R2, R2, 0x4, R6 ;  /* 0x0000000402027825 */ /* 0x000fc800078e0206 */
[----:B------:R-:W-:Y:S01]  /*0b60*/  IMAD.MOV.U32 R31, RZ, RZ, R30 ;  /* 0x000000ffff1f7224 */ /* 0x000fe200078e001e */
[----:B--2---:R0:W-:Y:S06]  /*0b70*/  STG.E desc[UR36][R2.64], R5 ;  /* 0x0000000502007986 */ /* 0x0041ec000c101924 */
.L_x_944:
[----:B------:R-:W-:Y:S05]  /*0b80*/  BSYNC.RECONVERGENT B6 ;  /* 0x0000000000067941 */ /* 0x000fea0003800200 */
.L_x_943:
[----:B------:R-:W-:-:S13]  /*0b90*/  ISETP.NE.AND P0, PT, R26, RZ, PT ;  /* 0x000000ff1a00720c */ /* 0x000fda0003f05270 */
[----:B------:R-:W-:Y:S05]  /*0ba0*/  @!P0 EXIT ;  /* 0x000000000000894d */ /* 0x000fea0003800000 */
.L_x_963:
[----:B-1----:R-:W1:Y:S02]  /*0bb0*/  LDC.64 R34, c[0x0][0x390] ;  /* 0x0000e400ff227b82 */ /* 0x002e640000000a00 */
[----:B-1----:R-:W-:-:S05]  /*0bc0*/  IMAD.WIDE R34, R31, 0x4, R34 ;  /* 0x000000041f227825 */ /* 0x002fca00078e0222 */
[----:B------:R-:W2:Y:S04]  /*0bd0*/  LDG.E.CONSTANT R23, desc[UR36][R34.64+0x4] ;  /* 0x0000042422177981 */ /* 0x000ea8000c1e9900 */
[----:B------:R1:W5:Y:S01]  /*0be0*/  LDG.E.CONSTANT R16, desc[UR36][R34.64] ;  /* 0x0000002422107981 */ /* 0x000362000c1e9900 */
[----:B------:R-:W3:Y:S01]  /*0bf0*/  LDCU UR4, c[0x0][0x2f8] ;  /* 0x00005f00ff0477ac */ /* 0x000ee20008000800 */
[----:B------:R-:W-:Y:S01]  /*0c00*/  HFMA2 R9, -RZ, RZ, 0, 0 ;  /* 0x00000000ff097431 */ /* 0x000fe200000001ff */
[----:B------:R-:W-:Y:S01]  /*0c10*/  MOV R24, 0x0 ;  /* 0x0000000000187802 */ /* 0x000fe20000000f00 */
[----:B------:R-:W-:Y:S01]  /*0c20*/  IMAD.MOV.U32 R6, RZ, RZ, R27 ;  /* 0x000000ffff067224 */ /* 0x000fe200078e001b */
[----:B------:R-:W-:Y:S02]  /*0c30*/  MOV R7, R25 ;  /* 0x0000001900077202 */ /* 0x000fe40000000f00 */
[----:B0-----:R1:W0:Y:S01]  /*0c40*/  LDC.64 R2, c[0x4][R24] ;  /* 0x0100000018027b82 */ /* 0x0012220000000a00 */
[----:B---3--:R-:W-:Y:S01]  /*0c50*/  VIADD R26, R27, -UR4 ;  /* 0x800000041b1a7c36 */ /* 0x008fe20008000000 */
[----:B------:R-:W3:Y:S02]  /*0c60*/  LDCU.64 UR4, c[0x4][0x18] ;  /* 0x01000300ff0477ac */ /* 0x000ee40008000a00 */
[----:B---3--:R-:W-:Y:S01]  /*0c70*/  IMAD.U32 R4, RZ, RZ, UR4 ;  /* 0x00000004ff047e24 */ /* 0x008fe2000f8e00ff */
[----:B------:R-:W-:-:S02]  /*0c80*/  MOV R5, UR5 ;  /* 0x0000000500057c02 */ /* 0x000fc40008000f00 */
[----:B--2---:R-:W-:Y:S01]  /*0c90*/  MOV R8, R23 ;  /* 0x0000001700087202 */ /* 0x004fe20000000f00 */
[----:B------:R1:W-:Y:S04]  /*0ca0*/  STL.64 [R26], R22 ;  /* 0x000000161a007387 */ /* 0x0003e80000100a00 */
[----:B------:R1:W-:Y:S04]  /*0cb0*/  STL.64 [R26+0x8], R8 ;  /* 0x000008081a007387 */ /* 0x0003e80000100a00 */
[----:B0-----:R1:W-:Y:S02]  /*0cc0*/  STL [R26+0x10], R23 ;  /* 0x000010171a007387 */ /* 0x0013e40000100800 */
[----:B------:R-:W-:-:S07]  /*0cd0*/  LEPC R20, `(.L_x_951) ;  /* 0x000000001014794e */ /* 0x000fce0000000000 */
[----:B-1---5:R-:W-:Y:S05]  /*0ce0*/  CALL.ABS.NOINC R2 ;  /* 0x0000000002007343 */ /* 0x022fea0003c00000 */
.L_x_951:
        /* <DEDUP_REMOVED lines=14> */
.L_x_952:
        /* <DEDUP_REMOVED lines=20> */
.L_x_953:
        /* <DEDUP_REMOVED lines=17> */
.L_x_954:
        /* <DEDUP_REMOVED lines=17> */
.L_x_955:
        /* <DEDUP_REMOVED lines=13> */
.L_x_956:
[----:B------:R-:W0:Y:S01]  /*1200*/  LDC.64 R6, c[0x0][0x388] ;  /* 0x0000e200ff067b82 */ /* 0x000e220000000a00 */
[----:B------:R-:W-:Y:S01]  /*1210*/  IMAD.WIDE R34, R28, 0x4, R34 ;  /* 0x000000041c227825 */ /* 0x000fe200078e0222 */
[----:B------:R-:W1:Y:S04]  /*1220*/  LDCU.64 UR4, c[0x4][0x18] ;  /* 0x01000300ff0477ac */ /* 0x000e680008000a00 */
[----:B------:R-:W5:Y:S01]  /*1230*/  LDG.E.CONSTANT R2, desc[UR36][R34.64] ;  /* 0x0000002422027981 */ /* 0x000f62000c1e9900 */
[----:B0-----:R-:W-:-:S03]  /*1240*/  IMAD.WIDE R4, R23, 0x4, R6 ;  /* 0x0000000417047825 */ /* 0x001fc600078e0206 */
[----:B------:R-:W2:Y:S04]  /*1250*/  LDG.E.CONSTANT R23, desc[UR36][R34.64+0x4] ;  /* 0x0000042422177981 */ /* 0x000ea8000c1e9900 */
[----:B------:R1:W3:Y:S01]  /*1260*/  LDG.E R0, desc[UR36][R4.64] ;  /* 0x0000002404007981 */ /* 0x0002e2000c1e1900 */
[----:B------:R-:W-:-:S04]  /*1270*/  IMAD.WIDE R16, R16, 0x4, R6 ;  /* 0x0000000410107825 */ /* 0x000fc800078e0206 */
[----:B------:R-:W-:Y:S01]  /*1280*/  IMAD.MOV.U32 R11, RZ, RZ, RZ ;  /* 0x000000ffff0b7224 */ /* 0x000fe200078e00ff */
[----:B------:R0:W4:Y:S01]  /*1290*/  LDC.64 R8, c[0x4][R24] ;  /* 0x0100000018087b82 */ /* 0x0001220000000a00 */
[----:B------:R-:W-:Y:S01]  /*12a0*/  IMAD.MOV.U32 R6, RZ, RZ, R27 ;  /* 0x000000ffff067224 */ /* 0x000fe200078e001b */
[----:B------:R-:W-:Y:S01]  /*12b0*/  MOV R7, R25 ;  /* 0x0000001900077202 */ /* 0x000fe20000000f00 */
[----:B-1----:R-:W-:Y:S01]  /*12c0*/  IMAD.U32 R4, RZ, RZ, UR4 ;  /* 0x00000004ff047e24 */ /* 0x002fe2000f8e00ff */
[----:B------:R-:W-:Y:S02]  /*12d0*/  MOV R5, UR5 ;  /* 0x0000000500057c02 */ /* 0x000fe40008000f00 */
[----:B--2---:R-:W-:Y:S01]  /*12e0*/  MOV R10, R23 ;  /* 0x00000017000a7202 */ /* 0x004fe20000000f00 */
[----:B------:R0:W-:Y:S04]  /*12f0*/  STL.64 [R26], R22 ;  /* 0x000000161a007387 */ /* 0x0001e80000100a00 */
[----:B---3--:R0:W-:Y:S04]  /*1300*/  STG.E desc[UR36][R16.64], R0 ;  /* 0x0000000010007986 */ /* 0x0081e8000c101924 */
[----:B------:R0:W-:Y:S04]  /*1310*/  STL.64 [R26+0x8], R10 ;  /* 0x0000080a1a007387 */ /* 0x0001e80000100a00 */
[----:B----4-:R0:W-:Y:S02]  /*1320*/  STL [R26+0x10], R23 ;  /* 0x000010171a007387 */ /* 0x0101e40000100800 */
[----:B------:R-:W-:-:S07]  /*1330*/  LEPC R20, `(.L_x_957) ;  /* 0x000000001014794e */ /* 0x000fce0000000000 */
[----:B0----5:R-:W-:Y:S05]  /*1340*/  CALL.ABS.NOINC R8 ;  /* 0x0000000008007343 */ /* 0x021fea0003c00000 */
.L_x_957:
        /* <DEDUP_REMOVED lines=14> */
.L_x_958:
[----:B------:R-:W0:Y:S01]  /*1430*/  LDC.64 R16, c[0x0][0x380] ;  /* 0x0000e000ff107b82 */ /* 0x000e220000000a00 */
[----:B------:R-:W-:Y:S01]  /*1440*/  HFMA2 R11, -RZ, RZ, 0, 5.9604644775390625e-08 ;  /* 0x00000001ff0b7431 */ /* 0x000fe200000001ff */
[----:B------:R-:W-:Y:S01]  /*1450*/  MOV R12, R2 ;  /* 0x00000002000c7202 */ /* 0x000fe20000000f00 */
        /* <DEDUP_REMOVED lines=18> */
.L_x_959:
        /* <DEDUP_REMOVED lines=18> */
.L_x_960:
[----:B------:R-:W2:Y:S01]  /*16a0*/  LDG.E R3, desc[UR36][R18.64+0x8] ;  /* 0x0000082412037981 */ /* 0x000ea2000c1e1900 */
[----:B------:R-:W-:Y:S01]  /*16b0*/  HFMA2 R11, -RZ, RZ, 0, 1.78813934326171875e-07 ;  /* 0x00000003ff0b7431 */ /* 0x000fe200000001ff */
        /* <DEDUP_REMOVED lines=16> */
.L_x_961:
        /* <DEDUP_REMOVED lines=13> */
.L_x_962:
        /* <DEDUP_REMOVED lines=9> */
.L_x_964:
        /* <DEDUP_REMOVED lines=14> */
.L_x_1164:


//--------------------- .text._Z5evictIfLi8ELi2ELi1EEvPT_S1_PKiS3_i --------------------------
	.section	.text._Z5evictIfLi8ELi2ELi1EEvPT_S1_PKiS3_i,"ax",@progbits
	.align	128
        .global         _Z5evictIfLi8ELi2ELi1EEvPT_S1_PKiS3_i
        .type           _Z5evictIfLi8ELi2ELi1EEvPT_S1_PKiS3_i,@function
        .size           _Z5evictIfLi8ELi2ELi1EEvPT_S1_PKiS3_i,(.L_x_1165 - _Z5evictIfLi8ELi2ELi1EEvPT_S1_PKiS3_i)
        .other          _Z5evictIfLi8ELi2ELi1EEvPT_S1_PKiS3_i,@"STO_CUDA_ENTRY STV_DEFAULT"
_Z5evictIfLi8ELi2ELi1EEvPT_S1_PKiS3_i:
.text._Z5evictIfLi8ELi2ELi1EEvPT_S1_PKiS3_i:
        /* <DEDUP_REMOVED lines=21> */
.L_x_965:
        /* <DEDUP_REMOVED lines=20> */
.L_x_966:
[----:B------:R-:W-:Y:S01]  /*0290*/  ISETP.GE.AND P0, PT, R17, R18, PT ;  /* 0x000000121100720c */ /* 0x000fe20003f06270 */
[----:B------:R-:W-:-:S12]  /*02a0*/  IMAD R25, R26, 0x2, R17 ;  /* 0x000000021a197824 */ /* 0x000fd800078e0211 */
[----:B------:R-:W-:Y:S05]  /*02b0*/  @P0 EXIT ;  /* 0x000000000000094d */ /* 0x000fea0003800000 */
[----:B------:R-:W-:-:S07]  /*02c0*/  LEA R26, R26, R18, 0x1 ;  /* 0x000000121a1a7211 */ /* 0x000fce00078e08ff */
.L_x_984:
        /* <DEDUP_REMOVED lines=24> */
.L_x_967:
        /* <DEDUP_REMOVED lines=17> */
.L_x_968:
        /* <DEDUP_REMOVED lines=20> */
.L_x_969:
[----:B------:R-:W2:Y:S01]  /*06a0*/  LDG.E R3, desc[UR36][R32.64+0x4] ;  /* 0x0000042420037981 */ /* 0x000ea2000c1e1900 */
[----:B------:R-:W-:Y:S01]  /*06b0*/  VIADD R19, R18, 0x2 ;  /* 0x0000000212137836 */ /* 0x000fe20000000000 */
[----:B------:R-:W-:Y:S01]  /*06c0*/  IADD3 R11, PT, PT, R16, 0x2, RZ ;  /* 0x00000002100b7810 */ /* 0x000fe20007ffe0ff */
[----:B------:R-:W-:Y:S01]  /*06d0*/  IMAD.MOV.U32 R10, RZ, RZ, R16 ;  /* 0x000000ffff0a7224 */ /* 0x000fe200078e0010 */
        /* <DEDUP_REMOVED lines=12> */
.L_x_970:
[----:B------:R-:W2:Y:S01]  /*07a0*/  LDG.E R3, desc[UR36][R32.64+0x8] ;  /* 0x0000082420037981 */ /* 0x000ea2000c1e1900 */
[----:B------:R-:W-:Y:S01]  /*07b0*/  IADD3 R19, PT, PT, R18, 0x2, RZ ;  /* 0x0000000212137810 */ /* 0x000fe20007ffe0ff */
[----:B------:R-:W-:Y:S01]  /*07c0*/  VIADD R11, R16, 0x2 ;  /* 0x00000002100b7836 */ /* 0x000fe20000000000 */
        /* <DEDUP_REMOVED lines=14> */
.L_x_971:
[----:B------:R-:W2:Y:S01]  /*08b0*/  LDG.E R3, desc[UR36][R32.64+0xc] ;  /* 0x00000c2420037981 */ /* 0x000ea2000c1e1900 */
[----:B------:R-:W-:Y:S01]  /*08c0*/  IADD3 R19, PT, PT, R18, 0x4, RZ ;  /* 0x0000000412137810 */ /* 0x000fe20007ffe0ff */
[----:B------:R-:W-:Y:S01]  /*08d0*/  VIADD R11, R16, 0x4 ;  /* 0x00000004100b7836 */ /* 0x000fe20000000000 */
[----:B------:R-:W-:Y:S01]  /*08e0*/  MOV R10, R16 ;  /* 0x00000010000a7202 */ /* 0x000fe20000000f00 */
[----:B------:R0:W-:Y:S01]  /*08f0*/  STL [R27+0x10], RZ ;  /* 0x000010ff1b007387 */ /* 0x0001e20000100800 */
[----:B------:R0:W1:Y:S01]  /*0900*/  LDC.64 R8, c[0x4][R17] ;  /* 0x0100000011087b82 */ /* 0x0000620000000a00 */
[----:B------:R-:W3:Y:S01]  /*0910*/  LDCU.64 UR4, c[0x4][0x20] ;  /* 0x01000400ff0477ac */ /* 0x000ee20008000a00 */
[----:B------:R-:W-:Y:S01]  /*0920*/  IMAD.MOV.U32 R6, RZ, RZ, R24 ;  /* 0x000000ffff067224 */ /* 0x000fe200078e0018 */
[----:B------:R0:W-:Y:S01]  /*0930*/  STL.64 [R27], R18 ;  /* 0x000000121b007387 */ /* 0x0001e20000100a00 */
[----:B------:R-:W-:-:S03]  /*0940*/  MOV R7, R23 ;  /* 0x0000001700077202 */ /* 0x000fc60000000f00 */
[----:B------:R0:W-:Y:S01]  /*0950*/  STL.64 [R27+0x8], R10 ;  /* 0x0000080a1b007387 */ /* 0x0001e20000100a00 */
[----:B---3--:R-:W-:Y:S01]  /*0960*/  IMAD.U32 R4, RZ, RZ, UR4 ;  /* 0x00000004ff047e24 */ /* 0x008fe2000f8e00ff */
[----:B------:R-:W-:Y:S02]  /*0970*/  MOV R5, UR5 ;  /* 0x0000000500057c02 */ /* 0x000fe40008000f00 */
[----:B-12---:R0:W-:Y:S05]  /*0980*/  STG.E desc[UR36][R30.64+0xc], R3 ;  /* 0x00000c031e007986 */ /* 0x0061ea000c101924 */
[----:B------:R-:W-:-:S07]  /*0990*/  LEPC R20, `(.L_x_972) ;  /* 0x000000001014794e */ /* 0x000fce0000000000 */
[----:B0-----:R-:W-:Y:S05]  /*09a0*/  CALL.ABS.NOINC R8 ;  /* 0x0000000008007343 */ /* 0x001fea0003c00000 */
.L_x_972:
[----:B------:R-:W2:Y:S01]  /*09b0*/  LDG.E R3, desc[UR36][R32.64+0x10] ;  /* 0x0000102420037981 */ /* 0x000ea2000c1e1900 */
[----:B------:R-:W-:Y:S02]  /*09c0*/  HFMA2 R0, -RZ, RZ, 0, 5.9604644775390625e-08 ;  /* 0x00000001ff007431 */ /* 0x000fe400000001ff */
[----:B------:R-:W-:Y:S01]  /*09d0*/  VIADD R19, R18, 0x4 ;  /* 0x0000000412137836 */ /* 0x000fe20000000000 */
[----:B------:R-:W-:Y:S01]  /*09e0*/  IADD3 R11, PT, PT, R16, 0x4, RZ ;  /* 0x00000004100b7810 */ /* 0x000fe20007ffe0ff */
        /* <DEDUP_REMOVED lines=13> */
.L_x_973:
[----:B------:R-:W2:Y:S01]  /*0ac0*/  LDG.E R3, desc[UR36][R32.64+0x14] ;  /* 0x0000142420037981 */ /* 0x000ea2000c1e1900 */
[----:B------:R-:W-:Y:S01]  /*0ad0*/  VIADD R19, R18, 0x6 ;  /* 0x0000000612137836 */ /* 0x000fe20000000000 */
[----:B------:R-:W-:Y:S01]  /*0ae0*/  IADD3 R11, PT, PT, R16, 0x6, RZ ;  /* 0x00000006100b7810 */ /* 0x000fe20007ffe0ff */
[----:B------:R-:W-:Y:S01]  /*0af0*/  IMAD.MOV.U32 R10, RZ, RZ, R16 ;  /* 0x000000ffff0a7224 */ /* 0x000fe200078e0010 */
        /* <DEDUP_REMOVED lines=12> */
.L_x_974:
        /* <DEDUP_REMOVED lines=17> */
.L_x_975:
        /* <DEDUP_REMOVED lines=13> */
.L_x_976:
        /* <DEDUP_REMOVED lines=17> */
.L_x_977:
        /* <DEDUP_REMOVED lines=14> */
.L_x_978:
        /* <DEDUP_REMOVED lines=14> */
.L_x_979:
        /* <DEDUP_REMOVED lines=14> */
.L_x_980:
        /* <DEDUP_REMOVED lines=14> */
.L_x_981:
        /* <DEDUP_REMOVED lines=14> */
.L_x_982:
        /* <DEDUP_REMOVED lines=14> */
.L_x_983:
[----:B------:R-:W2:Y:S01]  /*13f0*/  LDG.E R33, desc[UR36][R32.64+0x1c] ;  /* 0x00001c2420217981 */ /* 0x000ea2000c1e1900 */
[----:B------:R-:W-:-:S03]  /*1400*/  ISETP.NE.AND P6, PT, R28, RZ, PT ;  /* 0x000000ff1c00720c */ /* 0x000fc60003fc5270 */
[----:B--2---:R0:W-:Y:S10]  /*1410*/  STG.E desc[UR36][R30.64+0x1c], R33 ;  /* 0x00001c211e007986 */ /* 0x0041f4000c101924 */
[----:B------:R-:W-:Y:S05]  /*1420*/  @!P6 BRA `(.L_x_984) ;  /* 0xffffffec00a8e947 */ /* 0x000fea000383ffff */
[----:B------:R-:W-:Y:S05]  /*1430*/  EXIT ;  /* 0x000000000000794d */ /* 0x000fea0003800000 */
.L_x_985:
        /* <DEDUP_REMOVED lines=12> */
.L_x_1165:


//--------------------- .text._Z5evictIfLi4ELi2ELi1EEvPT_S1_PKiS3_i --------------------------
	.section	.text._Z5evictIfLi4ELi2ELi1EEvPT_S1_PKiS3_i,"ax",@progbits
	.align	128
        .global         _Z5evictIfLi4ELi2ELi1EEvPT_S1_PKiS3_i
        .type           _Z5evictIfLi4ELi2ELi1EEvPT_S1_PKiS3_i,@function
        .size           _Z5evictIfLi4ELi2ELi1EEvPT_S1_PKiS3_i,(.L_x_1166 - _Z5evictIfLi4ELi2ELi1EEvPT_S1_PKiS3_i)
        .other          _Z5evictIfLi4ELi2ELi1EEvPT_S1_PKiS3_i,@"STO_CUDA_ENTRY STV_DEFAULT"
_Z5evictIfLi4ELi2ELi1EEvPT_S1_PKiS3_i:
.text._Z5evictIfLi4ELi2ELi1EEvPT_S1_PKiS3_i:
        /* <DEDUP_REMOVED lines=21> */
.L_x_986:
        /* <DEDUP_REMOVED lines=20> */
.L_x_987:
[----:B------:R-:W-:Y:S01]  /*0290*/  ISETP.GE.AND P0, PT, R17, R27, PT ;  /* 0x0000001b1100720c */ /* 0x000fe20003f06270 */
[----:B------:R-:W-:-:S12]  /*02a0*/  IMAD R24, R18, 0x2, R17 ;  /* 0x0000000212187824 */ /* 0x000fd800078e0211 */
[----:B------:R-:W-:Y:S05]  /*02b0*/  @P0 EXIT ;  /* 0x000000000000094d */ /* 0x000fea0003800000 */
[----:B------:R-:W-:-:S07]  /*02c0*/  LEA R27, R18, R27, 0x1 ;  /* 0x0000001b121b7211 */ /* 0x000fce00078e08ff */
.L_x_997:
        /* <DEDUP_REMOVED lines=22> */
.L_x_988:
[----:B------:R-:W-:Y:S01]  /*0430*/  MOV R10, R16 ;  /* 0x00000010000a7202 */ /* 0x000fe20000000f00 */
[----:B------:R-:W-:Y:S01]  /*0440*/  IMAD.MOV.U32 R11, RZ, RZ, R16 ;  /* 0x000000ffff0b7224 */ /* 0x000fe200078e0010 */
[----:B------:R-:W-:Y:S01]  /*0450*/  MOV R19, R18 ;  /* 0x0000001200137202 */ /* 0x000fe20000000f00 */
[----:B------:R0:W-:Y:S01]  /*0460*/  STL [R1+0x10], RZ ;  /* 0x000010ff01007387 */ /* 0x0001e20000100800 */
[----:B------:R0:W1:Y:S01]  /*0470*/  LDC.64 R8, c[0x4][R25] ;  /* 0x0100000019087b82 */ /* 0x0000620000000a00 */
[----:B------:R-:W2:Y:S01]  /*0480*/  LDCU.64 UR4, c[0x4][0x20] ;  /* 0x01000400ff0477ac */ /* 0x000ea20008000a00 */
[----:B------:R-:W-:Y:S01]  /*0490*/  IMAD.MOV.U32 R6, RZ, RZ, R23 ;  /* 0x000000ffff067224 */ /* 0x000fe200078e0017 */
[----:B------:R0:W-:Y:S01]  /*04a0*/  STL.64 [R1+0x8], R10 ;  /* 0x0000080a01007387 */ /* 0x0001e20000100a00 */
[----:B------:R-:W-:-:S03]  /*04b0*/  MOV R7, R22 ;  /* 0x0000001600077202 */ /* 0x000fc60000000f00 */
[----:B------:R0:W-:Y:S01]  /*04c0*/  STL.64 [R1], R18 ;  /* 0x0000001201007387 */ /* 0x0001e20000100a00 */
[----:B--2---:R-:W-:Y:S01]  /*04d0*/  IMAD.U32 R4, RZ, RZ, UR4 ;  /* 0x00000004ff047e24 */ /* 0x004fe2000f8e00ff */
[----:B0-----:R-:W-:-:S07]  /*04e0*/  MOV R5, UR5 ;  /* 0x0000000500057c02 */ /* 0x001fce0008000f00 */
[----:B------:R-:W-:-:S07]  /*04f0*/  LEPC R20, `(.L_x_989) ;  /* 0x000000001014794e */ /* 0x000fce0000000000 */
[----:B-1----:R-:W-:Y:S05]  /*0500*/  CALL.ABS.NOINC R8 ;  /* 0x0000000008007343 */ /* 0x002fea0003c00000 */
.L_x_989:
        /* <DEDUP_REMOVED lines=20> */
.L_x_990:
[----:B------:R-:W2:Y:S01]  /*0650*/  LDG.E R3, desc[UR36][R30.64+0x4] ;  /* 0x000004241e037981 */ /* 0x000ea2000c1e1900 */
[----:B------:R-:W-:Y:S01]  /*0660*/  VIADD R11, R18, 0x2 ;  /* 0x00000002120b7836 */ /* 0x000fe20000000000 */
[----:B------:R-:W-:Y:S01]  /*0670*/  MOV R10, R18 ;  /* 0x00000012000a7202 */ /* 0x000fe20000000f00 */
[----:B------:R-:W-:Y:S01]  /*0680*/  VIADD R13, R16, 0x2 ;  /* 0x00000002100d7836 */ /* 0x000fe20000000000 */
[----:B------:R-:W-:Y:S01]  /*0690*/  MOV R12, R16 ;  /* 0x00000010000c7202 */ /* 0x000fe20000000f00 */
[----:B------:R0:W-:Y:S01]  /*06a0*/  STL [R1+0x10], RZ ;  /* 0x000010ff01007387 */ /* 0x0001e20000100800 */
[----:B------:R-:W-:Y:S01]  /*06b0*/  MOV R19, 0x0 ;  /* 0x0000000000137802 */ /* 0x000fe20000000f00 */
[----:B------:R-:W1:Y:S01]  /*06c0*/  LDCU.64 UR4, c[0x4][0x20] ;  /* 0x01000400ff0477ac */ /* 0x000e620008000a00 */
[----:B------:R-:W-:Y:S01]  /*06d0*/  IMAD.MOV.U32 R6, RZ, RZ, R23 ;  /* 0x000000ffff067224 */ /* 0x000fe200078e0017 */
[----:B------:R0:W-:Y:S01]  /*06e0*/  STL.64 [R1], R10 ;  /* 0x0000000a01007387 */ /* 0x0001e20000100a00 */
[----:B------:R0:W3:Y:S01]  /*06f0*/  LDC.64 R8, c[0x4][R19] ;  /* 0x0100000013087b82 */ /* 0x0000e20000000a00 */
[----:B------:R-:W-:-:S02]  /*0700*/  MOV R7, R22 ;  /* 0x0000001600077202 */ /* 0x000fc40000000f00 */
[----:B------:R0:W-:Y:S01]  /*0710*/  STL.64 [R1+0x8], R12 ;  /* 0x0000080c01007387 */ /* 0x0001e20000100a00 */
[----:B-1----:R-:W-:Y:S01]  /*0720*/  IMAD.U32 R4, RZ, RZ, UR4 ;  /* 0x00000004ff047e24 */ /* 0x002fe2000f8e00ff */
[----:B------:R-:W-:Y:S02]  /*0730*/  MOV R5, UR5 ;  /* 0x0000000500057c02 */ /* 0x000fe40008000f00 */
[----:B--23--:R0:W-:Y:S05]  /*0740*/  STG.E desc[UR36][R28.64+0x4], R3 ;  /* 0x000004031c007986 */ /* 0x00c1ea000c101924 */
[----:B------:R-:W-:-:S07]  /*0750*/  LEPC R20, `(.L_x_991) ;  /* 0x000000001014794e */ /* 0x000fce0000000000 */
[----:B0-----:R-:W-:Y:S05]  /*0760*/  CALL.ABS.NOINC R8 ;  /* 0x0000000008007343 */ /* 0x001fea0003c00000 */
.L_x_991:
[----:B------:R-:W2:Y:S01]  /*0770*/  LDG.E R3, desc[UR36][R30.64+0x8] ;  /* 0x000008241e037981 */ /* 0x000ea2000c1e1900 */
[----:B------:R-:W-:Y:S01]  /*0780*/  VIADD R13, R18, 0x2 ;  /* 0x00000002120d7836 */ /* 0x000fe20000000000 */
[----:B------:R-:W-:Y:S01]  /*0790*/  MOV R12, R18 ;  /* 0x00000012000c7202 */ /* 0x000fe20000000f00 */
        /* <DEDUP_REMOVED lines=15> */
.L_x_992:
        /* <DEDUP_REMOVED lines=14> */
.L_x_993:
        /* <DEDUP_REMOVED lines=18> */
.L_x_994:
        /* <DEDUP_REMOVED lines=15> */
.L_x_995:
        /* <DEDUP_REMOVED lines=15> */
.L_x_996:
[----:B------:R-:W2:Y:S01]  /*0c70*/  LDG.E R31, desc[UR36][R30.64+0xc] ;  /* 0x00000c241e1f7981 */ /* 0x000ea2000c1e1900 */
[----:B------:R-:W-:-:S03]  /*0c80*/  ISETP.NE.AND P6, PT, R17, RZ, PT ;  /* 0x000000ff1100720c */ /* 0x000fc60003fc5270 */
[----:B--2---:R0:W-:Y:S10]  /*0c90*/  STG.E desc[UR36][R28.64+0xc], R31 ;  /* 0x00000c1f1c007986 */ /* 0x0041f4000c101924 */
[----:B------:R-:W-:Y:S05]  /*0ca0*/  @!P6 BRA `(.L_x_997) ;  /* 0xfffffff40088e947 */ /* 0x000fea000383ffff */
[----:B------:R-:W-:Y:S05]  /*0cb0*/  EXIT ;  /* 0x000000000000794d */ /* 0x000fea0003800000 */
.L_x_998:
        /* <DEDUP_REMOVED lines=12> */
.L_x_1166:


//--------------------- .text._Z5evictIfLi2ELi2ELi1EEvPT_S1_PKiS3_i --------------------------
	.section	.text._Z5evictIfLi2ELi2ELi1EEvPT_S1_PKiS3_i,"ax",@progbits
	.align	128
        .global         _Z5evictIfLi2ELi2ELi1EEvPT_S1_PKiS3_i
        .type           _Z5evictIfLi2ELi2ELi1EEvPT_S1_PKiS3_i,@function
        .size           _Z5evictIfLi2ELi2ELi1EEvPT_S1_PKiS3_i,(.L_x_1167 - _Z5evictIfLi2ELi2ELi1EEvPT_S1_PKiS3_i)
        .other          _Z5evictIfLi2ELi2ELi1EEvPT_S1_PKiS3_i,@"STO_CUDA_ENTRY STV_DEFAULT"
_Z5evictIfLi2ELi2ELi1EEvPT_S1_PKiS3_i:
.text._Z5evictIfLi2ELi2ELi1EEvPT_S1_PKiS3_i:
        /* <DEDUP_REMOVED lines=21> */
.L_x_999:
        /* <DEDUP_REMOVED lines=20> */
.L_x_1000:
        /* <DEDUP_REMOVED lines=34> */
[----:B------:R-:W-:Y:S01]  /*04b0*/  IMAD.MOV.U32 R19, RZ, RZ, RZ ;  /* 0x000000ffff137224 */ /* 0x000fe200078e00ff */
[----:B------:R-:W1:Y:S01]  /*04c0*/  LDCU.64 UR4, c[0x4][0x18] ;  /* 0x01000300ff0477ac */ /* 0x000e620008000a00 */
[----:B0-----:R-:W-:-:S05]  /*04d0*/  IMAD.WIDE R6, R25, 0x4, R6 ;  /* 0x0000000419067825 */ /* 0x001fca00078e0206 */
[----:B------:R-:W2:Y:S04]  /*04e0*/  LDG.E.CONSTANT R3, desc[UR36][R6.64+0x4] ;  /* 0x0000042406037981 */ /* 0x000ea8000c1e9900 */
[----:B------:R0:W3:Y:S01]  /*04f0*/  LDG.E.CONSTANT R22, desc[UR36][R6.64] ;  /* 0x0000002406167981 */ /* 0x0000e2000c1e9900 */
[----:B------:R4:W2:Y:S01]  /*0500*/  LDC.64 R8, c[0x4][R28] ;  /* 0x010000001c087b82 */ /* 0x0008a20000000a00 */
[----:B-1----:R-:W-:Y:S01]  /*0510*/  MOV R4, UR4 ;  /* 0x0000000400047c02 */ /* 0x002fe20008000f00 */
[----:B------:R-:W-:Y:S02]  /*0520*/  IMAD.U32 R5, RZ, RZ, UR5 ;  /* 0x00000005ff057e24 */ /* 0x000fe4000f8e00ff */
[----:B0-----:R-:W-:Y:S01]  /*0530*/  IMAD.MOV.U32 R6, RZ, RZ, R17 ;  /* 0x000000ffff067224 */ /* 0x001fe200078e0011 */
[----:B------:R-:W-:Y:S01]  /*0540*/  MOV R7, R16 ;  /* 0x0000001000077202 */ /* 0x000fe20000000f00 */
[----:B--2---:R-:W-:Y:S01]  /*0550*/  IMAD.SHL.U32 R18, R3, 0x2, RZ ;  /* 0x0000000203127824 */ /* 0x004fe200078e00ff */
[----:B------:R4:W-:Y:S01]  /*0560*/  STL.64 [R1], R2 ;  /* 0x0000000201007387 */ /* 0x0009e20000100a00 */
[----:B---3--:R-:W-:-:S03]  /*0570*/  IMAD.SHL.U32 R22, R22, 0x2, RZ ;  /* 0x0000000216167824 */ /* 0x008fc600078e00ff */
[----:B------:R4:W-:Y:S04]  /*0580*/  STL.64 [R1+0x8], R18 ;  /* 0x0000081201007387 */ /* 0x0009e80000100a00 */
[----:B------:R4:W-:Y:S02]  /*0590*/  STL [R1+0x10], R18 ;  /* 0x0000101201007387 */ /* 0x0009e40000100800 */
[----:B------:R-:W-:-:S07]  /*05a0*/  LEPC R20, `(.L_x_1003) ;  /* 0x000000001014794e */ /* 0x000fce0000000000 */
[----:B----4-:R-:W-:Y:S05]  /*05b0*/  CALL.ABS.NOINC R8 ;  /* 0x0000000008007343 */ /* 0x010fea0003c00000 */
.L_x_1003:
        /* <DEDUP_REMOVED lines=13> */
.L_x_1004:
        /* <DEDUP_REMOVED lines=19> */
.L_x_1005:
[----:B------:R-:W2:Y:S01]  /*07c0*/  LDG.E R33, desc[UR36][R32.64+0x4] ;  /* 0x0000042420217981 */ /* 0x000ea2000c1e1900 */
[----:B------:R-:W-:Y:S01]  /*07d0*/  IMAD.MOV.U32 R23, RZ, RZ, R18 ;  /* 0x000000ffff177224 */ /* 0x000fe200078e0012 */
[----:B------:R-:W-:Y:S01]  /*07e0*/  MOV R19, 0x0 ;  /* 0x0000000000137802 */ /* 0x000fe20000000f00 */
[----:B------:R-:W0:Y:S01]  /*07f0*/  LDCU.64 UR4, c[0x4][0x28] ;  /* 0x01000500ff0477ac */ /* 0x000e220008000a00 */
[----:B------:R1:W-:Y:S01]  /*0800*/  STL [R1+0x8], RZ ;  /* 0x000008ff01007387 */ /* 0x0003e20000100800 */
[----:B------:R-:W-:Y:S01]  /*0810*/  MOV R6, R17 ;  /* 0x0000001100067202 */ /* 0x000fe20000000f00 */
[----:B------:R1:W3:Y:S01]  /*0820*/  LDC.64 R8, c[0x4][R19] ;  /* 0x0100000013087b82 */ /* 0x0002e20000000a00 */
[----:B------:R-:W-:Y:S01]  /*0830*/  IMAD.MOV.U32 R7, RZ, RZ, R16 ;  /* 0x000000ffff077224 */ /* 0x000fe200078e0010 */
[----:B------:R1:W-:Y:S01]  /*0840*/  STL.64 [R1], R22 ;  /* 0x0000001601007387 */ /* 0x0003e20000100a00 */
[----:B0-----:R-:W-:Y:S01]  /*0850*/  MOV R4, UR4 ;  /* 0x0000000400047c02 */ /* 0x001fe20008000f00 */
[----:B------:R-:W-:-:S02]  /*0860*/  IMAD.U32 R5, RZ, RZ, UR5 ;  /* 0x00000005ff057e24 */ /* 0x000fc4000f8e00ff */
[----:B--23--:R1:W-:Y:S05]  /*0870*/  STG.E desc[UR36][R30.64+0x4], R33 ;  /* 0x000004211e007986 */ /* 0x00c3ea000c101924 */
[----:B------:R-:W-:-:S07]  /*0880*/  LEPC R20, `(.L_x_1006) ;  /* 0x000000001014794e */ /* 0x000fce0000000000 */
[----:B-1----:R-:W-:Y:S05]  /*0890*/  CALL.ABS.NOINC R8 ;  /* 0x0000000008007343 */ /* 0x002fea0003c00000 */
.L_x_1006:
        /* <DEDUP_REMOVED lines=18> */
.L_x_1007:
[----:B------:R-:W2:Y:S01]  /*09c0*/  LDG.E R31, desc[UR36][R30.64+0x4] ;  /* 0x000004241e1f7981 */ /* 0x000ea2000c1e1900 */
[----:B------:R-:W-:-:S03]  /*09d0*/  IMAD.MOV.U32 R25, RZ, RZ, R29 ;  /* 0x000000ffff197224 */ /* 0x000fc600078e001d */
[----:B--2---:R0:W-:Y:S04]  /*09e0*/  STG.E desc[UR36][R22.64+0x4], R31 ;  /* 0x0000041f16007986 */ /* 0x0041e8000c101924 */
.L_x_1002:
[----:B------:R-:W-:Y:S05]  /*09f0*/  BSYNC.RECONVERGENT B6 ;  /* 0x0000000000067941 */ /* 0x000fea0003800200 */
.L_x_1001:
[----:B------:R-:W-:-:S13]  /*0a00*/  ISETP.NE.AND P0, PT, R27, RZ, PT ;  /* 0x000000ff1b00720c */ /* 0x000fda0003f05270 */
[----:B------:R-:W-:Y:S05]  /*0a10*/  @!P0 EXIT ;  /* 0x000000000000894d */ /* 0x000fea0003800000 */
.L_x_1018:
[----:B0-----:R-:W0:Y:S01]  /*0a20*/  LDC.64 R30, c[0x0][0x390] ;  /* 0x0000e400ff1e7b82 */ /* 0x001e220000000a00 */
[----:B-1----:R-:W-:Y:S01]  /*0a30*/  HFMA2 R19, -RZ, RZ, 0, 0 ;  /* 0x00000000ff137431 */ /* 0x002fe200000001ff */
[----:B------:R-:W-:Y:S01]  /*0a40*/  MOV R27, 0x0 ;  /* 0x00000000001b7802 */ /* 0x000fe20000000f00 */
[----:B------:R-:W1:Y:S01]  /*0a50*/  LDCU.64 UR4, c[0x4][0x18] ;  /* 0x01000300ff0477ac */ /* 0x000e620008000a00 */
[----:B0-----:R-:W-:-:S05]  /*0a60*/  IMAD.WIDE R30, R25, 0x4, R30 ;  /* 0x00000004191e7825 */ /* 0x001fca00078e021e */
[----:B------:R-:W2:Y:S04]  /*0a70*/  LDG.E.CONSTANT R3, desc[UR36][R30.64+0x4] ;  /* 0x000004241e037981 */ /* 0x000ea8000c1e9900 */
[----:B------:R-:W3:Y:S01]  /*0a80*/  LDG.E.CONSTANT R22, desc[UR36][R30.64] ;  /* 0x000000241e167981 */ /* 0x000ee2000c1e9900 */
[----:B------:R0:W4:Y:S01]  /*0a90*/  LDC.64 R8, c[0x4][R27] ;  /* 0x010000001b087b82 */ /* 0x0001220000000a00 */
[----:B-1----:R-:W-:Y:S01]  /*0aa0*/  MOV R4, UR4 ;  /* 0x0000000400047c02 */ /* 0x002fe20008000f00 */
[----:B------:R-:W-:Y:S01]  /*0ab0*/  IMAD.U32 R5, RZ, RZ, UR5 ;  /* 0x00000005ff057e24 */ /* 0x000fe2000f8e00ff */
[----:B------:R-:W-:Y:S01]  /*0ac0*/  MOV R6, R17 ;  /* 0x0000001100067202 */ /* 0x000fe20000000f00 */
[----:B------:R-:W-:Y:S02]  /*0ad0*/  IMAD.MOV.U32 R7, RZ, RZ, R16 ;  /* 0x000000ffff077224 */ /* 0x000fe400078e0010 */
[----:B--2---:R-:W-:Y:S01]  /*0ae0*/  IMAD.SHL.U32 R18, R3, 0x2, RZ ;  /* 0x0000000203127824 */ /* 0x004fe200078e00ff */
[----:B------:R0:W-:Y:S01]  /*0af0*/  STL.64 [R1], R2 ;  /* 0x0000000201007387 */ /* 0x0001e20000100a00 */
[----:B---3--:R-:W-:-:S03]  /*0b00*/  SHF.L.U32 R22, R22, 0x1, RZ ;  /* 0x0000000116167819 */ /* 0x008fc600000006ff */
[----:B------:R0:W-:Y:S04]  /*0b10*/  STL.64 [R1+0x8], R18 ;  /* 0x0000081201007387 */ /* 0x0001e80000100a00 */
[----:B----4-:R0:W-:Y:S02]  /*0b20*/  STL [R1+0x10], R18 ;  /* 0x0000101201007387 */ /* 0x0101e40000100800 */
[----:B------:R-:W-:-:S07]  /*0b30*/  LEPC R20, `(.L_x_1008) ;  /* 0x000000001014794e */ /* 0x000fce0000000000 */
[----:B0-----:R-:W-:Y:S05]  /*0b40*/  CALL.ABS.NOINC R8 ;  /* 0x0000000008007343 */ /* 0x001fea0003c00000 */
.L_x_1008:
        /* <DEDUP_REMOVED lines=13> */
.L_x_1009:
        /* <DEDUP_REMOVED lines=19> */
.L_x_1010:
[----:B------:R-:W2:Y:S01]  /*0d50*/  LDG.E R33, desc[UR36][R32.64+0x4] ;  /* 0x0000042420217981 */ /* 0x000ea2000c1e1900 */
[----:B------:R-:W-:Y:S01]  /*0d60*/  MOV R23, R18 ;  /* 0x0000001200177202 */ /* 0x000fe20000000f00 */
[----:B------:R-:W0:Y:S01]  /*0d70*/  LDCU.64 UR4, c[0x4][0x28] ;  /* 0x01000500ff0477ac */ /* 0x000e220008000a00 */
[----:B------:R-:W-:Y:S01]  /*0d80*/  MOV R27, 0x0 ;  /* 0x00000000001b7802 */ /* 0x000fe20000000f00 */
[----:B------:R1:W-:Y:S01]  /*0d90*/  STL [R1+0x8], RZ ;  /* 0x000008ff01007387 */ /* 0x0003e20000100800 */
[----:B------:R-:W-:Y:S01]  /*0da0*/  IMAD.MOV.U32 R6, RZ, RZ, R17 ;  /* 0x000000ffff067224 */ /* 0x000fe200078e0011 */
[----:B------:R-:W-:Y:S01]  /*0db0*/  MOV R7, R16 ;  /* 0x0000001000077202 */ /* 0x000fe20000000f00 */
[----:B------:R1:W3:Y:S01]  /*0dc0*/  LDC.64 R8, c[0x4][R27] ;  /* 0x010000001b087b82 */ /* 0x0002e20000000a00 */
[----:B------:R1:W-:Y:S01]  /*0dd0*/  STL.64 [R1], R22 ;  /* 0x0000001601007387 */ /* 0x0003e20000100a00 */
[----:B0-----:R-:W-:Y:S01]  /*0de0*/  IMAD.U32 R4, RZ, RZ, UR4 ;  /* 0x00000004ff047e24 */ /* 0x001fe2000f8e00ff */
[----:B------:R-:W-:-:S02]  /*0df0*/  MOV R5, UR5 ;  /* 0x0000000500057c02 */ /* 0x000fc40008000f00 */
[----:B--23--:R1:W-:Y:S05]  /*0e00*/  STG.E desc[UR36][R28.64+0x4], R33 ;  /* 0x000004211c007986 */ /* 0x00c3ea000c101924 */
[----:B------:R-:W-:-:S07]  /*0e10*/  LEPC R20, `(.L_x_1011) ;  /* 0x000000001014794e */ /* 0x000fce0000000000 */
[----:B-1----:R-:W-:Y:S05]  /*0e20*/  CALL.ABS.NOINC R8 ;  /* 0x0000000008007343 */ /* 0x002fea0003c00000 */
.L_x_1011:
        /* <DEDUP_REMOVED lines=17> */
.L_x_1012:
        /* <DEDUP_REMOVED lines=19> */
.L_x_1013:
        /* <DEDUP_REMOVED lines=13> */
.L_x_1014:
        /* <DEDUP_REMOVED lines=19> */
.L_x_1015:
        /* <DEDUP_REMOVED lines=13> */
.L_x_1016:
        /* <DEDUP_REMOVED lines=17> */
.L_x_1017:
[----:B------:R-:W2:Y:S01]  /*1450*/  LDG.E R29, desc[UR36][R28.64+0x4] ;  /* 0x000004241c1d7981 */ /* 0x000ea2000c1e1900 */
[----:B------:R-:W-:-:S04]  /*1460*/  LEA R25, R26, R25, 0x1 ;  /* 0x000000191a197211 */ /* 0x000fc800078e08ff */
[----:B------:R-:W-:Y:S01]  /*1470*/  ISETP.GE.AND P0, PT, R25, R24, PT ;  /* 0x000000181900720c */ /* 0x000fe20003f06270 */
[----:B--2---:R1:W-:-:S12]  /*1480*/  STG.E desc[UR36][R18.64+0x4], R29 ;  /* 0x0000041d12007986 */ /* 0x0043d8000c101924 */
[----:B------:R-:W-:Y:S05]  /*1490*/  @!P0 BRA `(.L_x_1018) ;  /* 0xfffffff400608947 */ /* 0x000fea000383ffff */
[----:B------:R-:W-:Y:S05]  /*14a0*/  EXIT ;  /* 0x000000000000794d */ /* 0x000fea0003800000 */
.L_x_1019:
        /* <DEDUP_REMOVED lines=13> */
.L_x_1167:


//--------------------- .text._Z5evictIfLi1ELi2ELi1EEvPT_S1_PKiS3_i --------------------------
	.section	.text._Z5evictIfLi1ELi2ELi1EEvPT_S1_PKiS3_i,"ax",@progbits
	.align	128
        .global         _Z5evictIfLi1ELi2ELi1EEvPT_S1_PKiS3_i
        .type           _Z5evictIfLi1ELi2ELi1EEvPT_S1_PKiS3_i,@function
        .size           _Z5evictIfLi1ELi2ELi1EEvPT_S1_PKiS3_i,(.L_x_1168 - _Z5evictIfLi1ELi2ELi1EEvPT_S1_PKiS3_i)
        .other          _Z5evictIfLi1ELi2ELi1EEvPT_S1_PKiS3_i,@"STO_CUDA_ENTRY STV_DEFAULT"
_Z5evictIfLi1ELi2ELi1EEvPT_S1_PKiS3_i:
.text._Z5evictIfLi1ELi2ELi1EEvPT_S1_PKiS3_i:
        /* <DEDUP_REMOVED lines=21> */
.L_x_1020:
        /* <DEDUP_REMOVED lines=11> */
[----:B------:R-:W-:-:S04]  /*0200*/  MOV R6, R28 ;  /* 0x0000001c00067202 */ /* 0x000fc80000000f00 */
[----:B------:R2:W5:Y:S01]  /*0210*/  LDG.E.CONSTANT R17, desc[UR36][R4.64] ;  /* 0x0000002404117981 */ /* 0x000562000c1e9900 */
[----:B-1----:R-:W-:Y:S02]  /*0220*/  IMAD R16, R16, UR4, R7 ;  /* 0x0000000410107c24 */ /* 0x002fe4000f8e0207 */
[----:B------:R-:W-:Y:S02]  /*0230*/  IMAD.MOV.U32 R7, RZ, RZ, R27 ;  /* 0x000000ffff077224 */ /* 0x000fe400078e001b */
[----:B----4-:R-:W-:Y:S02]  /*0240*/  IMAD R29, R24, UR5, RZ ;  /* 0x00000005181d7c24 */ /* 0x010fe4000f8e02ff */
[----:B--2---:R-:W-:Y:S02]  /*0250*/  IMAD.U32 R4, RZ, RZ, UR6 ;  /* 0x00000006ff047e24 */ /* 0x004fe4000f8e00ff */
[----:B------:R-:W-:-:S07]  /*0260*/  IMAD.U32 R5, RZ, RZ, UR7 ;  /* 0x00000007ff057e24 */ /* 0x000fce000f8e00ff */
[----:B------:R-:W-:-:S07]  /*0270*/  LEPC R20, `(.L_x_1021) ;  /* 0x000000001014794e */ /* 0x000fce0000000000 */
[----:B0----5:R-:W-:Y:S05]  /*0280*/  CALL.ABS.NOINC R2 ;  /* 0x0000000002007343 */ /* 0x021fea0003c00000 */
.L_x_1021:
        /* <DEDUP_REMOVED lines=31> */
[----:B------:R-:W-:-:S13]  /*0480*/  ISETP.NE.AND P0, PT, R0, 0x3, PT ;  /* 0x000000030000780c */ /* 0x000fda0003f05270 */
[----:B------:R-:W-:Y:S05]  /*0490*/  @!P0 BRA `(.L_x_1023) ;  /* 0x0000000400488947 */ /* 0x000fea0003800000 */
[----:B------:R-:W0:Y:S01]  /*04a0*/  LDC.64 R22, c[0x0][0x390] ;  /* 0x0000e400ff167b82 */ /* 0x000e220000000a00 */
[----:B------:R-:W-:-:S05]  /*04b0*/  VIADD R0, R33, 0x1 ;  /* 0x0000000121007836 */ /* 0x000fca0000000000 */
[----:B------:R-:W-:-:S04]  /*04c0*/  LOP3.LUT R0, R0, 0x3, RZ, 0xc0, !PT ;  /* 0x0000000300007812 */ /* 0x000fc800078ec0ff */
[----:B------:R-:W-:Y:S02]  /*04d0*/  IADD3 R32, PT, PT, -R0, RZ, RZ ;  /* 0x000000ff00207210 */ /* 0x000fe40007ffe1ff */
[----:B0-----:R-:W-:-:S05]  /*04e0*/  IADD3 R22, P0, PT, R22, 0x4, RZ ;  /* 0x0000000416167810 */ /* 0x001fca0007f1e0ff */
[----:B------:R-:W-:-:S08]  /*04f0*/  IMAD.X R23, RZ, RZ, R23, P0 ;  /* 0x000000ffff177224 */ /* 0x000fd000000e0617 */
.L_x_1028:
[----:B0-----:R-:W-:Y:S01]  /*0500*/  IMAD.WIDE R4, R31, 0x4, R22 ;  /* 0x000000041f047825 */ /* 0x001fe200078e0216 */
[----:B------:R-:W-:Y:S01]  /*0510*/  MOV R30, 0x0 ;  /* 0x00000000001e7802 */ /* 0x000fe20000000f00 */
[----:B------:R-:W0:Y:S03]  /*0520*/  LDCU.64 UR4, c[0x4][0x18] ;  /* 0x01000300ff0477ac */ /* 0x000e260008000a00 */
[----:B------:R-:W2:Y:S01]  /*0530*/  LDG.E.CONSTANT R25, desc[UR36][R4.64] ;  /* 0x0000002404197981 */ /* 0x000ea2000c1e9900 */
[----:B------:R-:W-:Y:S01]  /*0540*/  IMAD.MOV.U32 R11, RZ, RZ, RZ ;  /* 0x000000ffff0b7224 */ /* 0x000fe200078e00ff */
[----:B------:R1:W3:Y:S01]  /*0550*/  LDC.64 R8, c[0x4][R30] ;  /* 0x010000001e087b82 */ /* 0x0002e20000000a00 */
[----:B------:R-:W-:Y:S01]  /*0560*/  VIADD R32, R32, 0x1 ;  /* 0x0000000120207836 */ /* 0x000fe20000000000 */
[----:B------:R0:W5:Y:S01]  /*0570*/  LDG.E.CONSTANT R2, desc[UR36][R4.64+-0x4] ;  /* 0xfffffc2404027981 */ /* 0x000162000c1e9900 */
[----:B------:R-:W-:Y:S01]  /*0580*/  MOV R6, R28 ;  /* 0x0000001c00067202 */ /* 0x000fe20000000f00 */
[----:B------:R-:W-:-:S02]  /*0590*/  IMAD.MOV.U32 R7, RZ, RZ, R27 ;  /* 0x000000ffff077224 */ /* 0x000fc400078e001b */
[----:B------:R-:W-:-:S04]  /*05a0*/  ISETP.NE.AND P0, PT, R32, RZ, PT ;  /* 0x000000ff2000720c */ /* 0x000fc80003f05270 */
[----:B------:R-:W-:Y:S02]  /*05b0*/  P2R R0, PR, RZ, 0x1 ;  /* 0x00000001ff007803 */ /* 0x000fe40000000000 */
[----:B0-----:R-:W-:Y:S01]  /*05c0*/  MOV R4, UR4 ;  /* 0x0000000400047c02 */ /* 0x001fe20008000f00 */
[----:B------:R-:W-:Y:S01]  /*05d0*/  IMAD.U32 R5, RZ, RZ, UR5 ;  /* 0x00000005ff057e24 */ /* 0x000fe2000f8e00ff */
[----:B--2---:R-:W-:Y:S01]  /*05e0*/  MOV R10, R25 ;  /* 0x00000019000a7202 */ /* 0x004fe20000000f00 */
[----:B------:R1:W-:Y:S04]  /*05f0*/  STL.64 [R1], R24 ;  /* 0x0000001801007387 */ /* 0x0003e80000100a00 */
[----:B------:R1:W-:Y:S04]  /*0600*/  STL.64 [R1+0x8], R10 ;  /* 0x0000080a01007387 */ /* 0x0003e80000100a00 */
[----:B---3--:R1:W-:Y:S02]  /*0610*/  STL [R1+0x10], R25 ;  /* 0x0000101901007387 */ /* 0x0083e40000100800 */
[----:B------:R-:W-:-:S07]  /*0620*/  LEPC R20, `(.L_x_1024) ;  /* 0x000000001014794e */ /* 0x000fce0000000000 */
[----:B-1---5:R-:W-:Y:S05]  /*0630*/  CALL.ABS.NOINC R8 ;  /* 0x0000000008007343 */ /* 0x022fea0003c00000 */
.L_x_1024:
        /* <DEDUP_REMOVED lines=14> */
.L_x_1025:
        /* <DEDUP_REMOVED lines=21> */
.L_x_1026:
        /* <DEDUP_REMOVED lines=13> */
.L_x_1027:
[----:B------:R-:W0:Y:S02]  /*0940*/  LDC.64 R6, c[0x0][0x388] ;  /* 0x0000e200ff067b82 */ /* 0x000e240000000a00 */
[----:B0-----:R-:W-:-:S06]  /*0950*/  IMAD.WIDE R4, R25, 0x4, R6 ;  /* 0x0000000419047825 */ /* 0x001fcc00078e0206 */
[----:B------:R-:W2:Y:S01]  /*0960*/  LDG.E R5, desc[UR36][R4.64] ;  /* 0x0000002404057981 */ /* 0x000ea2000c1e1900 */
[----:B------:R-:W-:Y:S01]  /*0970*/  IMAD.WIDE R2, R2, 0x4, R6 ;  /* 0x0000000402027825 */ /* 0x000fe200078e0206 */
[----:B------:R-:W-:-:S03]  /*0980*/  ISETP.NE.AND P6, PT, R32, RZ, PT ;  /* 0x000000ff2000720c */ /* 0x000fc60003fc5270 */
[----:B------:R-:W-:Y:S01]  /*0990*/  IMAD.IADD R31, R26, 0x1, R31 ;  /* 0x000000011a1f7824 */ /* 0x000fe200078e021f */
[----:B--2---:R0:W-:Y:S09]  /*09a0*/  STG.E desc[UR36][R2.64], R5 ;  /* 0x0000000502007986 */ /* 0x0041f2000c101924 */
[----:B------:R-:W-:Y:S05]  /*09b0*/  @P6 BRA `(.L_x_1028) ;  /* 0xfffffff800d06947 */ /* 0x000fea000383ffff */
.L_x_1023:
[----:B------:R-:W-:Y:S05]  /*09c0*/  BSYNC.RECONVERGENT B6 ;  /* 0x0000000000067941 */ /* 0x000fea0003800200 */
.L_x_1022:
[----:B------:R-:W-:-:S13]  /*09d0*/  ISETP.GE.U32.AND P0, PT, R33, 0x3, PT ;  /* 0x000000032100780c */ /* 0x000fda0003f06070 */
[----:B------:R-:W-:Y:S05]  /*09e0*/  @!P0 EXIT ;  /* 0x000000000000894d */ /* 0x000fea0003800000 */
.L_x_1045:
[----:B-1----:R-:W1:Y:S01]  /*09f0*/  LDC.64 R22, c[0x0][0x390] ;  /* 0x0000e400ff167b82 */ /* 0x002e620000000a00 */
[----:B------:R-:W-:Y:S01]  /*0a00*/  HFMA2 R11, -RZ, RZ, 0, 0 ;  /* 0x00000000ff0b7431 */ /* 0x000fe200000001ff */
[----:B------:R-:W-:Y:S01]  /*0a10*/  MOV R30, 0x0 ;  /* 0x00000000001e7802 */ /* 0x000fe20000000f00 */
[----:B------:R-:W2:Y:S01]  /*0a20*/  LDCU.64 UR4, c[0x4][0x18] ;  /* 0x01000300ff0477ac */ /* 0x000ea20008000a00 */
[----:B-1----:R-:W-:-:S05]  /*0a30*/  IMAD.WIDE R22, R31, 0x4, R22 ;  /* 0x000000041f167825 */ /* 0x002fca00078e0216 */
[----:B------:R-:W3:Y:S04]  /*0a40*/  LDG.E.CONSTANT R25, desc[UR36][R22.64+0x4] ;  /* 0x0000042416197981 */ /* 0x000ee8000c1e9900 */
[----:B0-----:R0:W5:Y:S01]  /*0a50*/  LDG.E.CONSTANT R2, desc[UR36][R22.64] ;  /* 0x0000002416027981 */ /* 0x001162000c1e9900 */
[----:B------:R0:W1:Y:S01]  /*0a60*/  LDC.64 R8, c[0x4][R30] ;  /* 0x010000001e087b82 */ /* 0x0000620000000a00 */
[----:B--2---:R-:W-:Y:S01]  /*0a70*/  MOV R4, UR4 ;  /* 0x0000000400047c02 */ /* 0x004fe20008000f00 */
[----:B------:R-:W-:Y:S01]  /*0a80*/  IMAD.U32 R5, RZ, RZ, UR5 ;  /* 0x00000005ff057e24 */ /* 0x000fe2000f8e00ff */
[----:B------:R-:W-:Y:S01]  /*0a90*/  MOV R6, R28 ;  /* 0x0000001c00067202 */ /* 0x000fe20000000f00 */
[----:B------:R-:W-:Y:S02]  /*0aa0*/  IMAD.MOV.U32 R7, RZ, RZ, R27 ;  /* 0x000000ffff077224 */ /* 0x000fe400078e001b */
[----:B---3--:R-:W-:Y:S01]  /*0ab0*/  IMAD.MOV.U32 R10, RZ, RZ, R25 ;  /* 0x000000ffff0a7224 */ /* 0x008fe200078e0019 */
[----:B------:R0:W-:Y:S04]  /*0ac0*/  STL.64 [R1], R24 ;  /* 0x0000001801007387 */ /* 0x0001e80000100a00 */
[----:B------:R0:W-:Y:S04]  /*0ad0*/  STL.64 [R1+0x8], R10 ;  /* 0x0000080a01007387 */ /* 0x0001e80000100a00 */
[----:B-1----:R0:W-:Y:S02]  /*0ae0*/  STL [R1+0x10], R25 ;  /* 0x0000101901007387 */ /* 0x0021e40000100800 */
[----:B------:R-:W-:-:S07]  /*0af0*/  LEPC R20, `(.L_x_1029) ;  /* 0x000000001014794e */ /* 0x000fce0000000000 */
[----:B0----5:R-:W-:Y:S05]  /*0b00*/  CALL.ABS.NOINC R8 ;  /* 0x0000000008007343 */ /* 0x021fea0003c00000 */
.L_x_1029:
        /* <DEDUP_REMOVED lines=14> */
.L_x_1030:
        /* <DEDUP_REMOVED lines=21> */
.L_x_1031:
        /* <DEDUP_REMOVED lines=13> */
.L_x_1032:
        /* <DEDUP_REMOVED lines=21> */
.L_x_1033:
        /* <DEDUP_REMOVED lines=14> */
.L_x_1034:
        /* <DEDUP_REMOVED lines=20> */
.L_x_1035:
        /* <DEDUP_REMOVED lines=13> */
.L_x_1036:
        /* <DEDUP_REMOVED lines=21> */
.L_x_1037:
        /* <DEDUP_REMOVED lines=14> */
.L_x_1038:
        /* <DEDUP_REMOVED lines=21> */
.L_x_1039:
        /* <DEDUP_REMOVED lines=13> */
.L_x_1040:
[----:B------:R-:W0:Y:S01]  /*16a0*/  LDC.64 R6, c[0x0][0x388] ;  /* 0x0000e200ff067b82 */ /* 0x000e220000000a00 */
[----:B------:R-:W-:-:S04]  /*16b0*/  IMAD.WIDE R22, R26, 0x4, R22 ;  /* 0x000000041a167825 */ /* 0x000fc800078e0216 */
[----:B------:R-:W-:Y:S01]  /*16c0*/  HFMA2 R11, -RZ, RZ, 0, 0 ;  /* 0x00000000ff0b7431 */ /* 0x000fe200000001ff */
[----:B------:R-:W1:Y:S01]  /*16d0*/  LDCU.64 UR4, c[0x4][0x18] ;  /* 0x01000300ff0477ac */ /* 0x000e620008000a00 */
[----:B------:R-:W5:Y:S01]  /*16e0*/  LDG.E.CONSTANT R16, desc[UR36][R22.64] ;  /* 0x0000002416107981 */ /* 0x000f62000c1e9900 */
[----:B0-----:R-:W-:-:S03]  /*16f0*/  IMAD.WIDE R4, R25, 0x4, R6 ;  /* 0x0000000419047825 */ /* 0x001fc600078e0206 */
[----:B------:R-:W2:Y:S04]  /*1700*/  LDG.E.CONSTANT R25, desc[UR36][R22.64+0x4] ;  /* 0x0000042416197981 */ /* 0x000ea8000c1e9900 */
[----:B------:R1:W3:Y:S01]  /*1710*/  LDG.E R0, desc[UR36][R4.64] ;  /* 0x0000002404007981 */ /* 0x0002e2000c1e1900 */
[----:B------:R-:W-:Y:S01]  /*1720*/  IMAD.WIDE R2, R2, 0x4, R6 ;  /* 0x0000000402027825 */ /* 0x000fe200078e0206 */
[----:B------:R0:W4:Y:S01]  /*1730*/  LDC.64 R8, c[0x4][R30] ;  /* 0x010000001e087b82 */ /* 0x0001220000000a00 */
[----:B------:R-:W-:Y:S02]  /*1740*/  MOV R6, R28 ;  /* 0x0000001c00067202 */ /* 0x000fe40000000f00 */
[----:B------:R-:W-:Y:S01]  /*1750*/  IMAD.MOV.U32 R7, RZ, RZ, R27 ;  /* 0x000000ffff077224 */ /* 0x000fe200078e001b */
[----:B-1----:R-:W-:Y:S01]  /*1760*/  MOV R4, UR4 ;  /* 0x0000000400047c02 */ /* 0x002fe20008000f00 */
[----:B------:R-:W-:-:S02]  /*1770*/  IMAD.U32 R5, RZ, RZ, UR5 ;  /* 0x00000005ff057e24 */ /* 0x000fc4000f8e00ff */
[----:B--2---:R-:W-:Y:S01]  /*1780*/  IMAD.MOV.U32 R10, RZ, RZ, R25 ;  /* 0x000000ffff0a7224 */ /* 0x004fe200078e0019 */
[----:B------:R0:W-:Y:S04]  /*1790*/  STL.64 [R1], R24 ;  /* 0x0000001801007387 */ /* 0x0001e80000100a00 */
[----:B---3--:R0:W-:Y:S04]  /*17a0*/  STG.E desc[UR36][R2.64], R0 ;  /* 0x0000000002007986 */ /* 0x0081e8000c101924 */
[----:B------:R0:W-:Y:S04]  /*17b0*/  STL.64 [R1+0x8], R10 ;  /* 0x0000080a01007387 */ /* 0x0001e80000100a00 */
[----:B----4-:R0:W-:Y:S02]  /*17c0*/  STL [R1+0x10], R25 ;  /* 0x0000101901007387 */ /* 0x0101e40000100800 */
[----:B------:R-:W-:-:S07]  /*17d0*/  LEPC R20, `(.L_x_1041) ;  /* 0x000000001014794e */ /* 0x000fce0000000000 */
[----:B0----5:R-:W-:Y:S05]  /*17e0*/  CALL.ABS.NOINC R8 ;  /* 0x0000000008007343 */ /* 0x021fea0003c00000 */
.L_x_1041:
        /* <DEDUP_REMOVED lines=14> */
.L_x_1042:
        /* <DEDUP_REMOVED lines=20> */
.L_x_1043:
        /* <DEDUP_REMOVED lines=13> */
.L_x_1044:
        /* <DEDUP_REMOVED lines=9> */
.L_x_1046:
        /* <DEDUP_REMOVED lines=9> */
.L_x_1168:


//--------------------- .text._Z5evictIfLi8ELi1ELi1EEvPT_S1_PKiS3_i --------------------------
	.section	.text._Z5evictIfLi8ELi1ELi1EEvPT_S1_PKiS3_i,"ax",@progbits
	.align	128
        .global         _Z5evictIfLi8ELi1ELi1EEvPT_S1_PKiS3_i
        .type           _Z5evictIfLi8ELi1ELi1EEvPT_S1_PKiS3_i,@function
        .size           _Z5evictIfLi8ELi1ELi1EEvPT_S1_PKiS3_i,(.L_x_1169 - _Z5evictIfLi8ELi1ELi1EEvPT_S1_PKiS3_i)
        .other          _Z5evictIfLi8ELi1ELi1EEvPT_S1_PKiS3_i,@"STO_CUDA_ENTRY STV_DEFAULT"
_Z5evictIfLi8ELi1ELi1EEvPT_S1_PKiS3_i:
.text._Z5evictIfLi8ELi1ELi1EEvPT_S1_PKiS3_i:
        /* <DEDUP_REMOVED lines=21> */
.L_x_1047:
        /* <DEDUP_REMOVED lines=20> */
.L_x_1048:
[----:B------:R-:W-:Y:S01]  /*0290*/  ISETP.GE.AND P0, PT, R17, R18, PT ;  /* 0x000000121100720c */ /* 0x000fe20003f06270 */
[----:B------:R-:W-:-:S12]  /*02a0*/  IMAD R25, R26, 0x2, R17 ;  /* 0x000000021a197824 */ /* 0x000fd800078e0211 */
[----:B------:R-:W-:Y:S05]  /*02b0*/  @P0 EXIT ;  /* 0x000000000000094d */ /* 0x000fea0003800000 */
[----:B------:R-:W-:-:S07]  /*02c0*/  LEA R26, R26, R18, 0x1 ;  /* 0x000000121a1a7211 */ /* 0x000fce00078e08ff */
.L_x_1066:
        /* <DEDUP_REMOVED lines=24> */
.L_x_1049:
        /* <DEDUP_REMOVED lines=17> */
.L_x_1050:
[----:B------:R-:W0:Y:S01]  /*0560*/  LDC.64 R30, c[0x0][0x380] ;  /* 0x0000e000ff1e7b82 */ /* 0x000e220000000a00 */
[----:B------:R-:W-:Y:S01]  /*0570*/  IADD3 R19, PT, PT, R18, 0x1, RZ ;  /* 0x0000000112137810 */ /* 0x000fe20007ffe0ff */
[C---:B------:R-:W-:Y:S01]  /*0580*/  VIADD R11, R16.reuse, 0x1 ;  /* 0x00000001100b7836 */ /* 0x040fe20000000000 */
        /* <DEDUP_REMOVED lines=16> */
.L_x_1051:
        /* <DEDUP_REMOVED lines=11> */
[----:B---3--:R-:W-:Y:S02]  /*0740*/  IMAD.U32 R4, RZ, RZ, UR4 ;  /* 0x00000004ff047e24 */ /* 0x008fe4000f8e00ff */
[----:B------:R-:W-:Y:S01]  /*0750*/  IMAD.U32 R5, RZ, RZ, UR5 ;  /* 0x00000005ff057e24 */ /* 0x000fe2000f8e00ff */
[----:B-12---:R0:W-:Y:S06]  /*0760*/  STG.E desc[UR36][R30.64+0x4], R3 ;  /* 0x000004031e007986 */ /* 0x0061ec000c101924 */
[----:B------:R-:W-:-:S07]  /*0770*/  LEPC R20, `(.L_x_1052) ;  /* 0x000000001014794e */ /* 0x000fce0000000000 */
[----:B0-----:R-:W-:Y:S05]  /*0780*/  CALL.ABS.NOINC R8 ;  /* 0x0000000008007343 */ /* 0x001fea0003c00000 */
.L_x_1052:
        /* <DEDUP_REMOVED lines=16> */
.L_x_1053:
        /* <DEDUP_REMOVED lines=16> */
.L_x_1054:
        /* <DEDUP_REMOVED lines=16> */
.L_x_1055:
        /* <DEDUP_REMOVED lines=16> */
.L_x_1056:
        /* <DEDUP_REMOVED lines=16> */
.L_x_1057:
        /* <DEDUP_REMOVED lines=13> */
.L_x_1058:
        /* <DEDUP_REMOVED lines=17> */
.L_x_1059:
        /* <DEDUP_REMOVED lines=14> */
.L_x_1060:
        /* <DEDUP_REMOVED lines=14> */
.L_x_1061:
        /* <DEDUP_REMOVED lines=14> */
.L_x_1062:
        /* <DEDUP_REMOVED lines=14> */
.L_x_1063:
        /* <DEDUP_REMOVED lines=14> */
.L_x_1064:
        /* <DEDUP_REMOVED lines=14> */
.L_x_1065:
[----:B------:R-:W2:Y:S01]  /*13b0*/  LDG.E R33, desc[UR36][R32.64+0x1c] ;  /* 0x00001c2420217981 */ /* 0x000ea2000c1e1900 */
[----:B------:R-:W-:-:S03]  /*13c0*/  ISETP.NE.AND P6, PT, R28, RZ, PT ;  /* 0x000000ff1c00720c */ /* 0x000fc60003fc5270 */
[----:B--2---:R0:W-:Y:S10]  /*13d0*/  STG.E desc[UR36][R30.64+0x1c], R33 ;  /* 0x00001c211e007986 */ /* 0x0041f4000c101924 */
[----:B------:R-:W-:Y:S05]  /*13e0*/  @!P6 BRA `(.L_x_1066) ;  /* 0xffffffec00b8e947 */ /* 0x000fea000383ffff */
[----:B------:R-:W-:Y:S05]  /*13f0*/  EXIT ;  /* 0x000000000000794d */ /* 0x000fea0003800000 */
.L_x_1067:
        /* <DEDUP_REMOVED lines=16> */
.L_x_1169:


//--------------------- .text._Z5evictIfLi4ELi1ELi1EEvPT_S1_PKiS3_i --------------------------
	.section	.text._Z5evictIfLi4ELi1ELi1EEvPT_S1_PKiS3_i,"ax",@progbits
	.align	128
        .global         _Z5evictIfLi4ELi1ELi1EEvPT_S1_PKiS3_i
        .type           _Z5evictIfLi4ELi1ELi1EEvPT_S1_PKiS3_i,@function
        .size           _Z5evictIfLi4ELi1ELi1EEvPT_S1_PKiS3_i,(.L_x_1170 - _Z5evictIfLi4ELi1ELi1EEvPT_S1_PKiS3_i)
        .other          _Z5evictIfLi4ELi1ELi1EEvPT_S1_PKiS3_i,@"STO_CUDA_ENTRY STV_DEFAULT"
_Z5evictIfLi4ELi1ELi1EEvPT_S1_PKiS3_i:
.text._Z5evictIfLi4ELi1ELi1EEvPT_S1_PKiS3_i:
        /* <DEDUP_REMOVED lines=21> */
.L_x_1068:
        /* <DEDUP_REMOVED lines=20> */
.L_x_1069:
[----:B------:R-:W-:Y:S01]  /*0290*/  ISETP.GE.AND P0, PT, R17, R27, PT ;  /* 0x0000001b1100720c */ /* 0x000fe20003f06270 */
[----:B------:R-:W-:-:S12]  /*02a0*/  IMAD R24, R18, 0x2, R17 ;  /* 0x0000000212187824 */ /* 0x000fd800078e0211 */
[----:B------:R-:W-:Y:S05]  /*02b0*/  @P0 EXIT ;  /* 0x000000000000094d */ /* 0x000fea0003800000 */
[----:B------:R-:W-:-:S07]  /*02c0*/  LEA R27, R18, R27, 0x1 ;  /* 0x0000001b121b7211 */ /* 0x000fce00078e08ff */
.L_x_1079:
        /* <DEDUP_REMOVED lines=22> */
.L_x_1070:
        /* <DEDUP_REMOVED lines=14> */
.L_x_1071:
[----:B------:R-:W0:Y:S01]  /*0510*/  LDC.64 R28, c[0x0][0x380] ;  /* 0x0000e000ff1c7b82 */ /* 0x000e220000000a00 */
[----:B------:R-:W-:Y:S01]  /*0520*/  VIADD R19, R18, 0x1 ;  /* 0x0000000112137836 */ /* 0x000fe20000000000 */
[C---:B------:R-:W-:Y:S01]  /*0530*/  IADD3 R11, PT, PT, R16.reuse, 0x1, RZ ;  /* 0x00000001100b7810 */ /* 0x040fe20007ffe0ff */
        /* <DEDUP_REMOVED lines=16> */
.L_x_1072:
[----:B------:R-:W2:Y:S01]  /*0640*/  LDG.E R3, desc[UR36][R30.64+0x4] ;  /* 0x000004241e037981 */ /* 0x000ea2000c1e1900 */
[----:B------:R-:W-:Y:S01]  /*0650*/  IADD3 R11, PT, PT, R18, 0x2, RZ ;  /* 0x00000002120b7810 */ /* 0x000fe20007ffe0ff */
[----:B------:R-:W-:Y:S01]  /*0660*/  IMAD.MOV.U32 R10, RZ, RZ, R18 ;  /* 0x000000ffff0a7224 */ /* 0x000fe200078e0012 */
        /* <DEDUP_REMOVED lines=10> */
[----:B-1----:R-:W-:Y:S01]  /*0710*/  MOV R4, UR4 ;  /* 0x0000000400047c02 */ /* 0x002fe20008000f00 */
[----:B------:R-:W-:Y:S02]  /*0720*/  IMAD.U32 R5, RZ, RZ, UR5 ;  /* 0x00000005ff057e24 */ /* 0x000fe4000f8e00ff */
[----:B--23--:R0:W-:Y:S05]  /*0730*/  STG.E desc[UR36][R28.64+0x4], R3 ;  /* 0x000004031c007986 */ /* 0x00c1ea000c101924 */
[----:B------:R-:W-:-:S07]  /*0740*/  LEPC R20, `(.L_x_1073) ;  /* 0x000000001014794e */ /* 0x000fce0000000000 */
[----:B0-----:R-:W-:Y:S05]  /*0750*/  CALL.ABS.NOINC R8 ;  /* 0x0000000008007343 */ /* 0x001fea0003c00000 */
.L_x_1073:
[----:B------:R-:W2:Y:S01]  /*0760*/  LDG.E R3, desc[UR36][R30.64+0x8] ;  /* 0x000008241e037981 */ /* 0x000ea2000c1e1900 */
[----:B------:R-:W-:Y:S01]  /*0770*/  IADD3 R11, PT, PT, R18, 0x3, RZ ;  /* 0x00000003120b7810 */ /* 0x000fe20007ffe0ff */
[----:B------:R-:W-:Y:S01]  /*0780*/  IMAD.MOV.U32 R10, RZ, RZ, R18 ;  /* 0x000000ffff0a7224 */ /* 0x000fe200078e0012 */
        /* <DEDUP_REMOVED lines=14> */
.L_x_1074:
        /* <DEDUP_REMOVED lines=14> */
.L_x_1075:
        /* <DEDUP_REMOVED lines=18> */
.L_x_1076:
        /* <DEDUP_REMOVED lines=15> */
.L_x_1077:
        /* <DEDUP_REMOVED lines=15> */
.L_x_1078:
[----:B------:R-:W2:Y:S01]  /*0c50*/  LDG.E R31, desc[UR36][R30.64+0xc] ;  /* 0x00000c241e1f7981 */ /* 0x000ea2000c1e1900 */
[----:B------:R-:W-:-:S03]  /*0c60*/  ISETP.NE.AND P6, PT, R17, RZ, PT ;  /* 0x000000ff1100720c */ /* 0x000fc60003fc5270 */
[----:B--2---:R0:W-:Y:S10]  /*0c70*/  STG.E desc[UR36][R28.64+0xc], R31 ;  /* 0x00000c1f1c007986 */ /* 0x0041f4000c101924 */
[----:B------:R-:W-:Y:S05]  /*0c80*/  @!P6 BRA `(.L_x_1079) ;  /* 0xfffffff40090e947 */ /* 0x000fea000383ffff */
[----:B------:R-:W-:Y:S05]  /*0c90*/  EXIT ;  /* 0x000000000000794d */ /* 0x000fea0003800000 */
.L_x_1080:
        /* <DEDUP_REMOVED lines=14> */
.L_x_1170:


//--------------------- .text._Z5evictIfLi2ELi1ELi1EEvPT_S1_PKiS3_i --------------------------
	.section	.text._Z5evictIfLi2ELi1ELi1EEvPT_S1_PKiS3_i,"ax",@progbits
	.align	128
        .global         _Z5evictIfLi2ELi1ELi1EEvPT_S1_PKiS3_i
        .type           _Z5evictIfLi2ELi1ELi1EEvPT_S1_PKiS3_i,@function
        .size           _Z5evictIfLi2ELi1ELi1EEvPT_S1_PKiS3_i,(.L_x_1171 - _Z5evictIfLi2ELi1ELi1EEvPT_S1_PKiS3_i)
        .other          _Z5evictIfLi2ELi1ELi1EEvPT_S1_PKiS3_i,@"STO_CUDA_ENTRY STV_DEFAULT"
_Z5evictIfLi2ELi1ELi1EEvPT_S1_PKiS3_i:
.text._Z5evictIfLi2ELi1ELi1EEvPT_S1_PKiS3_i:
        /* <DEDUP_REMOVED lines=21> */
.L_x_1081:
        /* <DEDUP_REMOVED lines=20> */
.L_x_1082:
        /* <DEDUP_REMOVED lines=51> */
.L_x_1085:
        /* <DEDUP_REMOVED lines=13> */
.L_x_1086:
[----:B------:R-:W0:Y:S01]  /*0690*/  LDC.64 R30, c[0x0][0x380] ;  /* 0x0000e000ff1e7b82 */ /* 0x000e220000000a00 */
[----:B------:R-:W-:Y:S01]  /*06a0*/  VIADD R23, R22, 0x1 ;  /* 0x0000000116177836 */ /* 0x000fe20000000000 */
[C---:B------:R-:W-:Y:S01]  /*06b0*/  IADD3 R19, PT, PT, R18.reuse, 0x1, RZ ;  /* 0x0000000112137810 */ /* 0x040fe20007ffe0ff */
        /* <DEDUP_REMOVED lines=15> */
.L_x_1087:
        /* <DEDUP_REMOVED lines=14> */
.L_x_1088:
        /* <DEDUP_REMOVED lines=18> */
.L_x_1089:
[----:B------:R-:W2:Y:S01]  /*09b0*/  LDG.E R31, desc[UR36][R30.64+0x4] ;  /* 0x000004241e1f7981 */ /* 0x000ea2000c1e1900 */
[----:B------:R-:W-:-:S03]  /*09c0*/  IMAD.MOV.U32 R25, RZ, RZ, R29 ;  /* 0x000000ffff197224 */ /* 0x000fc600078e001d */
[----:B--2---:R0:W-:Y:S04]  /*09d0*/  STG.E desc[UR36][R22.64+0x4], R31 ;  /* 0x0000041f16007986 */ /* 0x0041e8000c101924 */
.L_x_1084:
[----:B------:R-:W-:Y:S05]  /*09e0*/  BSYNC.RECONVERGENT B6 ;  /* 0x0000000000067941 */ /* 0x000fea0003800200 */
.L_x_1083:
[----:B------:R-:W-:-:S13]  /*09f0*/  ISETP.NE.AND P0, PT, R27, RZ, PT ;  /* 0x000000ff1b00720c */ /* 0x000fda0003f05270 */
[----:B------:R-:W-:Y:S05]  /*0a00*/  @!P0 EXIT ;  /* 0x000000000000894d */ /* 0x000fea0003800000 */
.L_x_1100:
        /* <DEDUP_REMOVED lines=19> */
.L_x_1090:
        /* <DEDUP_REMOVED lines=13> */
.L_x_1091:
        /* <DEDUP_REMOVED lines=18> */
.L_x_1092:
        /* <DEDUP_REMOVED lines=14> */
.L_x_1093:
        /* <DEDUP_REMOVED lines=17> */
.L_x_1094:
[----:B------:R-:W-:Y:S01]  /*0f20*/  IMAD.WIDE R30, R26, 0x4, R30 ;  /* 0x000000041a1e7825 */ /* 0x000fe200078e021e */
[----:B------:R-:W2:Y:S03]  /*0f30*/  LDG.E R29, desc[UR36][R28.64+0x4] ;  /* 0x000004241c1d7981 */ /* 0x000ea6000c1e1900 */
[----:B------:R-:W-:Y:S01]  /*0f40*/  HFMA2 R19, -RZ, RZ, 0, 0 ;  /* 0x00000000ff137431 */ /* 0x000fe200000001ff */
[----:B------:R-:W0:Y:S01]  /*0f50*/  LDCU.64 UR4, c[0x4][0x18] ;  /* 0x01000300ff0477ac */ /* 0x000e220008000a00 */
[----:B------:R-:W3:Y:S04]  /*0f60*/  LDG.E.CONSTANT R3, desc[UR36][R30.64+0x4] ;  /* 0x000004241e037981 */ /* 0x000ee8000c1e9900 */
[----:B------:R-:W4:Y:S01]  /*0f70*/  LDG.E.CONSTANT R22, desc[UR36][R30.64] ;  /* 0x000000241e167981 */ /* 0x000f22000c1e9900 */
[----:B------:R1:W1:Y:S01]  /*0f80*/  LDC.64 R8, c[0x4][R27] ;  /* 0x010000001b087b82 */ /* 0x0002620000000a00 */
[----:B------:R-:W-:Y:S01]  /*0f90*/  MOV R6, R17 ;  /* 0x0000001100067202 */ /* 0x000fe20000000f00 */
[----:B------:R-:W-:Y:S01]  /*0fa0*/  IMAD.MOV.U32 R7, RZ, RZ, R16 ;  /* 0x000000ffff077224 */ /* 0x000fe200078e0010 */
[----:B0-----:R-:W-:Y:S01]  /*0fb0*/  MOV R4, UR4 ;  /* 0x0000000400047c02 */ /* 0x001fe20008000f00 */
[----:B------:R-:W-:-:S02]  /*0fc0*/  IMAD.U32 R5, RZ, RZ, UR5 ;  /* 0x00000005ff057e24 */ /* 0x000fc4000f8e00ff */
[----:B---3--:R-:W-:Y:S01]  /*0fd0*/  IMAD.SHL.U32 R18, R3, 0x2, RZ ;  /* 0x0000000203127824 */ /* 0x008fe200078e00ff */
[----:B--2---:R0:W-:Y:S04]  /*0fe0*/  STG.E desc[UR36][R32.64+0x4], R29 ;  /* 0x0000041d20007986 */ /* 0x0041e8000c101924 */
[----:B------:R0:W-:Y:S04]  /*0ff0*/  STL.64 [R1], R2 ;  /* 0x0000000201007387 */ /* 0x0001e80000100a00 */
[----:B------:R0:W-:Y:S04]  /*1000*/  STL.64 [R1+0x8], R18 ;  /* 0x0000081201007387 */ /* 0x0001e80000100a00 */
[----:B------:R0:W-:Y:S01]  /*1010*/  STL [R1+0x10], R18 ;  /* 0x0000101201007387 */ /* 0x0001e20000100800 */
[----:B-1--4-:R-:W-:-:S07]  /*1020*/  SHF.L.U32 R22, R22, 0x1, RZ ;  /* 0x0000000116167819 */ /* 0x012fce00000006ff */
[----:B------:R-:W-:-:S07]  /*1030*/  LEPC R20, `(.L_x_1095) ;  /* 0x000000001014794e */ /* 0x000fce0000000000 */
[----:B0-----:R-:W-:Y:S05]  /*1040*/  CALL.ABS.NOINC R8 ;  /* 0x0000000008007343 */ /* 0x001fea0003c00000 */
.L_x_1095:
        /* <DEDUP_REMOVED lines=13> */
.L_x_1096:
        /* <DEDUP_REMOVED lines=18> */
.L_x_1097:
        /* <DEDUP_REMOVED lines=13> */
.L_x_1098:
        /* <DEDUP_REMOVED lines=17> */
.L_x_1099:
[----:B------:R-:W2:Y:S01]  /*1420*/  LDG.E R29, desc[UR36][R28.64+0x4] ;  /* 0x000004241c1d7981 */ /* 0x000ea2000c1e1900 */
[----:B------:R-:W-:-:S04]  /*1430*/  LEA R25, R26, R25, 0x1 ;  /* 0x000000191a197211 */ /* 0x000fc800078e08ff */
[----:B------:R-:W-:Y:S01]  /*1440*/  ISETP.GE.AND P0, PT, R25, R24, PT ;  /* 0x000000181900720c */ /* 0x000fe20003f06270 */
[----:B--2---:R1:W-:-:S12]  /*1450*/  STG.E desc[UR36][R18.64+0x4], R29 ;  /* 0x0000041d12007986 */ /* 0x0043d8000c101924 */
[----:B------:R-:W-:Y:S05]  /*1460*/  @!P0 BRA `(.L_x_1100) ;  /* 0xfffffff400688947 */ /* 0x000fea000383ffff */
[----:B------:R-:W-:Y:S05]  /*1470*/  EXIT ;  /* 0x000000000000794d */ /* 0x000fea0003800000 */
.L_x_1101:
        /* <DEDUP_REMOVED lines=16> */
.L_x_1171:


//--------------------- .text._Z5evictIfLi1ELi1ELi1EEvPT_S1_PKiS3_i --------------------------
	.section	.text._Z5evictIfLi1ELi1ELi1EEvPT_S1_PKiS3_i,"ax",@progbits
	.align	128
        .global         _Z5evictIfLi1ELi1ELi1EEvPT_S1_PKiS3_i
        .type           _Z5evictIfLi1ELi1ELi1EEvPT_S1_PKiS3_i,@function
        .size           _Z5evictIfLi1ELi1ELi1EEvPT_S1_PKiS3_i,(.L_x_1172 - _Z5evictIfLi1ELi1ELi1EEvPT_S1_PKiS3_i)
        .other          _Z5evictIfLi1ELi1ELi1EEvPT_S1_PKiS3_i,@"STO_CUDA_ENTRY STV_DEFAULT"
_Z5evictIfLi1ELi1ELi1EEvPT_S1_PKiS3_i:
.text._Z5evictIfLi1ELi1ELi1EEvPT_S1_PKiS3_i:
        /* <DEDUP_REMOVED lines=10> */
[----:B0-----:R-:W-:-:S04]  /*00a0*/  IADD3 R24, P0, PT, R1, UR4, RZ ;  /* 0x0000000401187c10 */ /* 0x001fc8000ff1e0ff */
[----:B--2---:R-:W-:Y:S01]  /*00b0*/  IADD3.X R23, PT, PT, RZ, UR5, RZ, P0, !PT ;  /* 0x00000005ff177c10 */ /* 0x004fe200087fe4ff */
[----:B------:R-:W-:-:S03]  /*00c0*/  IMAD.MOV.U32 R6, RZ, RZ, R24 ;  /* 0x000000ffff067224 */ /* 0x000fc600078e0018 */
[----:B------:R-:W-:Y:S01]  /*00d0*/  MOV R7, R23 ;  /* 0x0000001700077202 */ /* 0x000fe20000000f00 */
[----:B-1----:R-:W-:Y:S01]  /*00e0*/  IMAD R16, R16, UR6, R3 ;  /* 0x0000000610107c24 */ /* 0x002fe2000f8e0203 */
[----:B------:R-:W0:Y:S04]  /*00f0*/  LDCU.64 UR6, c[0x4][0x8] ;  /* 0x01000100ff0677ac */ /* 0x000e280008000a00 */
[----:B------:R4:W-:Y:S01]  /*0100*/  STL [R1], R16 ;  /* 0x0000001001007387 */ /* 0x0009e20000100800 */
[----:B0-----:R-:W-:Y:S01]  /*0110*/  IMAD.U32 R4, RZ, RZ, UR6 ;  /* 0x00000006ff047e24 */ /* 0x001fe2000f8e00ff */
[----:B---34-:R-:W-:-:S07]  /*0120*/  MOV R5, UR7 ;  /* 0x0000000700057c02 */ /* 0x018fce0008000f00 */
[----:B------:R-:W-:-:S07]  /*0130*/  LEPC R20, `(.L_x_1102) ;  /* 0x000000001014794e */ /* 0x000fce0000000000 */
[----:B------:R-:W-:Y:S05]  /*0140*/  CALL.ABS.NOINC R8 ;  /* 0x0000000008007343 */ /* 0x000fea0003c00000 */
.L_x_1102:
        /* <DEDUP_REMOVED lines=20> */
.L_x_1103:
[----:B------:R-:W-:Y:S01]  /*0290*/  ISETP.GE.AND P0, PT, R17, R18, PT ;  /* 0x000000121100720c */ /* 0x000fe20003f06270 */
[----:B------:R-:W-:-:S12]  /*02a0*/  IMAD R19, R26, 0x2, R17 ;  /* 0x000000021a137824 */ /* 0x000fd800078e0211 */
[----:B------:R-:W-:Y:S05]  /*02b0*/  @P0 EXIT ;  /* 0x000000000000094d */ /* 0x000fea0003800000 */
[----:B------:R-:W-:-:S07]  /*02c0*/  LEA R26, R26, R18, 0x1 ;  /* 0x000000121a1a7211 */ /* 0x000fce00078e08ff */
.L_x_1107:
[----:B0-----:R-:W0:Y:S01]  /*02d0*/  LDC.64 R4, c[0x0][0x390] ;  /* 0x0000e400ff047b82 */ /* 0x001e220000000a00 */
[----:B------:R-:W-:Y:S01]  /*02e0*/  IMAD.MOV.U32 R11, RZ, RZ, RZ ;  /* 0x000000ffff0b7224 */ /* 0x000fe200078e00ff */
[----:B------:R-:W-:Y:S01]  /*02f0*/  MOV R18, 0x0 ;  /* 0x0000000000127802 */ /* 0x000fe20000000f00 */
[----:B------:R-:W1:Y:S01]  /*0300*/  LDCU.64 UR4, c[0x4][0x18] ;  /* 0x01000300ff0477ac */ /* 0x000e620008000a00 */
[----:B0-----:R-:W-:-:S05]  /*0310*/  IMAD.WIDE R4, R19, 0x4, R4 ;  /* 0x0000000413047825 */ /* 0x001fca00078e0204 */
[----:B------:R-:W2:Y:S01]  /*0320*/  LDG.E.CONSTANT R17, desc[UR36][R4.64+0x4] ;  /* 0x0000042404117981 */ /* 0x000ea2000c1e9900 */
[----:B------:R0:W3:Y:S01]  /*0330*/  LDC.64 R8, c[0x4][R18] ;  /* 0x0100000012087b82 */ /* 0x0000e20000000a00 */
[----:B------:R-:W-:Y:S01]  /*0340*/  IMAD.IADD R19, R22, 0x1, R19 ;  /* 0x0000000116137824 */ /* 0x000fe200078e0213 */
[----:B------:R-:W-:Y:S01]  /*0350*/  MOV R6, R24 ;  /* 0x0000001800067202 */ /* 0x000fe20000000f00 */
[----:B------:R1:W5:Y:S01]  /*0360*/  LDG.E.CONSTANT R2, desc[UR36][R4.64] ;  /* 0x0000002404027981 */ /* 0x000362000c1e9900 */
[----:B------:R-:W-:Y:S02]  /*0370*/  IMAD.MOV.U32 R7, RZ, RZ, R23 ;  /* 0x000000ffff077224 */ /* 0x000fe400078e0017 */
[----:B------:R-:W-:-:S04]  /*0380*/  ISETP.GE.AND P0, PT, R19, R26, PT ;  /* 0x0000001a1300720c */ /* 0x000fc80003f06270 */
[----:B------:R-:W-:Y:S02]  /*0390*/  P2R R25, PR, RZ, 0x1 ;  /* 0x00000001ff197803 */ /* 0x000fe40000000000 */
[----:B-1----:R-:W-:Y:S01]  /*03a0*/  MOV R4, UR4 ;  /* 0x0000000400047c02 */ /* 0x002fe20008000f00 */
[----:B------:R-:W-:Y:S01]  /*03b0*/  IMAD.U32 R5, RZ, RZ, UR5 ;  /* 0x00000005ff057e24 */ /* 0x000fe2000f8e00ff */
[----:B--2---:R-:W-:Y:S01]  /*03c0*/  MOV R10, R17 ;  /* 0x00000011000a7202 */ /* 0x004fe20000000f00 */
[----:B------:R0:W-:Y:S04]  /*03d0*/  STL.64 [R1], R16 ;  /* 0x0000001001007387 */ /* 0x0001e80000100a00 */
[----:B------:R0:W-:Y:S04]  /*03e0*/  STL.64 [R1+0x8], R10 ;  /* 0x0000080a01007387 */ /* 0x0001e80000100a00 */
[----:B---3--:R0:W-:Y:S02]  /*03f0*/  STL [R1+0x10], R17 ;  /* 0x0000101101007387 */ /* 0x0081e40000100800 */
[----:B------:R-:W-:-:S07]  /*0400*/  LEPC R20, `(.L_x_1104) ;  /* 0x000000001014794e */ /* 0x000fce0000000000 */
[----:B0----5:R-:W-:Y:S05]  /*0410*/  CALL.ABS.NOINC R8 ;  /* 0x0000000008007343 */ /* 0x021fea0003c00000 */
.L_x_1104:
        /* <DEDUP_REMOVED lines=14> */
.L_x_1105:
[----:B------:R-:W0:Y:S01]  /*0500*/  LDC.64 R10, c[0x0][0x380] ;  /* 0x0000e000ff0a7b82 */ /* 0x000e220000000a00 */
[----:B------:R-:W-:Y:S01]  /*0510*/  IMAD.MOV.U32 R3, RZ, RZ, R17 ;  /* 0x000000ffff037224 */ /* 0x000fe200078e0011 */
        /* <DEDUP_REMOVED lines=9> */
[----:B0-----:R-:W-:Y:S01]  /*05b0*/  MOV R6, R24 ;  /* 0x0000001800067202 */ /* 0x001fe20000000f00 */
[----:B------:R-:W-:Y:S02]  /*05c0*/  IMAD.MOV.U32 R7, RZ, RZ, R23 ;  /* 0x000000ffff077224 */ /* 0x000fe400078e0017 */
[----:B--2-4-:R3:W-:Y:S05]  /*05d0*/  STG.E desc[UR36][R10.64], R0 ;  /* 0x000000000a007986 */ /* 0x0147ea000c101924 */
[----:B------:R-:W-:-:S07]  /*05e0*/  LEPC R20, `(.L_x_1106) ;  /* 0x000000001014794e */ /* 0x000fce0000000000 */
[----:B---3--:R-:W-:Y:S05]  /*05f0*/  CALL.ABS.NOINC R8 ;  /* 0x0000000008007343 */ /* 0x008fea0003c00000 */
.L_x_1106:
        /* <DEDUP_REMOVED lines=8> */
.L_x_1108:
        /* <DEDUP_REMOVED lines=16> */
.L_x_1172:


//--------------------- .nv.global.init           --------------------------
	.section	.nv.global.init,"aw",@progbits
.nv.global.init:
	.type		$str$1,@object
	.size		$str$1,($str - $str$1)
$str$1:
        /*0000*/ 	.byte	0x4d, 0x41, 0x58, 0x5f, 0x50, 0x41, 0x52, 0x41, 0x4c, 0x4c, 0x45, 0x4c, 0x5f, 0x4b, 0x56, 0x3a
        /*0010*/ 	.byte	0x20, 0x25, 0x64, 0x00
	.type		$str,@object
	.size		$str,($str$4 - $str)
$str:
        /*0014*/ 	.byte	0x4b, 0x45, 0x52, 0x4e, 0x45, 0x4c, 0x3a, 0x20, 0x73, 0x65, 0x71, 0x5f, 0x68, 0x65, 0x61, 0x64
        /*0024*/ 	.byte	0x5f, 0x69, 0x64, 0x78, 0x3a, 0x20, 0x25, 0x64, 0x0a, 0x00
	.type		$str$4,@object
	.size		$str$4,($str$2 - $str$4)
$str$4:
        /*002e*/ 	.byte	0x65, 0x76, 0x69, 0x63, 0x74, 0x69, 0x6e, 0x67, 0x20, 0x76, 0x2c, 0x20, 0x64, 0x73, 0x74, 0x5f
        /*003e*/ 	.byte	0x76, 0x5f, 0x73, 0x74, 0x61, 0x72, 0x74, 0x3d, 0x25, 0x64, 0x2c, 0x20, 0x73, 0x72, 0x63, 0x5f
        /*004e*/ 	.byte	0x76, 0x5f, 0x73, 0x74, 0x61, 0x72, 0x74, 0x3d, 0x25, 0x64, 0x2c, 0x20, 0x6b, 0x76, 0x5f, 0x6f
        /*005e*/ 	.byte	0x66, 0x66, 0x73, 0x65, 0x74, 0x3d, 0x25, 0x64, 0x0a, 0x00
	.type		$str$2,@object
	.size		$str$2,($str$3 - $str$2)
$str$2:
        /*0068*/ 	.byte	0x53, 0x52, 0x43, 0x20, 0x44, 0x45, 0x42, 0x55, 0x47, 0x3a, 0x20, 0x73, 0x65, 0x71, 0x5f, 0x68
        /*0078*/ 	.byte	0x65, 0x61, 0x64, 0x5f, 0x69, 0x64, 0x78, 0x3d, 0x25, 0x64, 0x2c, 0x20, 0x73, 0x72, 0x63, 0x5f
        /*0088*/ 	.byte	0x6b, 0x76, 0x5f, 0x69, 0x64, 0x78, 0x3d, 0x25, 0x64, 0x2c, 0x20, 0x73, 0x72, 0x63, 0x5f, 0x62
        /*0098*/ 	.byte	0x6c, 0x6b, 0x5f, 0x73, 0x74, 0x61, 0x72, 0x74, 0x3d, 0x25, 0x64, 0x2c, 0x20, 0x73, 0x72, 0x63
        /*00a8*/ 	.byte	0x5f, 0x74, 0x6f, 0x6b, 0x5f, 0x6f, 0x66, 0x66, 0x73, 0x65, 0x74, 0x3d, 0x25, 0x64, 0x2c, 0x20
        /*00b8*/ 	.byte	0x73, 0x72, 0x63, 0x5f, 0x6b, 0x5f, 0x73, 0x74, 0x61, 0x72, 0x74, 0x3d, 0x25, 0x64, 0x0a, 0x00
	.type		$str$3,@object
	.size		$str$3,(.L_3 - $str$3)
$str$3:
        /*00c8*/ 	.byte	0x65, 0x76, 0x69, 0x63, 0x74, 0x69, 0x6e, 0x67, 0x20, 0x6b, 0x2c, 0x20, 0x64, 0x73, 0x74, 0x5f
        /*00d8*/ 	.byte	0x6b, 0x5f, 0x73, 0x74, 0x61, 0x72, 0x74, 0x3d, 0x25, 0x64, 0x2c, 0x20, 0x64, 0x73, 0x74, 0x5f
        /*00e8*/ 	.byte	0x6b, 0x5f, 0x67, 0x72, 0x6f, 0x75, 0x70, 0x5f, 0x73, 0x74, 0x61, 0x72, 0x74, 0x3d, 0x25, 0x64
        /*00f8*/ 	.byte	0x2c, 0x20, 0x73, 0x72, 0x63, 0x5f, 0x6b, 0x5f, 0x73, 0x74, 0x61, 0x72, 0x74, 0x3d, 0x25, 0x64
        /*0108*/ 	.byte	0x2c, 0x20, 0x73, 0x72, 0x63, 0x5f, 0x6b, 0x5f, 0x67, 0x72, 0x6f, 0x75, 0x70, 0x5f, 0x73, 0x74
        /*0118*/ 	.byte	0x61, 0x72, 0x74, 0x3d, 0x25, 0x64, 0x2c, 0x20, 0x6b, 0x76, 0x5f, 0x6f, 0x66, 0x66, 0x73, 0x65
        /*0128*/ 	.byte	0x74, 0x3d, 0x25, 0x64, 0x2c, 0x0a, 0x00
.L_3:


//--------------------- .nv.shared.reserved.0     --------------------------
	.section	.nv.shared.reserved.0,"aw",@nobits
	.weak		__nv_reservedSMEM_offset_0_alias
	.size		__nv_reservedSMEM_offset_0_alias, 0, 64
	.other		__nv_reservedSMEM_offset_0_alias,@"STO_CUDA_RESERVED_SHARED STV_DEFAULT"
__nv_reservedSMEM_offset_0_alias:
	.zero		0
	.zero		64


//--------------------- .nv.constant0._Z5evictIfLi8ELi8ELi8EEvPT_S1_PKiS3_i --------------------------
	.section	.nv.constant0._Z5evictIfLi8ELi8ELi8EEvPT_S1_PKiS3_i,"a",@progbits
	.sectionflags	@""
	.align	4
.nv.constant0._Z5evictIfLi8ELi8ELi8EEvPT_S1_PKiS3_i:
	.zero		932


//--------------------- .nv.constant0._Z5evictIfLi4ELi8ELi8EEvPT_S1_PKiS3_i --------------------------
	.section	.nv.constant0._Z5evictIfLi4ELi8ELi8EEvPT_S1_PKiS3_i,"a",@progbits
	.sectionflags	@""
	.align	4
.nv.constant0._Z5evictIfLi4ELi8ELi8EEvPT_S1_PKiS3_i:
	.zero		932


//--------------------- .nv.constant0._Z5evictIfLi2ELi8ELi8EEvPT_S1_PKiS3_i --------------------------
	.section	.nv.constant0._Z5evictIfLi2ELi8ELi8EEvPT_S1_PKiS3_i,"a",@progbits
	.sectionflags	@""
	.align	4
.nv.constant0._Z5evictIfLi2ELi8ELi8EEvPT_S1_PKiS3_i:
	.zero		932


//--------------------- .nv.constant0._Z5evictIfLi1ELi8ELi8EEvPT_S1_PKiS3_i --------------------------
	.section	.nv.constant0._Z5evictIfLi1ELi8ELi8EEvPT_S1_PKiS3_i,"a",@progbits
	.sectionflags	@""
	.align	4
.nv.constant0._Z5evictIfLi1ELi8ELi8EEvPT_S1_PKiS3_i:
	.zero		932


//--------------------- .nv.constant0._Z5evictIfLi8ELi4ELi8EEvPT_S1_PKiS3_i --------------------------
	.section	.nv.constant0._Z5evictIfLi8ELi4ELi8EEvPT_S1_PKiS3_i,"a",@progbits
	.sectionflags	@""
	.align	4
.nv.constant0._Z5evictIfLi8ELi4ELi8EEvPT_S1_PKiS3_i:
	.zero		932


//--------------------- .nv.constant0._Z5evictIfLi4ELi4ELi8EEvPT_S1_PKiS3_i --------------------------
	.section	.nv.constant0._Z5evictIfLi4ELi4ELi8EEvPT_S1_PKiS3_i,"a",@progbits
	.sectionflags	@""
	.align	4
.nv.constant0._Z5evictIfLi4ELi4ELi8EEvPT_S1_PKiS3_i:
	.zero		932


//--------------------- .nv.constant0._Z5evictIfLi2ELi4ELi8EEvPT_S1_PKiS3_i --------------------------
	.section	.nv.constant0._Z5evictIfLi2ELi4ELi8EEvPT_S1_PKiS3_i,"a",@progbits
	.sectionflags	@""
	.align	4
.nv.constant0._Z5evictIfLi2ELi4ELi8EEvPT_S1_PKiS3_i:
	.zero		932


//--------------------- .nv.constant0._Z5evictIfLi1ELi4ELi8EEvPT_S1_PKiS3_i --------------------------
	.section	.nv.constant0._Z5evictIfLi1ELi4ELi8EEvPT_S1_PKiS3_i,"a",@progbits
	.sectionflags	@""
	.align	4
.nv.constant0._Z5evictIfLi1ELi4ELi8EEvPT_S1_PKiS3_i:
	.zero		932


//--------------------- .nv.constant0._Z5evictIfLi8ELi2ELi8EEvPT_S1_PKiS3_i --------------------------
	.section	.nv.constant0._Z5evictIfLi8ELi2ELi8EEvPT_S1_PKiS3_i,"a",@progbits
	.sectionflags	@""
	.align	4
.nv.constant0._Z5evictIfLi8ELi2ELi8EEvPT_S1_PKiS3_i:
	.zero		932


//--------------------- .nv.constant0._Z5evictIfLi4ELi2ELi8EEvPT_S1_PKiS3_i --------------------------
	.section	.nv.constant0._Z5evictIfLi4ELi2ELi8EEvPT_S1_PKiS3_i,"a",@progbits
	.sectionflags	@""
	.align	4
.nv.constant0._Z5evictIfLi4ELi2ELi8EEvPT_S1_PKiS3_i:
	.zero		932


//--------------------- .nv.constant0._Z5evictIfLi2ELi2ELi8EEvPT_S1_PKiS3_i --------------------------
	.section	.nv.constant0._Z5evictIfLi2ELi2ELi8EEvPT_S1_PKiS3_i,"a",@progbits
	.sectionflags	@""
	.align	4
.nv.constant0._Z5evictIfLi2ELi2ELi8EEvPT_S1_PKiS3_i:
	.zero		932


//--------------------- .nv.constant0._Z5evictIfLi1ELi2ELi8EEvPT_S1_PKiS3_i --------------------------
	.section	.nv.constant0._Z5evictIfLi1ELi2ELi8EEvPT_S1_PKiS3_i,"a",@progbits
	.sectionflags	@""
	.align	4
.nv.constant0._Z5evictIfLi1ELi2ELi8EEvPT_S1_PKiS3_i:
	.zero		932


//--------------------- .nv.constant0._Z5evictIfLi8ELi1ELi8EEvPT_S1_PKiS3_i --------------------------
	.section	.nv.constant0._Z5evictIfLi8ELi1ELi8EEvPT_S1_PKiS3_i,"a",@progbits
	.sectionflags	@""
	.align	4
.nv.constant0._Z5evictIfLi8ELi1ELi8EEvPT_S1_PKiS3_i:
	.zero		932


//--------------------- .nv.constant0._Z5evictIfLi4ELi1ELi8EEvPT_S1_PKiS3_i --------------------------
	.section	.nv.constant0._Z5evictIfLi4ELi1ELi8EEvPT_S1_PKiS3_i,"a",@progbits
	.sectionflags	@""
	.align	4
.nv.constant0._Z5evictIfLi4ELi1ELi8EEvPT_S1_PKiS3_i:
	.zero		932


//--------------------- .nv.constant0._Z5evictIfLi2ELi1ELi8EEvPT_S1_PKiS3_i --------------------------
	.section	.nv.constant0._Z5evictIfLi2ELi1ELi8EEvPT_S1_PKiS3_i,"a",@progbits
	.sectionflags	@""
	.align	4
.nv.constant0._Z5evictIfLi2ELi1ELi8EEvPT_S1_PKiS3_i:
	.zero		932


//--------------------- .nv.constant0._Z5evictIfLi1ELi1ELi8EEvPT_S1_PKiS3_i --------------------------
	.section	.nv.constant0._Z5evictIfLi1ELi1ELi8EEvPT_S1_PKiS3_i,"a",@progbits
	.sectionflags	@""
	.align	4
.nv.constant0._Z5evictIfLi1ELi1ELi8EEvPT_S1_PKiS3_i:
	.zero		932


//--------------------- .nv.constant0._Z5evictIfLi8ELi8ELi4EEvPT_S1_PKiS3_i --------------------------
	.section	.nv.constant0._Z5evictIfLi8ELi8ELi4EEvPT_S1_PKiS3_i,"a",@progbits
	.sectionflags	@""
	.align	4
.nv.constant0._Z5evictIfLi8ELi8ELi4EEvPT_S1_PKiS3_i:
	.zero		932


//--------------------- .nv.constant0._Z5evictIfLi4ELi8ELi4EEvPT_S1_PKiS3_i --------------------------
	.section	.nv.constant0._Z5evictIfLi4ELi8ELi4EEvPT_S1_PKiS3_i,"a",@progbits
	.sectionflags	@""
	.align	4
.nv.constant0._Z5evictIfLi4ELi8ELi4EEvPT_S1_PKiS3_i:
	.zero		932


//--------------------- .nv.constant0._Z5evictIfLi2ELi8ELi4EEvPT_S1_PKiS3_i --------------------------
	.section	.nv.constant0._Z5evictIfLi2ELi8ELi4EEvPT_S1_PKiS3_i,"a",@progbits
	.sectionflags	@""
	.align	4
.nv.constant0._Z5evictIfLi2ELi8ELi4EEvPT_S1_PKiS3_i:
	.zero		932


//--------------------- .nv.constant0._Z5evictIfLi1ELi8ELi4EEvPT_S1_PKiS3_i --------------------------
	.section	.nv.constant0._Z5evictIfLi1ELi8ELi4EEvPT_S1_PKiS3_i,"a",@progbits
	.sectionflags	@""
	.align	4
.nv.constant0._Z5evictIfLi1ELi8ELi4EEvPT_S1_PKiS3_i:
	.zero		932


//--------------------- .nv.constant0._Z5evictIfLi8ELi4ELi4EEvPT_S1_PKiS3_i --------------------------
	.section	.nv.constant0._Z5evictIfLi8ELi4ELi4EEvPT_S1_PKiS3_i,"a",@progbits
	.sectionflags	@""
	.align	4
.nv.constant0._Z5evictIfLi8ELi4ELi4EEvPT_S1_PKiS3_i:
	.zero		932


//--------------------- .nv.constant0._Z5evictIfLi4ELi4ELi4EEvPT_S1_PKiS3_i --------------------------
	.section	.nv.constant0._Z5evictIfLi4ELi4ELi4EEvPT_S1_PKiS3_i,"a",@progbits
	.sectionflags	@""
	.align	4
.nv.constant0._Z5evictIfLi4ELi4ELi4EEvPT_S1_PKiS3_i:
	.zero		932


//--------------------- .nv.constant0._Z5evictIfLi2ELi4ELi4EEvPT_S1_PKiS3_i --------------------------
	.section	.nv.constant0._Z5evictIfLi2ELi4ELi4EEvPT_S1_PKiS3_i,"a",@progbits
	.sectionflags	@""
	.align	4
.nv.constant0._Z5evictIfLi2ELi4ELi4EEvPT_S1_PKiS3_i:
	.zero		932


//--------------------- .nv.constant0._Z5evictIfLi1ELi4ELi4EEvPT_S1_PKiS3_i --------------------------
	.section	.nv.constant0._Z5evictIfLi1ELi4ELi4EEvPT_S1_PKiS3_i,"a",@progbits
	.sectionflags	@""
	.align	4
.nv.constant0._Z5evictIfLi1ELi4ELi4EEvPT_S1_PKiS3_i:
	.zero		932


//--------------------- .nv.constant0._Z5evictIfLi8ELi2ELi4EEvPT_S1_PKiS3_i --------------------------
	.section	.nv.constant0._Z5evictIfLi8ELi2ELi4EEvPT_S1_PKiS3_i,"a",@progbits
	.sectionflags	@""
	.align	4
.nv.constant0._Z5evictIfLi8ELi2ELi4EEvPT_S1_PKiS3_i:
	.zero		932


//--------------------- .nv.constant0._Z5evictIfLi4ELi2ELi4EEvPT_S1_PKiS3_i --------------------------
	.section	.nv.constant0._Z5evictIfLi4ELi2ELi4EEvPT_S1_PKiS3_i,"a",@progbits
	.sectionflags	@""
	.align	4
.nv.constant0._Z5evictIfLi4ELi2ELi4EEvPT_S1_PKiS3_i:
	.zero		932


//--------------------- .nv.constant0._Z5evictIfLi2ELi2ELi4EEvPT_S1_PKiS3_i --------------------------
	.section	.nv.constant0._Z5evictIfLi2ELi2ELi4EEvPT_S1_PKiS3_i,"a",@progbits
	.sectionflags	@""
	.align	4
.nv.constant0._Z5evictIfLi2ELi2ELi4EEvPT_S1_PKiS3_i:
	.zero		932


//--------------------- .nv.constant0._Z5evictIfLi1ELi2ELi4EEvPT_S1_PKiS3_i --------------------------
	.section	.nv.constant0._Z5evictIfLi1ELi2ELi4EEvPT_S1_PKiS3_i,"a",@progbits
	.sectionflags	@""
	.align	4
.nv.constant0._Z5evictIfLi1ELi2ELi4EEvPT_S1_PKiS3_i:
	.zero		932


//--------------------- .nv.constant0._Z5evictIfLi8ELi1ELi4EEvPT_S1_PKiS3_i --------------------------
	.section	.nv.constant0._Z5evictIfLi8ELi1ELi4EEvPT_S1_PKiS3_i,"a",@progbits
	.sectionflags	@""
	.align	4
.nv.constant0._Z5evictIfLi8ELi1ELi4EEvPT_S1_PKiS3_i:
	.zero		932


//--------------------- .nv.constant0._Z5evictIfLi4ELi1ELi4EEvPT_S1_PKiS3_i --------------------------
	.section	.nv.constant0._Z5evictIfLi4ELi1ELi4EEvPT_S1_PKiS3_i,"a",@progbits
	.sectionflags	@""
	.align	4
.nv.constant0._Z5evictIfLi4ELi1ELi4EEvPT_S1_PKiS3_i:
	.zero		932


//--------------------- .nv.constant0._Z5evictIfLi2ELi1ELi4EEvPT_S1_PKiS3_i --------------------------
	.section	.nv.constant0._Z5evictIfLi2ELi1ELi4EEvPT_S1_PKiS3_i,"a",@progbits
	.sectionflags	@""
	.align	4
.nv.constant0._Z5evictIfLi2ELi1ELi4EEvPT_S1_PKiS3_i:
	.zero		932


//--------------------- .nv.constant0._Z5evictIfLi1ELi1ELi4EEvPT_S1_PKiS3_i --------------------------
	.section	.nv.constant0._Z5evictIfLi1ELi1ELi4EEvPT_S1_PKiS3_i,"a",@progbits
	.sectionflags	@""
	.align	4
.nv.constant0._Z5evictIfLi1ELi1ELi4EEvPT_S1_PKiS3_i:
	.zero		932


//--------------------- .nv.constant0._Z5evictIfLi8ELi8ELi2EEvPT_S1_PKiS3_i --------------------------
	.section	.nv.constant0._Z5evictIfLi8ELi8ELi2EEvPT_S1_PKiS3_i,"a",@progbits
	.sectionflags	@""
	.align	4
.nv.constant0._Z5evictIfLi8ELi8ELi2EEvPT_S1_PKiS3_i:
	.zero		932


//--------------------- .nv.constant0._Z5evictIfLi4ELi8ELi2EEvPT_S1_PKiS3_i --------------------------
	.section	.nv.constant0._Z5evictIfLi4ELi8ELi2EEvPT_S1_PKiS3_i,"a",@progbits
	.sectionflags	@""
	.align	4
.nv.constant0._Z5evictIfLi4ELi8ELi2EEvPT_S1_PKiS3_i:
	.zero		932


//--------------------- .nv.constant0._Z5evictIfLi2ELi8ELi2EEvPT_S1_PKiS3_i --------------------------
	.section	.nv.constant0._Z5evictIfLi2ELi8ELi2EEvPT_S1_PKiS3_i,"a",@progbits
	.sectionflags	@""
	.align	4
.nv.constant0._Z5evictIfLi2ELi8ELi2EEvPT_S1_PKiS3_i:
	.zero		932


//--------------------- .nv.constant0._Z5evictIfLi1ELi8ELi2EEvPT_S1_PKiS3_i --------------------------
	.section	.nv.constant0._Z5evictIfLi1ELi8ELi2EEvPT_S1_PKiS3_i,"a",@progbits
	.sectionflags	@""
	.align	4
.nv.constant0._Z5evictIfLi1ELi8ELi2EEvPT_S1_PKiS3_i:
	.zero		932


//--------------------- .nv.constant0._Z5evictIfLi8ELi4ELi2EEvPT_S1_PKiS3_i --------------------------
	.section	.nv.constant0._Z5evictIfLi8ELi4ELi2EEvPT_S1_PKiS3_i,"a",@progbits
	.sectionflags	@""
	.align	4
.nv.constant0._Z5evictIfLi8ELi4ELi2EEvPT_S1_PKiS3_i:
	.zero		932


//--------------------- .nv.constant0._Z5evictIfLi4ELi4ELi2EEvPT_S1_PKiS3_i --------------------------
	.section	.nv.constant0._Z5evictIfLi4ELi4ELi2EEvPT_S1_PKiS3_i,"a",@progbits
	.sectionflags	@""
	.align	4
.nv.constant0._Z5evictIfLi4ELi4ELi2EEvPT_S1_PKiS3_i:
	.zero		932


//--------------------- .nv.constant0._Z5evictIfLi2ELi4ELi2EEvPT_S1_PKiS3_i --------------------------
	.section	.nv.constant0._Z5evictIfLi2ELi4ELi2EEvPT_S1_PKiS3_i,"a",@progbits
	.sectionflags	@""
	.align	4
.nv.constant0._Z5evictIfLi2ELi4ELi2EEvPT_S1_PKiS3_i:
	.zero		932


//--------------------- .nv.constant0._Z5evictIfLi1ELi4ELi2EEvPT_S1_PKiS3_i --------------------------
	.section	.nv.constant0._Z5evictIfLi1ELi4ELi2EEvPT_S1_PKiS3_i,"a",@progbits
	.sectionflags	@""
	.align	4
.nv.constant0._Z5evictIfLi1ELi4ELi2EEvPT_S1_PKiS3_i:
	.zero		932


//--------------------- .nv.constant0._Z5evictIfLi8ELi2ELi2EEvPT_S1_PKiS3_i --------------------------
	.section	.nv.constant0._Z5evictIfLi8ELi2ELi2EEvPT_S1_PKiS3_i,"a",@progbits
	.sectionflags	@""
	.align	4
.nv.constant0._Z5evictIfLi8ELi2ELi2EEvPT_S1_PKiS3_i:
	.zero		932


//--------------------- .nv.constant0._Z5evictIfLi4ELi2ELi2EEvPT_S1_PKiS3_i --------------------------
	.section	.nv.constant0._Z5evictIfLi4ELi2ELi2EEvPT_S1_PKiS3_i,"a",@progbits
	.sectionflags	@""
	.align	4
.nv.constant0._Z5evictIfLi4ELi2ELi2EEvPT_S1_PKiS3_i:
	.zero		932


//--------------------- .nv.constant0._Z5evictIfLi2ELi2ELi2EEvPT_S1_PKiS3_i --------------------------
	.section	.nv.constant0._Z5evictIfLi2ELi2ELi2EEvPT_S1_PKiS3_i,"a",@progbits
	.sectionflags	@""
	.align	4
.nv.constant0._Z5evictIfLi2ELi2ELi2EEvPT_S1_PKiS3_i:
	.zero		932


//--------------------- .nv.constant0._Z5evictIfLi1ELi2ELi2EEvPT_S1_PKiS3_i --------------------------
	.section	.nv.constant0._Z5evictIfLi1ELi2ELi2EEvPT_S1_PKiS3_i,"a",@progbits
	.sectionflags	@""
	.align	4
.nv.constant0._Z5evictIfLi1ELi2ELi2EEvPT_S1_PKiS3_i:
	.zero		932


//--------------------- .nv.constant0._Z5evictIfLi8ELi1ELi2EEvPT_S1_PKiS3_i --------------------------
	.section	.nv.constant0._Z5evictIfLi8ELi1ELi2EEvPT_S1_PKiS3_i,"a",@progbits
	.sectionflags	@""
	.align	4
.nv.constant0._Z5evictIfLi8ELi1ELi2EEvPT_S1_PKiS3_i:
	.zero		932


//--------------------- .nv.constant0._Z5evictIfLi4ELi1ELi2EEvPT_S1_PKiS3_i --------------------------
	.section	.nv.constant0._Z5evictIfLi4ELi1ELi2EEvPT_S1_PKiS3_i,"a",@progbits
	.sectionflags	@""
	.align	4
.nv.constant0._Z5evictIfLi4ELi1ELi2EEvPT_S1_PKiS3_i:
	.zero		932


//--------------------- .nv.constant0._Z5evictIfLi2ELi1ELi2EEvPT_S1_PKiS3_i --------------------------
	.section	.nv.constant0._Z5evictIfLi2ELi1ELi2EEvPT_S1_PKiS3_i,"a",@progbits
	.sectionflags	@""
	.align	4
.nv.constant0._Z5evictIfLi2ELi1ELi2EEvPT_S1_PKiS3_i:
	.zero		932


//--------------------- .nv.constant0._Z5evictIfLi1ELi1ELi2EEvPT_S1_PKiS3_i --------------------------
	.section	.nv.constant0._Z5evictIfLi1ELi1ELi2EEvPT_S1_PKiS3_i,"a",@progbits
	.sectionflags	@""
	.align	4
.nv.constant0._Z5evictIfLi1ELi1ELi2EEvPT_S1_PKiS3_i:
	.zero		932


//--------------------- .nv.constant0._Z5evictIfLi8ELi8ELi1EEvPT_S1_PKiS3_i --------------------------
	.section	.nv.constant0._Z5evictIfLi8ELi8ELi1EEvPT_S1_PKiS3_i,"a",@progbits
	.sectionflags	@""
	.align	4
.nv.constant0._Z5evictIfLi8ELi8ELi1EEvPT_S1_PKiS3_i:
	.zero		932


//--------------------- .nv.constant0._Z5evictIfLi4ELi8ELi1EEvPT_S1_PKiS3_i --------------------------
	.section	.nv.constant0._Z5evictIfLi4ELi8ELi1EEvPT_S1_PKiS3_i,"a",@progbits
	.sectionflags	@""
	.align	4
.nv.constant0._Z5evictIfLi4ELi8ELi1EEvPT_S1_PKiS3_i:
	.zero		932


//--------------------- .nv.constant0._Z5evictIfLi2ELi8ELi1EEvPT_S1_PKiS3_i --------------------------
	.section	.nv.constant0._Z5evictIfLi2ELi8ELi1EEvPT_S1_PKiS3_i,"a",@progbits
	.sectionflags	@""
	.align	4
.nv.constant0._Z5evictIfLi2ELi8ELi1EEvPT_S1_PKiS3_i:
	.zero		932


//--------------------- .nv.constant0._Z5evictIfLi1ELi8ELi1EEvPT_S1_PKiS3_i --------------------------
	.section	.nv.constant0._Z5evictIfLi1ELi8ELi1EEvPT_S1_PKiS3_i,"a",@progbits
	.sectionflags	@""
	.align	4
.nv.constant0._Z5evictIfLi1ELi8ELi1EEvPT_S1_PKiS3_i:
	.zero		932


//--------------------- .nv.constant0._Z5evictIfLi8ELi4ELi1EEvPT_S1_PKiS3_i --------------------------
	.section	.nv.constant0._Z5evictIfLi8ELi4ELi1EEvPT_S1_PKiS3_i,"a",@progbits
	.sectionflags	@""
	.align	4
.nv.constant0._Z5evictIfLi8ELi4ELi1EEvPT_S1_PKiS3_i:
	.zero		932


//--------------------- .nv.constant0._Z5evictIfLi4ELi4ELi1EEvPT_S1_PKiS3_i --------------------------
	.section	.nv.constant0._Z5evictIfLi4ELi4ELi1EEvPT_S1_PKiS3_i,"a",@progbits
	.sectionflags	@""
	.align	4
.nv.constant0._Z5evictIfLi4ELi4ELi1EEvPT_S1_PKiS3_i:
	.zero		932


//--------------------- .nv.constant0._Z5evictIfLi2ELi4ELi1EEvPT_S1_PKiS3_i --------------------------
	.section	.nv.constant0._Z5evictIfLi2ELi4ELi1EEvPT_S1_PKiS3_i,"a",@progbits
	.sectionflags	@""
	.align	4
.nv.constant0._Z5evictIfLi2ELi4ELi1EEvPT_S1_PKiS3_i:
	.zero		932


//--------------------- .nv.constant0._Z5evictIfLi1ELi4ELi1EEvPT_S1_PKiS3_i --------------------------
	.section	.nv.constant0._Z5evictIfLi1ELi4ELi1EEvPT_S1_PKiS3_i,"a",@progbits
	.sectionflags	@""
	.align	4
.nv.constant0._Z5evictIfLi1ELi4ELi1EEvPT_S1_PKiS3_i:
	.zero		932


//--------------------- .nv.constant0._Z5evictIfLi8ELi2ELi1EEvPT_S1_PKiS3_i --------------------------
	.section	.nv.constant0._Z5evictIfLi8ELi2ELi1EEvPT_S1_PKiS3_i,"a",@progbits
	.sectionflags	@""
	.align	4
.nv.constant0._Z5evictIfLi8ELi2ELi1EEvPT_S1_PKiS3_i:
	.zero		932


//--------------------- .nv.constant0._Z5evictIfLi4ELi2ELi1EEvPT_S1_PKiS3_i --------------------------
	.section	.nv.constant0._Z5evictIfLi4ELi2ELi1EEvPT_S1_PKiS3_i,"a",@progbits
	.sectionflags	@""
	.align	4
.nv.constant0._Z5evictIfLi4ELi2ELi1EEvPT_S1_PKiS3_i:
	.zero		932


//--------------------- .nv.constant0._Z5evictIfLi2ELi2ELi1EEvPT_S1_PKiS3_i --------------------------
	.section	.nv.constant0._Z5evictIfLi2ELi2ELi1EEvPT_S1_PKiS3_i,"a",@progbits
	.sectionflags	@""
	.align	4
.nv.constant0._Z5evictIfLi2ELi2ELi1EEvPT_S1_PKiS3_i:
	.zero		932


//--------------------- .nv.constant0._Z5evictIfLi1ELi2ELi1EEvPT_S1_PKiS3_i --------------------------
	.section	.nv.constant0._Z5evictIfLi1ELi2ELi1EEvPT_S1_PKiS3_i,"a",@progbits
	.sectionflags	@""
	.align	4
.nv.constant0._Z5evictIfLi1ELi2ELi1EEvPT_S1_PKiS3_i:
	.zero		932


//--------------------- .nv.constant0._Z5evictIfLi8ELi1ELi1EEvPT_S1_PKiS3_i --------------------------
	.section	.nv.constant0._Z5evictIfLi8ELi1ELi1EEvPT_S1_PKiS3_i,"a",@progbits
	.sectionflags	@""
	.align	4
.nv.constant0._Z5evictIfLi8ELi1ELi1EEvPT_S1_PKiS3_i:
	.zero		932


//--------------------- .nv.constant0._Z5evictIfLi4ELi1ELi1EEvPT_S1_PKiS3_i --------------------------
	.section	.nv.constant0._Z5evictIfLi4ELi1ELi1EEvPT_S1_PKiS3_i,"a",@progbits
	.sectionflags	@""
	.align	4
.nv.constant0._Z5evictIfLi4ELi1ELi1EEvPT_S1_PKiS3_i:
	.zero		932


//--------------------- .nv.constant0._Z5evictIfLi2ELi1ELi1EEvPT_S1_PKiS3_i --------------------------
	.section	.nv.constant0._Z5evictIfLi2ELi1ELi1EEvPT_S1_PKiS3_i,"a",@progbits
	.sectionflags	@""
	.align	4
.nv.constant0._Z5evictIfLi2ELi1ELi1EEvPT_S1_PKiS3_i:
	.zero		932


//--------------------- .nv.constant0._Z5evictIfLi1ELi1ELi1EEvPT_S1_PKiS3_i --------------------------
	.section	.nv.constant0._Z5evictIfLi1ELi1ELi1EEvPT_S1_PKiS3_i,"a",@progbits
	.sectionflags	@""
	.align	4
.nv.constant0._Z5evictIfLi1ELi1ELi1EEvPT_S1_PKiS3_i:
	.zero		932


//--------------------- SYMBOLS --------------------------

	.type		.nv.reservedSmem.offset0,@object
	.size		.nv.reservedSmem.offset0,0x4
	.type		vprintf,@function
